def attn_fwd(
    Q,
    K,
    V,
    Out,
    Lse,
    sm_scale,
    stride_qz,
    stride_qh,
    stride_qm,
    stride_qk,
    stride_kz,
    stride_kh,
    stride_kn,
    stride_kk,
    stride_vz,
    stride_vh,
    stride_vn,
    stride_vk,
    stride_oz,
    stride_oh,
    stride_om,
    stride_ok,
    seqlen_q,
    seqlen_k,
    BLOCK_M: tl.constexpr,
    BLOCK_N: tl.constexpr,
    HEAD_DIM: tl.constexpr,
    CAUSAL: tl.constexpr,
):
    start_m = tl.program_id(0)
    off_hz = tl.program_id(1)
    q_off = off_hz * stride_qh
    k_off = off_hz * stride_kh
    v_off = off_hz * stride_vh
    offs_m = start_m * BLOCK_M + tl.arange(0, BLOCK_M)
    offs_d = tl.arange(0, HEAD_DIM)
    offs_n = tl.arange(0, BLOCK_N)
    q_ptrs = Q + q_off + offs_m[:, None] * stride_qm + offs_d[None, :] * stride_qk
    k_ptrs = K + k_off + offs_d[:, None] * stride_kk + offs_n[None, :] * stride_kn
    v_ptrs = V + v_off + offs_n[:, None] * stride_vn + offs_d[None, :] * stride_vk
    m_i = tl.full([BLOCK_M], float("-inf"), dtype=tl.float32)
    l_i = tl.zeros([BLOCK_M], dtype=tl.float32) + 1.0
    acc = tl.zeros([BLOCK_M, HEAD_DIM], dtype=tl.float32)
    q = tl.load(q_ptrs)
    acc, l_i, m_i = _attn_fwd_inner(
        acc,
        l_i,
        m_i,
        q,
        k_ptrs,
        v_ptrs,
        sm_scale,
        stride_kn,
        stride_vn,
        start_m,
        seqlen_k,
        BLOCK_M,
        BLOCK_N,
        HEAD_DIM,
        CAUSAL,
    )
    acc = acc / l_i[:, None]
    lse = m_i + tl.math.log2(l_i) / 1.4426950408889634
    o_ptrs = (
        Out
        + off_hz * stride_oh
        + offs_m[:, None] * stride_om
        + offs_d[None, :] * stride_ok
    )
    tl.store(o_ptrs, acc.to(Out.dtype.element_ty))
    tl.store(Lse + off_hz * seqlen_q + offs_m, lse)

# config = {"BLOCK_M": 64, "BLOCK_N": 64, "HEAD_DIM": 256, "arch": "sm_100", "causal": false, "dtype": "fp16", "num_stages": 2, "num_warps": 4}
# arch = sm_100


// ===== COMPILED SASS (sm_100a) =====

	.target	sm_100a

	.elftype	@"ET_EXEC"


//--------------------- .note.nv.tkinfo           --------------------------
	.section	.note.nv.tkinfo,"",@"SHT_NOTE"
	.sectionflags	@"SHF_NOTE_NV_TKINFO"
	.tkinfo
        /*0018*/ 	.word	0x00000081
        /*0030*/ 	.string	""
        /*0030*/ 	.string	"ptxas-blackwell"
        /*0030*/ 	.string	"Cuda compilation tools, release 12.9, V12.9.86"
        /*0030*/ 	.string	"Build cuda_12.9.r12.9/compiler.36037853_0"
        /*0030*/ 	.string	"-v  -suppress-debug-info  -lineinfo  -arch sm_100a "



//--------------------- .note.nv.cuver            --------------------------
	.section	.note.nv.cuver,"",@"SHT_NOTE"
	.sectionflags	@"SHF_NOTE_NV_CUVER"
        /*0018*/ 	.short	0x0001
        /*001a*/ 	.short	0x0064
        /*001c*/ 	.short	0x0001
        /*001e*/ 	.short	0x0000
        /*0020*/ 	.short	0x0001
        /*0022*/ 	.short	0x0000


//--------------------- .nv.info                  --------------------------
	.section	.nv.info,"",@"SHT_CUDA_INFO"
	.align	4


	//----- nvinfo : EIATTR_REGCOUNT
	.align		4
        /*0000*/ 	.byte	0x04, 0x2f
        /*0002*/ 	.short	(.L_5 - .L_4)
	.align		4
.L_4:
        /*0004*/ 	.word	index@(attn_fwd)
        /*0008*/ 	.word	0x000000ff


	//----- nvinfo : EIATTR_FRAME_SIZE
	.align		4
.L_5:
        /*000c*/ 	.byte	0x04, 0x11
        /*000e*/ 	.short	(.L_7 - .L_6)
	.align		4
.L_6:
        /*0010*/ 	.word	index@($__internal_2_$__cuda_sm10x_tcgen05_guardrail_trap_unallocated_columns_being_dealloced)
        /*0014*/ 	.word	0x000007d8


	//----- nvinfo : EIATTR_FRAME_SIZE
	.align		4
.L_7:
        /*0018*/ 	.byte	0x04, 0x11
        /*001a*/ 	.short	(.L_9 - .L_8)
	.align		4
.L_8:
        /*001c*/ 	.word	index@($__internal_1_$__cuda_sm10x_tcgen05_guardrail_trap_phase_invalid_during_alloc)
        /*0020*/ 	.word	0x000007d8


	//----- nvinfo : EIATTR_FRAME_SIZE
	.align		4
.L_9:
        /*0024*/ 	.byte	0x04, 0x11
        /*0026*/ 	.short	(.L_11 - .L_10)
	.align		4
.L_10:
        /*0028*/ 	.word	index@($__internal_0_$__cuda_sm10x_tcgen05_guardrail_trap_col_being_dealloced_not_returned_by_alloc)
        /*002c*/ 	.word	0x000007d8


	//----- nvinfo : EIATTR_FRAME_SIZE
	.align		4
.L_11:
        /*0030*/ 	.byte	0x04, 0x11
        /*0032*/ 	.short	(.L_13 - .L_12)
	.align		4
.L_12:
        /*0034*/ 	.word	index@(attn_fwd)
        /*0038*/ 	.word	0x000007d8


	//----- nvinfo : EIATTR_MIN_STACK_SIZE
	.align		4
.L_13:
        /*003c*/ 	.byte	0x04, 0x12
        /*003e*/ 	.short	(.L_15 - .L_14)
	.align		4
.L_14:
        /*0040*/ 	.word	index@(attn_fwd)
        /*0044*/ 	.word	0x000007d8
.L_15:


//--------------------- .nv.info.attn_fwd         --------------------------
	.section	.nv.info.attn_fwd,"",@"SHT_CUDA_INFO"
	.sectionflags	@""
	.align	4


	//----- nvinfo : EIATTR_CUDA_API_VERSION
	.align		4
        /*0000*/ 	.byte	0x04, 0x37
        /*0002*/ 	.short	(.L_17 - .L_16)
.L_16:
        /*0004*/ 	.word	0x00000081


	//----- nvinfo : EIATTR_KPARAM_INFO
	.align		4
.L_17:
        /*0008*/ 	.byte	0x04, 0x17
        /*000a*/ 	.short	(.L_19 - .L_18)
.L_18:
        /*000c*/ 	.word	0x00000000
        /*0010*/ 	.short	0x0019
        /*0012*/ 	.short	0x0080
        /*0014*/ 	.byte	0x00, 0xf4, 0x21, 0x00


	//----- nvinfo : EIATTR_KPARAM_INFO
	.align		4
.L_19:
        /*0018*/ 	.byte	0x04, 0x17
        /*001a*/ 	.short	(.L_21 - .L_20)
.L_20:
        /*001c*/ 	.word	0x00000000
        /*0020*/ 	.short	0x0018
        /*0022*/ 	.short	0x0078
        /*0024*/ 	.byte	0x00, 0xf4, 0x21, 0x00


	//----- nvinfo : EIATTR_KPARAM_INFO
	.align		4
.L_21:
        /*0028*/ 	.byte	0x04, 0x17
        /*002a*/ 	.short	(.L_23 - .L_22)
.L_22:
        /*002c*/ 	.word	0x00000000
        /*0030*/ 	.short	0x0017
        /*0032*/ 	.short	0x0070
        /*0034*/ 	.byte	0x00, 0xf0, 0x11, 0x00


	//----- nvinfo : EIATTR_KPARAM_INFO
	.align		4
.L_23:
        /*0038*/ 	.byte	0x04, 0x17
        /*003a*/ 	.short	(.L_25 - .L_24)
.L_24:
        /*003c*/ 	.word	0x00000000
        /*0040*/ 	.short	0x0016
        /*0042*/ 	.short	0x006c
        /*0044*/ 	.byte	0x00, 0xf0, 0x11, 0x00


	//----- nvinfo : EIATTR_KPARAM_INFO
	.align		4
.L_25:
        /*0048*/ 	.byte	0x04, 0x17
        /*004a*/ 	.short	(.L_27 - .L_26)
.L_26:
        /*004c*/ 	.word	0x00000000
        /*0050*/ 	.short	0x0015
        /*0052*/ 	.short	0x0068
        /*0054*/ 	.byte	0x00, 0xf0, 0x11, 0x00


	//----- nvinfo : EIATTR_KPARAM_INFO
	.align		4
.L_27:
        /*0058*/ 	.byte	0x04, 0x17
        /*005a*/ 	.short	(.L_29 - .L_28)
.L_28:
        /*005c*/ 	.word	0x00000000
        /*0060*/ 	.short	0x0014
        /*0062*/ 	.short	0x0064
        /*0064*/ 	.byte	0x00, 0xf0, 0x11, 0x00


	//----- nvinfo : EIATTR_KPARAM_INFO
	.align		4
.L_29:
        /*0068*/ 	.byte	0x04, 0x17
        /*006a*/ 	.short	(.L_31 - .L_30)
.L_30:
        /*006c*/ 	.word	0x00000000
        /*0070*/ 	.short	0x0013
        /*0072*/ 	.short	0x0060
        /*0074*/ 	.byte	0x00, 0xf0, 0x11, 0x00


	//----- nvinfo : EIATTR_KPARAM_INFO
	.align		4
.L_31:
        /*0078*/ 	.byte	0x04, 0x17
        /*007a*/ 	.short	(.L_33 - .L_32)
.L_32:
        /*007c*/ 	.word	0x00000000
        /*0080*/ 	.short	0x0012
        /*0082*/ 	.short	0x005c
        /*0084*/ 	.byte	0x00, 0xf0, 0x11, 0x00


	//----- nvinfo : EIATTR_KPARAM_INFO
	.align		4
.L_33:
        /*0088*/ 	.byte	0x04, 0x17
        /*008a*/ 	.short	(.L_35 - .L_34)
.L_34:
        /*008c*/ 	.word	0x00000000
        /*0090*/ 	.short	0x0011
        /*0092*/ 	.short	0x0058
        /*0094*/ 	.byte	0x00, 0xf0, 0x11, 0x00


	//----- nvinfo : EIATTR_KPARAM_INFO
	.align		4
.L_35:
        /*0098*/ 	.byte	0x04, 0x17
        /*009a*/ 	.short	(.L_37 - .L_36)
.L_36:
        /*009c*/ 	.word	0x00000000
        /*00a0*/ 	.short	0x0010
        /*00a2*/ 	.short	0x0054
        /*00a4*/ 	.byte	0x00, 0xf0, 0x11, 0x00


	//----- nvinfo : EIATTR_KPARAM_INFO
	.align		4
.L_37:
        /*00a8*/ 	.byte	0x04, 0x17
        /*00aa*/ 	.short	(.L_39 - .L_38)
.L_38:
        /*00ac*/ 	.word	0x00000000
        /*00b0*/ 	.short	0x000f
        /*00b2*/ 	.short	0x0050
        /*00b4*/ 	.byte	0x00, 0xf0, 0x11, 0x00


	//----- nvinfo : EIATTR_KPARAM_INFO
	.align		4
.L_39:
        /*00b8*/ 	.byte	0x04, 0x17
        /*00ba*/ 	.short	(.L_41 - .L_40)
.L_40:
        /*00bc*/ 	.word	0x00000000
        /*00c0*/ 	.short	0x000e
        /*00c2*/ 	.short	0x004c
        /*00c4*/ 	.byte	0x00, 0xf0, 0x11, 0x00


	//----- nvinfo : EIATTR_KPARAM_INFO
	.align		4
.L_41:
        /*00c8*/ 	.byte	0x04, 0x17
        /*00ca*/ 	.short	(.L_43 - .L_42)
.L_42:
        /*00cc*/ 	.word	0x00000000
        /*00d0*/ 	.short	0x000d
        /*00d2*/ 	.short	0x0048
        /*00d4*/ 	.byte	0x00, 0xf0, 0x11, 0x00


	//----- nvinfo : EIATTR_KPARAM_INFO
	.align		4
.L_43:
        /*00d8*/ 	.byte	0x04, 0x17
        /*00da*/ 	.short	(.L_45 - .L_44)
.L_44:
        /*00dc*/ 	.word	0x00000000
        /*00e0*/ 	.short	0x000c
        /*00e2*/ 	.short	0x0044
        /*00e4*/ 	.byte	0x00, 0xf0, 0x11, 0x00


	//----- nvinfo : EIATTR_KPARAM_INFO
	.align		4
.L_45:
        /*00e8*/ 	.byte	0x04, 0x17
        /*00ea*/ 	.short	(.L_47 - .L_46)
.L_46:
        /*00ec*/ 	.word	0x00000000
        /*00f0*/ 	.short	0x000b
        /*00f2*/ 	.short	0x0040
        /*00f4*/ 	.byte	0x00, 0xf0, 0x11, 0x00


	//----- nvinfo : EIATTR_KPARAM_INFO
	.align		4
.L_47:
        /*00f8*/ 	.byte	0x04, 0x17
        /*00fa*/ 	.short	(.L_49 - .L_48)
.L_48:
        /*00fc*/ 	.word	0x00000000
        /*0100*/ 	.short	0x000a
        /*0102*/ 	.short	0x003c
        /*0104*/ 	.byte	0x00, 0xf0, 0x11, 0x00


	//----- nvinfo : EIATTR_KPARAM_INFO
	.align		4
.L_49:
        /*0108*/ 	.byte	0x04, 0x17
        /*010a*/ 	.short	(.L_51 - .L_50)
.L_50:
        /*010c*/ 	.word	0x00000000
        /*0110*/ 	.short	0x0009
        /*0112*/ 	.short	0x0038
        /*0114*/ 	.byte	0x00, 0xf0, 0x11, 0x00


	//----- nvinfo : EIATTR_KPARAM_INFO
	.align		4
.L_51:
        /*0118*/ 	.byte	0x04, 0x17
        /*011a*/ 	.short	(.L_53 - .L_52)
.L_52:
        /*011c*/ 	.word	0x00000000
        /*0120*/ 	.short	0x0008
        /*0122*/ 	.short	0x0034
        /*0124*/ 	.byte	0x00, 0xf0, 0x11, 0x00


	//----- nvinfo : EIATTR_KPARAM_INFO
	.align		4
.L_53:
        /*0128*/ 	.byte	0x04, 0x17
        /*012a*/ 	.short	(.L_55 - .L_54)
.L_54:
        /*012c*/ 	.word	0x00000000
        /*0130*/ 	.short	0x0007
        /*0132*/ 	.short	0x0030
        /*0134*/ 	.byte	0x00, 0xf0, 0x11, 0x00


	//----- nvinfo : EIATTR_KPARAM_INFO
	.align		4
.L_55:
        /*0138*/ 	.byte	0x04, 0x17
        /*013a*/ 	.short	(.L_57 - .L_56)
.L_56:
        /*013c*/ 	.word	0x00000000
        /*0140*/ 	.short	0x0006
        /*0142*/ 	.short	0x002c
        /*0144*/ 	.byte	0x00, 0xf0, 0x11, 0x00


	//----- nvinfo : EIATTR_KPARAM_INFO
	.align		4
.L_57:
        /*0148*/ 	.byte	0x04, 0x17
        /*014a*/ 	.short	(.L_59 - .L_58)
.L_58:
        /*014c*/ 	.word	0x00000000
        /*0150*/ 	.short	0x0005
        /*0152*/ 	.short	0x0028
        /*0154*/ 	.byte	0x00, 0xf0, 0x11, 0x00


	//----- nvinfo : EIATTR_KPARAM_INFO
	.align		4
.L_59:
        /*0158*/ 	.byte	0x04, 0x17
        /*015a*/ 	.short	(.L_61 - .L_60)
.L_60:
        /*015c*/ 	.word	0x00000000
        /*0160*/ 	.short	0x0004
        /*0162*/ 	.short	0x0020
        /*0164*/ 	.byte	0x00, 0xf4, 0x21, 0x00


	//----- nvinfo : EIATTR_KPARAM_INFO
	.align		4
.L_61:
        /*0168*/ 	.byte	0x04, 0x17
        /*016a*/ 	.short	(.L_63 - .L_62)
.L_62:
        /*016c*/ 	.word	0x00000000
        /*0170*/ 	.short	0x0003
        /*0172*/ 	.short	0x0018
        /*0174*/ 	.byte	0x00, 0xf4, 0x21, 0x00


	//----- nvinfo : EIATTR_KPARAM_INFO
	.align		4
.L_63:
        /*0178*/ 	.byte	0x04, 0x17
        /*017a*/ 	.short	(.L_65 - .L_64)
.L_64:
        /*017c*/ 	.word	0x00000000
        /*0180*/ 	.short	0x0002
        /*0182*/ 	.short	0x0010
        /*0184*/ 	.byte	0x00, 0xf4, 0x21, 0x00


	//----- nvinfo : EIATTR_KPARAM_INFO
	.align		4
.L_65:
        /*0188*/ 	.byte	0x04, 0x17
        /*018a*/ 	.short	(.L_67 - .L_66)
.L_66:
        /*018c*/ 	.word	0x00000000
        /*0190*/ 	.short	0x0001
        /*0192*/ 	.short	0x0008
        /*0194*/ 	.byte	0x00, 0xf4, 0x21, 0x00


	//----- nvinfo : EIATTR_KPARAM_INFO
	.align		4
.L_67:
        /*0198*/ 	.byte	0x04, 0x17
        /*019a*/ 	.short	(.L_69 - .L_68)
.L_68:
        /*019c*/ 	.word	0x00000000
        /*01a0*/ 	.short	0x0000
        /*01a2*/ 	.short	0x0000
        /*01a4*/ 	.byte	0x00, 0xf4, 0x21, 0x00


	//----- nvinfo : EIATTR_AT_ENTRY_FRAGMENTS
	.align		4
.L_69:
        /*01a8*/ 	.byte	0x04, 0x4f
        /*01aa*/ 	.short	(.L_71 - .L_70)


	//   ....[0]....
.L_70:
        /*01ac*/ 	.word	0x00000004


	//----- nvinfo : EIATTR_RESERVED_SMEM_USED
	.align		4
.L_71:
        /*01b0*/ 	.byte	0x01, 0x41
	.zero		2


	//----- nvinfo : EIATTR_SPARSE_MMA_MASK
	.align		4
        /*01b4*/ 	.byte	0x03, 0x50
        /*01b6*/ 	.short	0x0000


	//----- nvinfo : EIATTR_TCGEN05_1CTA_USED
	.align		4
        /*01b8*/ 	.byte	0x01, 0x51
	.zero		2


	//----- nvinfo : EIATTR_MAXREG_COUNT
	.align		4
        /*01bc*/ 	.byte	0x03, 0x1b
        /*01be*/ 	.short	0x00ff


	//----- nvinfo : EIATTR_NUM_BARRIERS
	.align		4
        /*01c0*/ 	.byte	0x02, 0x4c
        /*01c2*/ 	.byte	0x01
	.zero		1


	//----- nvinfo : EIATTR_ANNOTATIONS
	.align		4
        /*01c4*/ 	.byte	0x04, 0x55
        /*01c6*/ 	.short	(.L_73 - .L_72)


	//   ....[0]....
.L_72:
        /*01c8*/ 	.word	0x00000001
        /*01cc*/ 	.byte	0xc0, 0x38, 0x00, 0x00, 0x01, 0x00, 0x00, 0x00, 0x60, 0x39, 0x00, 0x00, 0x01, 0x00, 0x00, 0x00
        /* <DEDUP_REMOVED lines=279> */
        /*134c*/ 	.byte	0x00, 0x29, 0x01, 0x00


	//----- nvinfo : EIATTR_INT_WARP_WIDE_INSTR_OFFSETS
	.align		4
.L_73:
        /*1350*/ 	.byte	0x04, 0x31
        /*1352*/ 	.short	(.L_75 - .L_74)


	//   ....[0]....
.L_74:
        /*1354*/ 	.word	0x00003400


	//   ....[1]....
        /*1358*/ 	.word	0x00003410


	//   ....[2]....
        /*135c*/ 	.word	0x00004a40


	//   ....[3]....
        /*1360*/ 	.word	0x00006c20


	//   ....[4]....
        /*1364*/ 	.word	0x0000ef10


	//   ....[5]....
        /*1368*/ 	.word	0x00017750


	//   ....[6]....
        /*136c*/ 	.word	0x000177a0


	//----- nvinfo : EIATTR_COOP_GROUP_MASK_REGIDS
	.align		4
.L_75:
        /*1370*/ 	.byte	0x04, 0x29
        /*1372*/ 	.short	(.L_77 - .L_76)


	//   ....[0]....
.L_76:
        /*1374*/ 	.word	0xffffffff


	//   ....[1]....
        /*1378*/ 	.word	0xffffffff


	//   ....[2]....
        /*137c*/ 	.word	0xffffffff


	//   ....[3]....
        /*1380*/ 	.word	0xffffffff


	//   ....[4]....
        /*1384*/ 	.word	0xffffffff


	//   ....[5]....
        /*1388*/ 	.word	0xffffffff


	//   ....[6]....
        /*138c*/ 	.word	0xffffffff


	//   ....[7]....
        /*1390*/ 	.word	0xffffffff


	//----- nvinfo : EIATTR_COOP_GROUP_INSTR_OFFSETS
	.align		4
.L_77:
        /*1394*/ 	.byte	0x04, 0x28
        /*1396*/ 	.short	(.L_79 - .L_78)


	//   ....[0]....
.L_78:
        /*1398*/ 	.word	0x00000080


	//   ....[1]....
        /*139c*/ 	.word	0x00000340


	//   ....[2]....
        /*13a0*/ 	.word	0x0000a730


	//   ....[3]....
        /*13a4*/ 	.word	0x0000b5c0


	//   ....[4]....
        /*13a8*/ 	.word	0x0000f920


	//   ....[5]....
        /*13ac*/ 	.word	0x00010140


	//   ....[6]....
        /*13b0*/ 	.word	0x000175e0


	//   ....[7]....
        /*13b4*/ 	.word	0x00017850


	//----- nvinfo : EIATTR_VRC_CTA_INIT_COUNT
	.align		4
.L_79:
        /*13b8*/ 	.byte	0x02, 0x4a
        /*13ba*/ 	.byte	0x80
	.zero		1


	//----- nvinfo : EIATTR_MBARRIER_INSTR_OFFSETS
	.align		4
        /*13bc*/ 	.byte	0x04, 0x39
        /*13be*/ 	.short	(.L_81 - .L_80)


	//   ....[0]....
.L_80:
        /*13c0*/ 	.word	0x00003830
        /*13c4*/ 	.word	0x000000ff
        /*13c8*/ 	.word	0x00000000
        /*13cc*/ 	.short	0x0100
        /*13ce*/ 	.byte	0x04
	.zero		1


	//   ....[1]....
        /*13d0*/ 	.word	0x00005100
        /*13d4*/ 	.word	0x000000ff
        /*13d8*/ 	.word	0x00020008
        /*13dc*/ 	.short	0x0100
        /*13de*/ 	.byte	0x06
	.zero		1


	//   ....[2]....
        /*13e0*/ 	.word	0x00007090
        /*13e4*/ 	.word	0x000000ff
        /*13e8*/ 	.word	0x00010000
        /*13ec*/ 	.short	0x0100
        /*13ee*/ 	.byte	0x06
	.zero		1


	//   ....[3]....
        /*13f0*/ 	.word	0x00007d10
        /*13f4*/ 	.word	0x000000ff
        /*13f8*/ 	.word	0x00010000
        /*13fc*/ 	.short	0x010a
        /*13fe*/ 	.byte	0x06
	.zero		1


	//   ....[4]....
        /*1400*/ 	.word	0x00007dd0
        /*1404*/ 	.word	0x000000ff
        /*1408*/ 	.word	0x00010000
        /*140c*/ 	.short	0x0108
        /*140e*/ 	.byte	0x06
	.zero		1


	//   ....[5]....
        /*1410*/ 	.word	0x0000f270
        /*1414*/ 	.word	0x000000ff
        /*1418*/ 	.word	0x00020010
        /*141c*/ 	.short	0x0100
        /*141e*/ 	.byte	0x06
	.zero		1


	//   ....[6]....
        /*1420*/ 	.word	0x0000f570
        /*1424*/ 	.word	0x000000ff
        /*1428*/ 	.word	0x00020010
        /*142c*/ 	.short	0x010a
        /*142e*/ 	.byte	0x06
	.zero		1


	//   ....[7]....
        /*1430*/ 	.word	0x0000f5f0
        /*1434*/ 	.word	0x000000ff
        /*1438*/ 	.word	0x00020010
        /*143c*/ 	.short	0x0108
        /*143e*/ 	.byte	0x06
	.zero		1


	//   ....[8]....
        /*1440*/ 	.word	0x0000f660
        /*1444*/ 	.word	0x000000ff
        /*1448*/ 	.word	0x00000000
        /*144c*/ 	.short	0x010a
        /*144e*/ 	.byte	0x04
	.zero		1


	//   ....[9]....
        /*1450*/ 	.word	0x00012e60
        /*1454*/ 	.word	0x000000ff
        /*1458*/ 	.word	0x00000000
        /*145c*/ 	.short	0x010a
        /*145e*/ 	.byte	0x04
	.zero		1


	//   ....[10]....
        /*1460*/ 	.word	0x00012ff0
        /*1464*/ 	.word	0x000000ff
        /*1468*/ 	.word	0x00020000
        /*146c*/ 	.short	0x0108
        /*146e*/ 	.byte	0x06
	.zero		1


	//   ....[11]....
        /*1470*/ 	.word	0x00013110
        /*1474*/ 	.word	0x000000ff
        /*1478*/ 	.word	0x00020008
        /*147c*/ 	.short	0x0108
        /*147e*/ 	.byte	0x06
	.zero		1


	//   ....[12]....
        /*1480*/ 	.word	0x00017870
        /*1484*/ 	.word	0x000000ff
        /*1488*/ 	.word	0x00010000
        /*148c*/ 	.short	0x010a
        /*148e*/ 	.byte	0x06
	.zero		1


	//   ....[13]....
        /*1490*/ 	.word	0x000178a0
        /*1494*/ 	.word	0x000000ff
        /*1498*/ 	.word	0x00020010
        /*149c*/ 	.short	0x010a
        /*149e*/ 	.byte	0x06
	.zero		1


	//   ....[14]....
        /*14a0*/ 	.word	0x000178d0
        /*14a4*/ 	.word	0x000000ff
        /*14a8*/ 	.word	0x00000000
        /*14ac*/ 	.short	0x010a
        /*14ae*/ 	.byte	0x04
	.zero		1


	//   ....[15]....
        /*14b0*/ 	.word	0x00017900
        /*14b4*/ 	.word	0x000000ff
        /*14b8*/ 	.word	0x00000000
        /*14bc*/ 	.short	0x010a
        /*14be*/ 	.byte	0x04
	.zero		1


	//----- nvinfo : EIATTR_NUM_MBARRIERS
	.align		4
.L_81:
        /*14c0*/ 	.byte	0x03, 0x38
        /*14c2*/ 	.short	0xffff


	//----- nvinfo : EIATTR_EXIT_INSTR_OFFSETS
	.align		4
        /*14c4*/ 	.byte	0x04, 0x1c
        /*14c6*/ 	.short	(.L_83 - .L_82)


	//   ....[0]....
.L_82:
        /*14c8*/ 	.word	0x00017860


	//----- nvinfo : EIATTR_REQNTID
	.align		4
.L_83:
        /*14cc*/ 	.byte	0x04, 0x10
        /*14ce*/ 	.short	(.L_85 - .L_84)
.L_84:
        /*14d0*/ 	.word	0x00000080
        /*14d4*/ 	.word	0x00000001
        /*14d8*/ 	.word	0x00000001


	//----- nvinfo : EIATTR_CRS_STACK_SIZE
	.align		4
.L_85:
        /*14dc*/ 	.byte	0x04, 0x1e
        /*14de*/ 	.short	(.L_87 - .L_86)
.L_86:
        /*14e0*/ 	.word	0x00000000


	//----- nvinfo : EIATTR_CBANK_PARAM_SIZE
	.align		4
.L_87:
        /*14e4*/ 	.byte	0x03, 0x19
        /*14e6*/ 	.short	0x0088


	//----- nvinfo : EIATTR_PARAM_CBANK
	.align		4
        /*14e8*/ 	.byte	0x04, 0x0a
        /*14ea*/ 	.short	(.L_89 - .L_88)
	.align		4
.L_88:
        /*14ec*/ 	.word	index@(.nv.constant0.attn_fwd)
        /*14f0*/ 	.short	0x0380
        /*14f2*/ 	.short	0x0088


	//----- nvinfo : EIATTR_SW_WAR
	.align		4
.L_89:
        /*14f4*/ 	.byte	0x04, 0x36
        /*14f6*/ 	.short	(.L_91 - .L_90)
.L_90:
        /*14f8*/ 	.word	0x00000008
.L_91:


//--------------------- .nv.compat                --------------------------
	.section	.nv.compat,"",@"SHT_CUDA_COMPAT_INFO"
	.align	4
        /*0000*/ 	.byte	0x02, 0x02, 0x02, 0x00, 0x02, 0x05, 0x05, 0x00, 0x02, 0x03, 0x00, 0x00, 0x02, 0x06, 0x01, 0x00


//--------------------- .nv.callgraph             --------------------------
	.section	.nv.callgraph,"",@"SHT_CUDA_CALLGRAPH"
	.align	4
	.sectionentsize	8
	.align		4
        /*0000*/ 	.word	0x00000000
	.align		4
        /*0004*/ 	.word	0xffffffff
	.align		4
        /*0008*/ 	.word	0x00000000
	.align		4
        /*000c*/ 	.word	0xfffffffe
	.align		4
        /*0010*/ 	.word	0x00000000
	.align		4
        /*0014*/ 	.word	0xfffffffd
	.align		4
        /*0018*/ 	.word	0x00000000
	.align		4
        /*001c*/ 	.word	0xfffffffc


//--------------------- .nv.constant4             --------------------------
	.section	.nv.constant4,"a",@progbits
	.align	8
	.align		8
.nv.constant4:
        /*0000*/ 	.dword	_$_str


//--------------------- .text.attn_fwd            --------------------------
	.section	.text.attn_fwd,"ax",@progbits
	.align	128
        .global         attn_fwd
        .type           attn_fwd,@function
        .size           attn_fwd,(.L_x_28 - attn_fwd)
        .other          attn_fwd,@"STO_CUDA_ENTRY STV_DEFAULT"
attn_fwd:
.text.attn_fwd:
[----:B------:R-:W0:Y:S01]  /*0000*/  LDC R1, c[0x0][0x37c] ;  /* 0x0000df00ff017b82 */ /* 0x000e220000000800 */
[----:B------:R-:W1:Y:S01]  /*0010*/  S2R R0, SR_TID.X ;  /* 0x0000000000007919 */ /* 0x000e620000002100 */
[----:B------:R-:W-:Y:S01]  /*0020*/  LOP3.LUT R2, R2, 0xffffffef, RZ, 0xc0, !PT ;  /* 0xffffffef02027812 */ /* 0x000fe200078ec0ff */
[----:B0-----:R-:W-:Y:S01]  /*0030*/  VIADD R1, R1, 0xfffff828 ;  /* 0xfffff82801017836 */ /* 0x001fe20000000000 */
[----:B-1----:R-:W-:-:S13]  /*0040*/  ISETP.GE.U32.AND P0, PT, R0, 0x20, PT ;  /* 0x000000200000780c */ /* 0x002fda0003f06070 */
[----:B------:R-:W-:Y:S01]  /*0050*/  @P0 LOP3.LUT R2, R2, 0x10, RZ, 0xfc, !PT ;  /* 0x0000001002020812 */ /* 0x000fe200078efcff */
[----:B------:R-:W-:Y:S06]  /*0060*/  @P0 BRA `(.L_x_0) ;  /* 0x0000000000b80947 */ /* 0x000fec0003800000 */
[----:B------:R-:W0:Y:S01]  /*0070*/  S2UR UR6, SR_CgaCtaId ;  /* 0x00000000000679c3 */ /* 0x000e220000008800 */
[----:B------:R-:W-:Y:S01]  /*0080*/  NOP ;  /* 0x0000000000007918 */ /* 0x000fe20000000000 */
[----:B------:R-:W-:Y:S02]  /*0090*/  UMOV UR4, 0x40 ;  /* 0x0000004000047882 */ /* 0x000fe40000000000 */
[----:B0-----:R-:W-:-:S09]  /*00a0*/  ULEA UR4, UR6, UR4, 0x18 ;  /* 0x0000000406047291 */ /* 0x001fd2000f8ec0ff */
[----:B------:R-:W0:Y:S01]  /*00b0*/  LDS.U8 R0, [UR4] ;  /* 0x00000004ff007984 */ /* 0x000e220008000000 */
[----:B------:R-:W-:Y:S02]  /*00c0*/  UMOV UR4, 0x400 ;  /* 0x0000040000047882 */ /* 0x000fe40000000000 */
[----:B------:R-:W-:Y:S01]  /*00d0*/  ULEA UR4, UR6, UR4, 0x18 ;  /* 0x0000000406047291 */ /* 0x000fe2000f8ec0ff */
[----:B0-----:R-:W-:-:S13]  /*00e0*/  ISETP.NE.AND P0, PT, R0, RZ, PT ;  /* 0x000000ff0000720c */ /* 0x001fda0003f05270 */
[----:B------:R-:W-:Y:S05]  /*00f0*/  @P0 BRA `(.L_x_1) ;  /* 0x00000000007c0947 */ /* 0x000fea0003800000 */
[----:B------:R-:W-:-:S13]  /*0100*/  ELECT P0, URZ, PT ;  /* 0x0000000000ff782f */ /* 0x000fda0003800000 */
[----:B------:R-:W-:Y:S05]  /*0110*/  @!P0 BRA `(.L_x_2) ;  /* 0x0000000000848947 */ /* 0x000fea0003800000 */
[----:B------:R-:W-:Y:S01]  /*0120*/  UMOV UR5, 0x10 ;  /* 0x0000001000057882 */ /* 0x000fe20000000000 */
[----:B------:R-:W-:Y:S01]  /*0130*/  IMAD.MOV.U32 R5, RZ, RZ, 0x1 ;  /* 0x00000001ff057424 */ /* 0x000fe200078e00ff */
[----:B------:R-:W-:-:S03]  /*0140*/  MOV R3, 0xffff ;  /* 0x0000ffff00037802 */ /* 0x000fc60000000f00 */
[----:B------:R-:W-:Y:S04]  /*0150*/  DEPBAR.LE SB0, 0x36 ;  /* 0x00008d800000791a */ /* 0x000fe80000000000 */
[----:B------:R-:W0:Y:S02]  /*0160*/  UTCATOMSWS.FIND_AND_SET.ALIGN UP0, UR5, UR5 ;  /* 0x00000005000575e3 */ /* 0x000e240008000800 */
[----:B0-----:R-:W-:-:S04]  /*0170*/  PLOP3.LUT P0, PT, PT, PT, UP0, 0x80, 0x8 ;  /* 0x000000000008781c */ /* 0x001fc80003f0f008 */
[----:B------:R-:W-:-:S04]  /*0180*/  SEL R0, RZ, 0xffffffff, !P0 ;  /* 0xffffffffff007807 */ /* 0x000fc80004000000 */
[----:B------:R-:W-:Y:S01]  /*0190*/  ISETP.NE.AND P0, PT, R0, RZ, PT ;  /* 0x000000ff0000720c */ /* 0x000fe20003f05270 */
[----:B------:R-:W-:-:S12]  /*01a0*/  IMAD.U32 R0, RZ, RZ, UR5 ;  /* 0x00000005ff007e24 */ /* 0x000fd8000f8e00ff */
[----:B------:R-:W-:Y:S05]  /*01b0*/  @P0 BRA `(.L_x_3) ;  /* 0x0000000000240947 */ /* 0x000fea0003800000 */
.L_x_4:
[----:B------:R-:W-:Y:S05]  /*01c0*/  NANOSLEEP 0x64 ;  /* 0x000000640000795d */ /* 0x000fea0003800000 */
[----:B------:R-:W-:-:S05]  /*01d0*/  UMOV UR5, 0x10 ;  /* 0x0000001000057882 */ /* 0x000fca0000000000 */
[----:B------:R-:W-:Y:S04]  /*01e0*/  DEPBAR.LE SB0, 0x36 ;  /* 0x00008d800000791a */ /* 0x000fe80000000000 */
[----:B------:R-:W0:Y:S02]  /*01f0*/  UTCATOMSWS.FIND_AND_SET.ALIGN UP0, UR5, UR5 ;  /* 0x00000005000575e3 */ /* 0x000e240008000800 */
[----:B0-----:R-:W-:-:S04]  /*0200*/  PLOP3.LUT P0, PT, PT, PT, UP0, 0x80, 0x8 ;  /* 0x000000000008781c */ /* 0x001fc80003f0f008 */
[----:B------:R-:W-:-:S04]  /*0210*/  SEL R0, RZ, 0xffffffff, !P0 ;  /* 0xffffffffff007807 */ /* 0x000fc80004000000 */
[----:B------:R-:W-:Y:S01]  /*0220*/  ISETP.NE.AND P0, PT, R0, RZ, PT ;  /* 0x000000ff0000720c */ /* 0x000fe20003f05270 */
[----:B------:R-:W-:-:S12]  /*0230*/  IMAD.U32 R0, RZ, RZ, UR5 ;  /* 0x00000005ff007e24 */ /* 0x000fd8000f8e00ff */
[----:B------:R-:W-:Y:S05]  /*0240*/  @!P0 BRA `(.L_x_4) ;  /* 0xfffffffc00dc8947 */ /* 0x000fea000383ffff */
.L_x_3:
[C---:B------:R-:W-:Y:S01]  /*0250*/  IADD3 R4, PT, PT, R0.reuse, 0x10, RZ ;  /* 0x0000001000047810 */ /* 0x040fe20007ffe0ff */
[----:B------:R-:W-:Y:S01]  /*0260*/  UMOV UR5, 0x50 ;  /* 0x0000005000057882 */ /* 0x000fe20000000000 */
[----:B------:R-:W-:Y:S01]  /*0270*/  SHF.L.U32 R3, R3, R0, RZ ;  /* 0x0000000003037219 */ /* 0x000fe200000006ff */
[----:B------:R-:W-:Y:S01]  /*0280*/  ULEA UR5, UR6, UR5, 0x18 ;  /* 0x0000000506057291 */ /* 0x000fe2000f8ec0ff */
[----:B------:R-:W-:Y:S01]  /*0290*/  SHF.L.U32 R4, R5, R4, RZ ;  /* 0x0000000405047219 */ /* 0x000fe200000006ff */
[----:B------:R-:W-:-:S03]  /*02a0*/  IMAD.SHL.U32 R0, R0, 0x20, RZ ;  /* 0x0000002000007824 */ /* 0x000fc600078e00ff */
[----:B------:R-:W-:-:S05]  /*02b0*/  LOP3.LUT R3, R4, R3, RZ, 0xfc, !PT ;  /* 0x0000000304037212 */ /* 0x000fca00078efcff */
[----:B------:R0:W-:Y:S04]  /*02c0*/  ATOMS.OR RZ, [UR5], R3 ;  /* 0x00000003ffff798c */ /* 0x0001e8000b000005 */
[----:B------:R0:W-:Y:S01]  /*02d0*/  STS [UR4], R0 ;  /* 0x00000000ff007988 */ /* 0x0001e20008000804 */
[----:B------:R-:W-:Y:S05]  /*02e0*/  BRA `(.L_x_2) ;  /* 0x0000000000107947 */ /* 0x000fea0003800000 */
.L_x_1:
[----:B------:R-:W-:Y:S01]  /*02f0*/  IMAD.MOV.U32 R0, RZ, RZ, -0x1 ;  /* 0xffffffffff007424 */ /* 0x000fe200078e00ff */
[----:B------:R-:W-:-:S04]  /*0300*/  MOV R4, 0x330 ;  /* 0x0000033000047802 */ /* 0x000fc80000000f00 */
[----:B------:R0:W-:Y:S03]  /*0310*/  STS [UR4], R0 ;  /* 0x00000000ff007988 */ /* 0x0001e60008000804 */
[----:B0-----:R-:W-:Y:S05]  /*0320*/  CALL.REL.NOINC `($__internal_1_$__cuda_sm10x_tcgen05_guardrail_trap_phase_invalid_during_alloc) ;  /* 0x00000174008c7944 */ /* 0x001fea0003c00000 */
.L_x_2:
[----:B------:R-:W-:Y:S05]  /*0330*/  WARPSYNC.ALL ;  /* 0x0000000000007948 */ /* 0x000fea0003800000 */
[----:B------:R-:W-:Y:S01]  /*0340*/  NOP ;  /* 0x0000000000007918 */ /* 0x000fe20000000000 */
.L_x_0:
[----:B------:R-:W1:Y:S01]  /*0350*/  S2R R184, SR_TID.X ;  /* 0x0000000000b87919 */ /* 0x000e620000002100 */
[----:B------:R-:W2:Y:S01]  /*0360*/  LDC R18, c[0x0][0x3b8] ;  /* 0x0000ee00ff127b82 */ /* 0x000ea20000000800 */
[----:B------:R-:W3:Y:S01]  /*0370*/  LDCU.64 UR6, c[0x0][0x3b0] ;  /* 0x00007600ff0677ac */ /* 0x000ee20008000a00 */
[----:B0-----:R-:W0:Y:S01]  /*0380*/  S2R R0, SR_CTAID.X ;  /* 0x0000000000007919 */ /* 0x001e220000002500 */
[----:B------:R-:W4:Y:S01]  /*0390*/  LDCU.64 UR10, c[0x0][0x358] ;  /* 0x00006b00ff0a77ac */ /* 0x000f220008000a00 */
[----:B------:R-:W3:Y:S04]  /*03a0*/  S2R R186, SR_CTAID.Y ;  /* 0x0000000000ba7919 */ /* 0x000ee80000002600 */
[----:B------:R-:W5:Y:S08]  /*03b0*/  S2UR UR4, SR_CgaCtaId ;  /* 0x00000000000479c3 */ /* 0x000f700000008800 */
[----:B------:R-:W4:Y:S01]  /*03c0*/  LDC.64 R10, c[0x0][0x380] ;  /* 0x0000e000ff0a7b82 */ /* 0x000f220000000a00 */
[----:B-1----:R-:W-:-:S02]  /*03d0*/  LOP3.LUT R3, R184, 0x3f, RZ, 0xc0, !PT ;  /* 0x0000003fb8037812 */ /* 0x002fc400078ec0ff */
[----:B------:R-:W-:Y:S02]  /*03e0*/  SHF.R.U32.HI R129, RZ, 0x6, R184 ;  /* 0x00000006ff817819 */ /* 0x000fe400000116b8 */
[----:B0-----:R-:W-:Y:S02]  /*03f0*/  LEA R4, R0, R3, 0x6 ;  /* 0x0000000300047211 */ /* 0x001fe400078e30ff */
[----:B------:R-:W-:Y:S01]  /*0400*/  SGXT.U32 R129, R129, 0x1 ;  /* 0x000000018181781a */ /* 0x000fe20000000000 */
[----:B---3--:R-:W-:Y:S01]  /*0410*/  IMAD R0, R186, UR6, RZ ;  /* 0x00000006ba007c24 */ /* 0x008fe2000f8e02ff */
[----:B------:R-:W-:Y:S01]  /*0420*/  UMOV UR6, 0x400 ;  /* 0x0000040000067882 */ /* 0x000fe20000000000 */
[----:B------:R-:W-:Y:S01]  /*0430*/  IMAD R7, R4, UR7, RZ ;  /* 0x0000000704077c24 */ /* 0x000fe2000f8e02ff */
[----:B------:R-:W-:Y:S01]  /*0440*/  BAR.SYNC.DEFER_BLOCKING 0x0 ;  /* 0x0000000000007b1d */ /* 0x000fe20000010000 */
[----:B------:R-:W-:Y:S01]  /*0450*/  IMAD.SHL.U32 R5, R0, 0x2, RZ ;  /* 0x0000000200057824 */ /* 0x000fe200078e00ff */
[----:B------:R-:W-:Y:S01]  /*0460*/  ISETP.GE.U32.AND P4, PT, R184, 0x20, PT ;  /* 0x00000020b800780c */ /* 0x000fe20003f86070 */
[----:B------:R-:W-:Y:S01]  /*0470*/  IMAD.SHL.U32 R6, R7, 0x2, RZ ;  /* 0x0000000207067824 */ /* 0x000fe200078e00ff */
[----:B-----5:R-:W-:Y:S01]  /*0480*/  ULEA UR6, UR4, UR6, 0x18 ;  /* 0x0000000604067291 */ /* 0x020fe2000f8ec0ff */
[----:B--2---:R-:W-:-:S02]  /*0490*/  IMAD R9, R129, R18, RZ ;  /* 0x0000001281097224 */ /* 0x004fc400078e02ff */
[----:B------:R-:W-:Y:S01]  /*04a0*/  IMAD.HI R4, R0, 0x2, RZ ;  /* 0x0000000200047827 */ /* 0x000fe200078e02ff */
[----:B----4-:R-:W-:Y:S02]  /*04b0*/  IADD3 R6, P0, P1, R6, R10, R5 ;  /* 0x0000000a06067210 */ /* 0x010fe4000791e005 */
[----:B------:R-:W-:Y:S01]  /*04c0*/  LEA R5, R18, R9, 0x1 ;  /* 0x0000000912057211 */ /* 0x000fe200078e08ff */
[----:B------:R-:W-:-:S03]  /*04d0*/  IMAD.HI R7, R7, 0x2, RZ ;  /* 0x0000000207077827 */ /* 0x000fc600078e02ff */
[-C--:B------:R-:W-:Y:S01]  /*04e0*/  LEA R10, P2, R5, R6.reuse, 0x1 ;  /* 0x00000006050a7211 */ /* 0x080fe200078408ff */
[C---:B------:R-:W-:Y:S01]  /*04f0*/  IMAD R13, R18.reuse, 0x2, R5 ;  /* 0x00000002120d7824 */ /* 0x040fe200078e0205 */
[----:B------:R-:W-:Y:S02]  /*0500*/  IADD3.X R4, PT, PT, R7, R11, R4, P0, P1 ;  /* 0x0000000b07047210 */ /* 0x000fe400007e2404 */
[-C--:B------:R-:W-:Y:S01]  /*0510*/  LEA R8, P0, R9, R6.reuse, 0x1 ;  /* 0x0000000609087211 */ /* 0x080fe200078008ff */
[----:B------:R-:W-:Y:S01]  /*0520*/  IMAD R7, R18, 0x2, R13 ;  /* 0x0000000212077824 */ /* 0x000fe200078e020d */
[----:B------:R-:W-:Y:S02]  /*0530*/  LEA R12, P3, R13, R6, 0x1 ;  /* 0x000000060d0c7211 */ /* 0x000fe400078608ff */
[----:B------:R-:W-:Y:S01]  /*0540*/  LEA.HI.X.SX32 R9, R9, R4, 0x1, P0 ;  /* 0x0000000409097211 */ /* 0x000fe200000f0eff */
[----:B------:R-:W0:Y:S01]  /*0550*/  LDS R121, [UR6] ;  /* 0x00000006ff797984 */ /* 0x000e220008000800 */
[----:B------:R-:W-:Y:S06]  /*0560*/  BAR.SYNC.DEFER_BLOCKING 0x0 ;  /* 0x0000000000007b1d */ /* 0x000fec0000010000 */
[----:B------:R-:W-:Y:S05]  /*0570*/  @P4 BRA `(.L_x_5) ;  /* 0x0000000000184947 */ /* 0x000fea0003800000 */
[----:B------:R-:W-:Y:S01]  /*0580*/  ELECT P0, URZ, PT ;  /* 0x0000000000ff782f */ /* 0x000fe20003800000 */
[----:B------:R-:W-:Y:S01]  /*0590*/  HFMA2 R0, -RZ, RZ, 0, 5.9604644775390625e-08 ;  /* 0x00000001ff007431 */ /* 0x000fe200000001ff */
[----:B------:R-:W-:Y:S01]  /*05a0*/  UMOV UR5, 0x40 ;  /* 0x0000004000057882 */ /* 0x000fe20000000000 */
[----:B------:R-:W-:Y:S01]  /*05b0*/  UVIRTCOUNT.DEALLOC.SMPOOL 0x80 ;  /* 0x000000800000784c */ /* 0x000fe20000000000 */
[----:B------:R-:W-:-:S09]  /*05c0*/  ULEA UR5, UR4, UR5, 0x18 ;  /* 0x0000000504057291 */ /* 0x000fd2000f8ec0ff */
[----:B------:R1:W-:Y:S03]  /*05d0*/  @P0 STS.U8 [UR5], R0 ;  /* 0x00000000ff000988 */ /* 0x0003e60008000005 */
.L_x_5:
[C---:B------:R-:W-:Y:S01]  /*05e0*/  IMAD R17, R18.reuse, 0x2, R7 ;  /* 0x0000000212117824 */ /* 0x040fe200078e0207 */
[----:B------:R-:W-:Y:S01]  /*05f0*/  LEA.HI.X.SX32 R11, R5, R4, 0x1, P2 ;  /* 0x00000004050b7211 */ /* 0x000fe200010f0eff */
[----:B-1----:R1:W2:Y:S01]  /*0600*/  LDG.E.U16 R0, desc[UR10][R8.64] ;  /* 0x0000000a08007981 */ /* 0x0022a2000c1e1500 */
[----:B------:R-:W-:Y:S01]  /*0610*/  LEA R14, P0, R7, R6, 0x1 ;  /* 0x00000006070e7211 */ /* 0x000fe200078008ff */
[----:B------:R-:W-:Y:S01]  /*0620*/  IMAD R19, R18, 0x2, R17 ;  /* 0x0000000212137824 */ /* 0x000fe200078e0211 */
[-C--:B------:R-:W-:Y:S01]  /*0630*/  LEA.HI.X.SX32 R13, R13, R4.reuse, 0x1, P3 ;  /* 0x000000040d0d7211 */ /* 0x080fe200018f0eff */
[----:B------:R3:W4:Y:S01]  /*0640*/  LDG.E.U16 R5, desc[UR10][R10.64] ;  /* 0x0000000a0a057981 */ /* 0x000722000c1e1500 */
[----:B------:R-:W-:Y:S01]  /*0650*/  LEA.HI.X.SX32 R15, R7, R4, 0x1, P0 ;  /* 0x00000004070f7211 */ /* 0x000fe200000f0eff */
[----:B------:R-:W5:Y:S01]  /*0660*/  LDC.64 R182, c[0x0][0x3c0] ;  /* 0x0000f000ffb67b82 */ /* 0x000f620000000a00 */
[-C--:B------:R-:W-:Y:S01]  /*0670*/  LEA R16, P1, R17, R6.reuse, 0x1 ;  /* 0x0000000611107211 */ /* 0x080fe200078208ff */
[----:B------:R0:W2:Y:S01]  /*0680*/  LDG.E.U16 R7, desc[UR10][R12.64] ;  /* 0x0000000a0c077981 */ /* 0x0000a2000c1e1500 */
[----:B------:R-:W-:-:S02]  /*0690*/  LEA R20, P0, R19, R6, 0x1 ;  /* 0x0000000613147211 */ /* 0x000fc400078008ff */
[----:B0-----:R-:W-:Y:S01]  /*06a0*/  R2UR UR7, R121 ;  /* 0x00000000790772ca */ /* 0x001fe200000e0000 */
[----:B------:R0:W2:Y:S01]  /*06b0*/  LDG.E.U16 R8, desc[UR10][R14.64] ;  /* 0x0000000a0e087981 */ /* 0x0000a2000c1e1500 */
[C---:B-1----:R-:W-:Y:S01]  /*06c0*/  LEA R9, R18.reuse, R19, 0x1 ;  /* 0x0000001312097211 */ /* 0x042fe200078e08ff */
[----:B------:R-:W-:Y:S01]  /*06d0*/  UMOV UR14, 0x1 ;  /* 0x00000001000e7882 */ /* 0x000fe20000000000 */
[-C--:B------:R-:W-:Y:S01]  /*06e0*/  LEA.HI.X.SX32 R21, R19, R4.reuse, 0x1, P0 ;  /* 0x0000000413157211 */ /* 0x080fe200000f0eff */
[----:B------:R-:W-:Y:S01]  /*06f0*/  UIADD3 UR4, UPT, UPT, UR6, 0x20000, URZ ;  /* 0x0002000006047890 */ /* 0x000fe2000fffe0ff */
[----:B------:R-:W-:Y:S01]  /*0700*/  LEA.HI.X.SX32 R17, R17, R4, 0x1, P1 ;  /* 0x0000000411117211 */ /* 0x000fe200008f0eff */
[C---:B---3--:R-:W-:Y:S01]  /*0710*/  IMAD R11, R18.reuse, 0x2, R9 ;  /* 0x00000002120b7824 */ /* 0x048fe200078e0209 */
[C---:B------:R-:W-:Y:S01]  /*0720*/  LEA R22, P0, R9.reuse, R6, 0x1 ;  /* 0x0000000609167211 */ /* 0x040fe200078008ff */
[----:B------:R-:W1:Y:S01]  /*0730*/  LDCU UR9, c[0x0][0x3f0] ;  /* 0x00007e00ff0977ac */ /* 0x000e620008000800 */
[----:B------:R-:W3:Y:S01]  /*0740*/  LDC R179, c[0x0][0x3c4] ;  /* 0x0000f100ffb37b82 */ /* 0x000ee20000000800 */
[C---:B------:R-:W-:Y:S01]  /*0750*/  IMAD R19, R18.reuse, 0x2, R11 ;  /* 0x0000000212137824 */ /* 0x040fe200078e020b */
[----:B------:R-:W-:Y:S01]  /*0760*/  LEA.HI.X.SX32 R23, R9, R4, 0x1, P0 ;  /* 0x0000000409177211 */ /* 0x000fe200000f0eff */
[----:B------:R0:W2:Y:S01]  /*0770*/  LDG.E.U16 R10, desc[UR10][R16.64] ;  /* 0x0000000a100a7981 */ /* 0x0000a2000c1e1500 */
[----:B------:R-:W1:Y:S02]  /*0780*/  LDCU.64 UR16, c[0x0][0x390] ;  /* 0x00007200ff1077ac */ /* 0x000e640008000a00 */
[C---:B------:R-:W-:Y:S01]  /*0790*/  LEA R13, R18.reuse, R19, 0x1 ;  /* 0x00000013120d7211 */ /* 0x040fe200078e08ff */
[----:B------:R-:W2:Y:S01]  /*07a0*/  LDG.E.U16 R9, desc[UR10][R20.64] ;  /* 0x0000000a14097981 */ /* 0x000ea2000c1e1500 */
[C---:B------:R-:W-:Y:S01]  /*07b0*/  LEA R24, P0, R11.reuse, R6, 0x1 ;  /* 0x000000060b187211 */ /* 0x040fe200078008ff */
[----:B------:R-:W1:Y:S02]  /*07c0*/  LDC R181, c[0x0][0x3c4] ;  /* 0x0000f100ffb57b82 */ /* 0x000e640000000800 */
[----:B0-----:R-:W-:Y:S01]  /*07d0*/  IMAD R15, R18, 0x2, R13 ;  /* 0x00000002120f7824 */ /* 0x001fe200078e020d */
[----:B------:R-:W-:-:S02]  /*07e0*/  LEA.HI.X.SX32 R25, R11, R4, 0x1, P0 ;  /* 0x000000040b197211 */ /* 0x000fc400000f0eff */
[-C--:B------:R-:W-:Y:S01]  /*07f0*/  LEA R28, P0, R13, R6.reuse, 0x1 ;  /* 0x000000060d1c7211 */ /* 0x080fe200078008ff */
[C---:B------:R-:W-:Y:S01]  /*0800*/  IMAD R17, R18.reuse, 0x2, R15 ;  /* 0x0000000212117824 */ /* 0x040fe200078e020f */
[----:B------:R-:W-:Y:S01]  /*0810*/  LEA R26, P1, R19, R6, 0x1 ;  /* 0x00000006131a7211 */ /* 0x000fe200078208ff */
[----:B------:R0:W2:Y:S01]  /*0820*/  LDG.E.U16 R11, desc[UR10][R22.64] ;  /* 0x0000000a160b7981 */ /* 0x0000a2000c1e1500 */
[-C--:B------:R-:W-:Y:S01]  /*0830*/  LEA.HI.X.SX32 R29, R13, R4.reuse, 0x1, P0 ;  /* 0x000000040d1d7211 */ /* 0x080fe200000f0eff */
[----:B------:R-:W1:Y:S01]  /*0840*/  LDC R185, c[0x0][0x3c4] ;  /* 0x0000f100ffb97b82 */ /* 0x000e620000000800 */
[----:B------:R-:W-:Y:S01]  /*0850*/  LEA.HI.X.SX32 R27, R19, R4, 0x1, P1 ;  /* 0x00000004131b7211 */ /* 0x000fe200008f0eff */
[----:B------:R5:W2:Y:S01]  /*0860*/  LDG.E.U16 R12, desc[UR10][R24.64] ;  /* 0x0000000a180c7981 */ /* 0x000aa2000c1e1500 */
[C---:B------:R-:W-:Y:S02]  /*0870*/  LEA R30, P0, R15.reuse, R6, 0x1 ;  /* 0x000000060f1e7211 */ /* 0x040fe400078008ff */
[C---:B------:R-:W-:Y:S01]  /*0880*/  LEA R19, R18.reuse, R17, 0x1 ;  /* 0x0000001112137211 */ /* 0x040fe200078e08ff */
[----:B------:R5:W2:Y:S01]  /*0890*/  LDG.E.U16 R14, desc[UR10][R26.64] ;  /* 0x0000000a1a0e7981 */ /* 0x000aa2000c1e1500 */
[----:B------:R-:W-:Y:S01]  /*08a0*/  LEA.HI.X.SX32 R31, R15, R4, 0x1, P0 ;  /* 0x000000040f1f7211 */ /* 0x000fe200000f0eff */
[----:B------:R-:W1:Y:S01]  /*08b0*/  LDC R197, c[0x0][0x3c4] ;  /* 0x0000f100ffc57b82 */ /* 0x000e620000000800 */
[-C--:B0-----:R-:W-:Y:S01]  /*08c0*/  LEA R22, P0, R17, R6.reuse, 0x1 ;  /* 0x0000000611167211 */ /* 0x081fe200078008ff */
[C---:B------:R-:W-:Y:S01]  /*08d0*/  IMAD R33, R18.reuse, 0x2, R19 ;  /* 0x0000000212217824 */ /* 0x040fe200078e0213 */
[----:B------:R-:W-:Y:S01]  /*08e0*/  LEA R20, P1, R19, R6, 0x1 ;  /* 0x0000000613147211 */ /* 0x000fe200078208ff */
[----:B------:R0:W2:Y:S01]  /*08f0*/  LDG.E.U16 R13, desc[UR10][R28.64] ;  /* 0x0000000a1c0d7981 */ /* 0x0000a2000c1e1500 */
[-C--:B------:R-:W-:Y:S01]  /*0900*/  LEA.HI.X.SX32 R23, R17, R4.reuse, 0x1, P0 ;  /* 0x0000000411177211 */ /* 0x080fe200000f0eff */
[C---:B------:R-:W-:Y:S01]  /*0910*/  IMAD R17, R18.reuse, 0x2, R33 ;  /* 0x0000000212117824 */ /* 0x040fe200078e0221 */
[----:B------:R-:W-:Y:S01]  /*0920*/  LEA.HI.X.SX32 R21, R19, R4, 0x1, P1 ;  /* 0x0000000413157211 */ /* 0x000fe200008f0eff */
[----:B------:R-:W2:Y:S01]  /*0930*/  LDG.E.U16 R15, desc[UR10][R30.64] ;  /* 0x0000000a1e0f7981 */ /* 0x000ea2000c1e1500 */
[C---:B-----5:R-:W-:Y:S01]  /*0940*/  LEA R24, P0, R33.reuse, R6, 0x1 ;  /* 0x0000000621187211 */ /* 0x060fe200078008ff */
[----:B------:R-:W5:Y:S01]  /*0950*/  LDC R201, c[0x0][0x3c4] ;  /* 0x0000f100ffc97b82 */ /* 0x000f620000000800 */
[----:B------:R-:W-:Y:S01]  /*0960*/  LEA R19, R18, R17, 0x1 ;  /* 0x0000001112137211 */ /* 0x000fe200078e08ff */
[----:B------:R0:W2:Y:S01]  /*0970*/  LDG.E.U16 R16, desc[UR10][R22.64] ;  /* 0x0000000a16107981 */ /* 0x0000a2000c1e1500 */
[----:B------:R-:W-:-:S03]  /*0980*/  LEA.HI.X.SX32 R25, R33, R4, 0x1, P0 ;  /* 0x0000000421197211 */ /* 0x000fc600000f0eff */
[C---:B------:R-:W-:Y:S01]  /*0990*/  IMAD R33, R18.reuse, 0x2, R19 ;  /* 0x0000000212217824 */ /* 0x040fe200078e0213 */
[C---:B------:R-:W-:Y:S01]  /*09a0*/  LEA R26, P0, R17.reuse, R6, 0x1 ;  /* 0x00000006111a7211 */ /* 0x040fe200078008ff */
[----:B------:R-:W2:Y:S01]  /*09b0*/  LDG.E.U16 R20, desc[UR10][R20.64] ;  /* 0x0000000a14147981 */ /* 0x000ea2000c1e1500 */
[----:B------:R-:W1:Y:S01]  /*09c0*/  LDC R203, c[0x0][0x3c4] ;  /* 0x0000f100ffcb7b82 */ /* 0x000e620000000800 */
[C---:B------:R-:W-:Y:S01]  /*09d0*/  IMAD R35, R18.reuse, 0x2, R33 ;  /* 0x0000000212237824 */ /* 0x040fe200078e0221 */
[----:B------:R-:W-:Y:S02]  /*09e0*/  LEA.HI.X.SX32 R27, R17, R4, 0x1, P0 ;  /* 0x00000004111b7211 */ /* 0x000fe400000f0eff */
[-C--:B0-----:R-:W-:Y:S01]  /*09f0*/  LEA R28, P0, R19, R6.reuse, 0x1 ;  /* 0x00000006131c7211 */ /* 0x081fe200078008ff */
[----:B------:R0:W2:Y:S01]  /*0a00*/  LDG.E.U16 R17, desc[UR10][R24.64] ;  /* 0x0000000a18117981 */ /* 0x0000a2000c1e1500 */
[----:B------:R-:W-:Y:S02]  /*0a10*/  LEA R23, R18, R35, 0x1 ;  /* 0x0000002312177211 */ /* 0x000fe400078e08ff */
[----:B------:R-:W-:Y:S01]  /*0a20*/  LEA R30, P1, R33, R6, 0x1 ;  /* 0x00000006211e7211 */ /* 0x000fe200078208ff */
[----:B------:R-:W1:Y:S01]  /*0a30*/  LDC R191, c[0x0][0x3c4] ;  /* 0x0000f100ffbf7b82 */ /* 0x000e620000000800 */
[----:B------:R-:W-:-:S02]  /*0a40*/  LEA.HI.X.SX32 R29, R19, R4, 0x1, P0 ;  /* 0x00000004131d7211 */ /* 0x000fc400000f0eff */
[----:B------:R-:W-:Y:S01]  /*0a50*/  LEA R32, P0, R35, R6, 0x1 ;  /* 0x0000000623207211 */ /* 0x000fe200078008ff */
[----:B------:R3:W2:Y:S01]  /*0a60*/  LDG.E.U16 R19, desc[UR10][R26.64] ;  /* 0x0000000a1a137981 */ /* 0x0006a2000c1e1500 */
[C---:B0-----:R-:W-:Y:S01]  /*0a70*/  IMAD R25, R18.reuse, 0x2, R23 ;  /* 0x0000000212197824 */ /* 0x041fe200078e0217 */
[-C--:B------:R-:W-:Y:S02]  /*0a80*/  LEA.HI.X.SX32 R31, R33, R4.reuse, 0x1, P1 ;  /* 0x00000004211f7211 */ /* 0x080fe400008f0eff */
[----:B------:R0:W2:Y:S01]  /*0a90*/  LDG.E.U16 R21, desc[UR10][R28.64] ;  /* 0x0000000a1c157981 */ /* 0x0000a2000c1e1500 */
[----:B------:R-:W-:Y:S01]  /*0aa0*/  LEA.HI.X.SX32 R33, R35, R4, 0x1, P0 ;  /* 0x0000000423217211 */ /* 0x000fe200000f0eff */
[----:B------:R-:W-:Y:S01]  /*0ab0*/  IMAD R39, R18, 0x2, R25 ;  /* 0x0000000212277824 */ /* 0x000fe200078e0219 */
[C---:B------:R-:W-:Y:S01]  /*0ac0*/  LEA R34, P0, R23.reuse, R6, 0x1 ;  /* 0x0000000617227211 */ /* 0x040fe200078008ff */
[----:B------:R0:W2:Y:S01]  /*0ad0*/  LDG.E.U16 R22, desc[UR10][R30.64] ;  /* 0x0000000a1e167981 */ /* 0x0000a2000c1e1500 */
[----:B------:R-:W1:Y:S02]  /*0ae0*/  LDC R193, c[0x0][0x3c4] ;  /* 0x0000f100ffc17b82 */ /* 0x000e640000000800 */
[----:B------:R-:W-:-:S02]  /*0af0*/  LEA.HI.X.SX32 R35, R23, R4, 0x1, P0 ;  /* 0x0000000417237211 */ /* 0x000fc400000f0eff */
[C---:B------:R-:W-:Y:S01]  /*0b00*/  LEA R36, P0, R25.reuse, R6, 0x1 ;  /* 0x0000000619247211 */ /* 0x040fe200078008ff */
[----:B------:R5:W2:Y:S01]  /*0b10*/  LDG.E.U16 R23, desc[UR10][R32.64] ;  /* 0x0000000a20177981 */ /* 0x000aa2000c1e1500 */
[C---:B---3--:R-:W-:Y:S02]  /*0b20*/  LEA R27, R18.reuse, R39, 0x1 ;  /* 0x00000027121b7211 */ /* 0x048fe400078e08ff */
[----:B------:R-:W-:Y:S01]  /*0b30*/  LEA.HI.X.SX32 R37, R25, R4, 0x1, P0 ;  /* 0x0000000419257211 */ /* 0x000fe200000f0eff */
[----:B------:R3:W2:Y:S01]  /*0b40*/  LDG.E.U16 R24, desc[UR10][R34.64] ;  /* 0x0000000a22187981 */ /* 0x0006a2000c1e1500 */
[C---:B------:R-:W-:Y:S01]  /*0b50*/  LEA R40, P0, R27.reuse, R6, 0x1 ;  /* 0x000000061b287211 */ /* 0x040fe200078008ff */
[C---:B0-----:R-:W-:Y:S01]  /*0b60*/  IMAD R29, R18.reuse, 0x2, R27 ;  /* 0x00000002121d7824 */ /* 0x041fe200078e021b */
[----:B------:R-:W0:Y:S01]  /*0b70*/  LDC R195, c[0x0][0x3c4] ;  /* 0x0000f100ffc37b82 */ /* 0x000e220000000800 */
[----:B------:R3:W2:Y:S01]  /*0b80*/  LDG.E.U16 R25, desc[UR10][R36.64] ;  /* 0x0000000a24197981 */ /* 0x0006a2000c1e1500 */
[----:B------:R-:W-:Y:S01]  /*0b90*/  LEA.HI.X.SX32 R41, R27, R4, 0x1, P0 ;  /* 0x000000041b297211 */ /* 0x000fe200000f0eff */
[----:B------:R-:W-:Y:S01]  /*0ba0*/  IMAD R31, R18, 0x2, R29 ;  /* 0x00000002121f7824 */ /* 0x000fe200078e021d */
[----:B-----5:R-:W-:-:S02]  /*0bb0*/  LEA R32, P0, R29, R6, 0x1 ;  /* 0x000000061d207211 */ /* 0x020fc400078008ff */
[----:B------:R-:W-:Y:S01]  /*0bc0*/  LEA R38, P1, R39, R6, 0x1 ;  /* 0x0000000627267211 */ /* 0x000fe200078208ff */
[----:B------:R-:W5:Y:S01]  /*0bd0*/  LDG.E.U16 R27, desc[UR10][R40.64] ;  /* 0x0000000a281b7981 */ /* 0x000f62000c1e1500 */
[----:B------:R-:W-:Y:S01]  /*0be0*/  LEA.HI.X.SX32 R33, R29, R4, 0x1, P0 ;  /* 0x000000041d217211 */ /* 0x000fe200000f0eff */
[----:B------:R-:W0:Y:S01]  /*0bf0*/  LDC R199, c[0x0][0x3c4] ;  /* 0x0000f100ffc77b82 */ /* 0x000e220000000800 */
[C---:B------:R-:W-:Y:S02]  /*0c00*/  LEA R29, R18.reuse, R31, 0x1 ;  /* 0x0000001f121d7211 */ /* 0x040fe400078e08ff */
[C---:B---3--:R-:W-:Y:S01]  /*0c10*/  LEA R34, P0, R31.reuse, R6, 0x1 ;  /* 0x000000061f227211 */ /* 0x048fe200078008ff */
[----:B------:R-:W3:Y:S02]  /*0c20*/  LDG.E.U16 R28, desc[UR10][R32.64] ;  /* 0x0000000a201c7981 */ /* 0x000ee4000c1e1500 */
[C---:B------:R-:W-:Y:S01]  /*0c30*/  IMAD R45, R18.reuse, 0x2, R29 ;  /* 0x00000002122d7824 */ /* 0x040fe200078e021d */
[----:B------:R-:W-:Y:S01]  /*0c40*/  LEA.HI.X.SX32 R35, R31, R4, 0x1, P0 ;  /* 0x000000041f237211 */ /* 0x000fe200000f0eff */
[----:B------:R-:W0:Y:S02]  /*0c50*/  LDC R187, c[0x0][0x3c4] ;  /* 0x0000f100ffbb7b82 */ /* 0x000e240000000800 */
[----:B------:R-:W-:Y:S01]  /*0c60*/  IMAD R31, R18, 0x2, R45 ;  /* 0x00000002121f7824 */ /* 0x000fe200078e022d */
[----:B------:R-:W-:-:S04]  /*0c70*/  LEA R36, P0, R45, R6, 0x1 ;  /* 0x000000062d247211 */ /* 0x000fc800078008ff */
[----:B------:R-:W-:Y:S01]  /*0c80*/  LEA R47, R18, R31, 0x1 ;  /* 0x0000001f122f7211 */ /* 0x000fe200078e08ff */
[----:B------:R-:W0:Y:S01]  /*0c90*/  LDC R170, c[0x0][0x3c4] ;  /* 0x0000f100ffaa7b82 */ /* 0x000e220000000800 */
[----:B------:R-:W-:-:S03]  /*0ca0*/  LEA.HI.X.SX32 R37, R45, R4, 0x1, P0 ;  /* 0x000000042d257211 */ /* 0x000fc600000f0eff */
[----:B------:R-:W-:-:S04]  /*0cb0*/  IMAD R45, R18, 0x2, R47 ;  /* 0x00000002122d7824 */ /* 0x000fc800078e022f */
[C---:B------:R-:W-:Y:S01]  /*0cc0*/  IMAD R49, R18.reuse, 0x2, R45 ;  /* 0x0000000212317824 */ /* 0x040fe200078e022d */
[----:B------:R-:W-:Y:S01]  /*0cd0*/  LEA.HI.X.SX32 R39, R39, R4, 0x1, P1 ;  /* 0x0000000427277211 */ /* 0x000fe200008f0eff */
[----:B------:R-:W0:Y:S03]  /*0ce0*/  LDC R174, c[0x0][0x3c4] ;  /* 0x0000f100ffae7b82 */ /* 0x000e260000000800 */
[C---:B------:R-:W-:Y:S01]  /*0cf0*/  LEA R51, R18.reuse, R49, 0x1 ;  /* 0x0000003112337211 */ /* 0x040fe200078e08ff */
[----:B------:R1:W2:Y:S04]  /*0d00*/  LDG.E.U16 R26, desc[UR10][R38.64] ;  /* 0x0000000a261a7981 */ /* 0x0002a8000c1e1500 */
[C---:B------:R-:W-:Y:S01]  /*0d10*/  IMAD R53, R18.reuse, 0x2, R51 ;  /* 0x0000000212357824 */ /* 0x040fe200078e0233 */
[-C--:B------:R-:W-:Y:S01]  /*0d20*/  LEA R42, P1, R29, R6.reuse, 0x1 ;  /* 0x000000061d2a7211 */ /* 0x080fe200078208ff */
[----:B------:R-:W0:Y:S02]  /*0d30*/  LDC R180, c[0x0][0x3c4] ;  /* 0x0000f100ffb47b82 */ /* 0x000e240000000800 */
[----:B------:R-:W-:Y:S01]  /*0d40*/  IMAD R55, R18, 0x2, R53 ;  /* 0x0000000212377824 */ /* 0x000fe200078e0235 */
[----:B-1----:R-:W-:-:S04]  /*0d50*/  LEA R38, P0, R31, R6, 0x1 ;  /* 0x000000061f267211 */ /* 0x002fc800078008ff */
[----:B------:R-:W-:Y:S01]  /*0d60*/  LEA R57, R18, R55, 0x1 ;  /* 0x0000003712397211 */ /* 0x000fe200078e08ff */
[----:B------:R-:W1:Y:S01]  /*0d70*/  LDC R176, c[0x0][0x3c4] ;  /* 0x0000f100ffb07b82 */ /* 0x000e620000000800 */
[-C--:B------:R-:W-:Y:S02]  /*0d80*/  LEA.HI.X.SX32 R39, R31, R4.reuse, 0x1, P0 ;  /* 0x000000041f277211 */ /* 0x080fe400000f0eff */
[----:B------:R-:W-:Y:S01]  /*0d90*/  LEA.HI.X.SX32 R43, R29, R4, 0x1, P1 ;  /* 0x000000041d2b7211 */ /* 0x000fe200008f0eff */
[----:B------:R-:W2:Y:S01]  /*0da0*/  LDG.E.U16 R31, desc[UR10][R36.64] ;  /* 0x0000000a241f7981 */ /* 0x000ea2000c1e1500 */
[----:B------:R-:W-:-:S03]  /*0db0*/  LEA R40, P0, R47, R6, 0x1 ;  /* 0x000000062f287211 */ /* 0x000fc600078008ff */
[----:B------:R0:W2:Y:S01]  /*0dc0*/  LDG.E.U16 R32, desc[UR10][R38.64] ;  /* 0x0000000a26207981 */ /* 0x0000a2000c1e1500 */
[----:B------:R-:W-:Y:S01]  /*0dd0*/  LEA.HI.X.SX32 R41, R47, R4, 0x1, P0 ;  /* 0x000000042f297211 */ /* 0x000fe200000f0eff */
[----:B------:R-:W1:Y:S02]  /*0de0*/  LDC R178, c[0x0][0x3c4] ;  /* 0x0000f100ffb27b82 */ /* 0x000e640000000800 */
[----:B------:R0:W2:Y:S01]  /*0df0*/  LDG.E.U16 R30, desc[UR10][R42.64] ;  /* 0x0000000a2a1e7981 */ /* 0x0000a2000c1e1500 */
[----:B------:R-:W-:-:S03]  /*0e00*/  LEA R44, P1, R45, R6, 0x1 ;  /* 0x000000062d2c7211 */ /* 0x000fc600078208ff */
[----:B------:R0:W2:Y:S02]  /*0e10*/  LDG.E.U16 R33, desc[UR10][R40.64] ;  /* 0x0000000a28217981 */ /* 0x0000a4000c1e1500 */
[C---:B0-----:R-:W-:Y:S01]  /*0e20*/  IMAD R39, R18.reuse, 0x2, R57 ;  /* 0x0000000212277824 */ /* 0x041fe200078e0239 */
[----:B------:R-:W0:Y:S01]  /*0e30*/  LDC R166, c[0x0][0x3c4] ;  /* 0x0000f100ffa67b82 */ /* 0x000e220000000800 */
[----:B------:R-:W2:Y:S01]  /*0e40*/  LDG.E.U16 R29, desc[UR10][R34.64] ;  /* 0x0000000a221d7981 */ /* 0x000ea2000c1e1500 */
[----:B------:R-:W-:Y:S01]  /*0e50*/  LEA R42, P0, R49, R6, 0x1 ;  /* 0x00000006312a7211 */ /* 0x000fe200078008ff */
[----:B------:R-:W-:-:S03]  /*0e60*/  IMAD R59, R18, 0x2, R39 ;  /* 0x00000002123b7824 */ /* 0x000fc600078e0227 */
[----:B------:R-:W-:Y:S02]  /*0e70*/  LEA.HI.X.SX32 R43, R49, R4, 0x1, P0 ;  /* 0x00000004312b7211 */ /* 0x000fe400000f0eff */
[----:B------:R-:W0:Y:S01]  /*0e80*/  LDC R162, c[0x0][0x3c4] ;  /* 0x0000f100ffa27b82 */ /* 0x000e220000000800 */
[----:B------:R-:W-:Y:S02]  /*0e90*/  LEA R46, P0, R51, R6, 0x1 ;  /* 0x00000006332e7211 */ /* 0x000fe400078008ff */
[C---:B------:R-:W-:Y:S01]  /*0ea0*/  LEA R41, R18.reuse, R59, 0x1 ;  /* 0x0000003b12297211 */ /* 0x040fe200078e08ff */
[----:B------:R1:W2:Y:S01]  /*0eb0*/  LDG.E.U16 R35, desc[UR10][R42.64] ;  /* 0x0000000a2a237981 */ /* 0x0002a2000c1e1500 */
[-C--:B------:R-:W-:Y:S02]  /*0ec0*/  LEA.HI.X.SX32 R45, R45, R4.reuse, 0x1, P1 ;  /* 0x000000042d2d7211 */ /* 0x080fe400008f0eff */
[----:B------:R-:W-:Y:S01]  /*0ed0*/  LEA.HI.X.SX32 R47, R51, R4, 0x1, P0 ;  /* 0x00000004332f7211 */ /* 0x000fe200000f0eff */
[C---:B------:R-:W-:Y:S01]  /*0ee0*/  IMAD R61, R18.reuse, 0x2, R41 ;  /* 0x00000002123d7824 */ /* 0x040fe200078e0229 */
[C---:B------:R-:W-:Y:S01]  /*0ef0*/  LEA R48, P0, R53.reuse, R6, 0x1 ;  /* 0x0000000635307211 */ /* 0x040fe200078008ff */
[----:B------:R1:W2:Y:S01]  /*0f00*/  LDG.E.U16 R34, desc[UR10][R44.64] ;  /* 0x0000000a2c227981 */ /* 0x0002a2000c1e1500 */
[----:B------:R-:W0:Y:S02]  /*0f10*/  LDC R158, c[0x0][0x3c4] ;  /* 0x0000f100ff9e7b82 */ /* 0x000e240000000800 */
[----:B------:R-:W-:Y:S01]  /*0f20*/  LEA.HI.X.SX32 R49, R53, R4, 0x1, P0 ;  /* 0x0000000435317211 */ /* 0x000fe200000f0eff */
[----:B-1----:R-:W-:Y:S01]  /*0f30*/  IMAD R43, R18, 0x2, R61 ;  /* 0x00000002122b7824 */ /* 0x002fe200078e023d */
[----:B------:R1:W2:Y:S01]  /*0f40*/  LDG.E.U16 R36, desc[UR10][R46.64] ;  /* 0x0000000a2e247981 */ /* 0x0002a2000c1e1500 */
[----:B------:R-:W-:-:S03]  /*0f50*/  LEA R50, P1, R55, R6, 0x1 ;  /* 0x0000000637327211 */ /* 0x000fc600078208ff */
[----:B------:R1:W2:Y:S01]  /*0f60*/  LDG.E.U16 R37, desc[UR10][R48.64] ;  /* 0x0000000a30257981 */ /* 0x0002a2000c1e1500 */
[C---:B------:R-:W-:Y:S01]  /*0f70*/  LEA R44, P0, R57.reuse, R6, 0x1 ;  /* 0x00000006392c7211 */ /* 0x040fe200078008ff */
[----:B------:R-:W0:Y:S03]  /*0f80*/  LDC R154, c[0x0][0x3c4] ;  /* 0x0000f100ff9a7b82 */ /* 0x000e260000000800 */
[----:B------:R-:W-:Y:S02]  /*0f90*/  LEA.HI.X.SX32 R45, R57, R4, 0x1, P0 ;  /* 0x00000004392d7211 */ /* 0x000fe400000f0eff */
[C---:B------:R-:W-:Y:S02]  /*0fa0*/  LEA R57, R18.reuse, R43, 0x1 ;  /* 0x0000002b12397211 */ /* 0x040fe400078e08ff */
[C---:B------:R-:W-:Y:S01]  /*0fb0*/  LEA R52, P0, R39.reuse, R6, 0x1 ;  /* 0x0000000627347211 */ /* 0x040fe200078008ff */
[----:B------:R-:W0:Y:S02]  /*0fc0*/  LDC R156, c[0x0][0x3c4] ;  /* 0x0000f100ff9c7b82 */ /* 0x000e240000000800 */
[----:B------:R-:W-:Y:S01]  /*0fd0*/  IMAD R63, R18, 0x2, R57 ;  /* 0x00000002123f7824 */ /* 0x000fe200078e0239 */
[----:B------:R-:W-:-:S02]  /*0fe0*/  LEA.HI.X.SX32 R53, R39, R4, 0x1, P0 ;  /* 0x0000000427357211 */ /* 0x000fc400000f0eff */
[----:B-1----:R-:W-:Y:S01]  /*0ff0*/  LEA R46, P0, R59, R6, 0x1 ;  /* 0x000000063b2e7211 */ /* 0x002fe200078008ff */
[C---:B------:R-:W-:Y:S01]  /*1000*/  IMAD R65, R18.reuse, 0x2, R63 ;  /* 0x0000000212417824 */ /* 0x040fe200078e023f */
[-C--:B------:R-:W-:Y:S01]  /*1010*/  LEA.HI.X.SX32 R51, R55, R4.reuse, 0x1, P1 ;  /* 0x0000000437337211 */ /* 0x080fe200008f0eff */
[----:B------:R-:W2:Y:S01]  /*1020*/  LDG.E.U16 R40, desc[UR10][R52.64] ;  /* 0x0000000a34287981 */ /* 0x000ea2000c1e1500 */
[----:B------:R-:W-:Y:S01]  /*1030*/  LEA.HI.X.SX32 R47, R59, R4, 0x1, P0 ;  /* 0x000000043b2f7211 */ /* 0x000fe200000f0eff */
[----:B------:R-:W1:Y:S01]  /*1040*/  LDC R160, c[0x0][0x3c4] ;  /* 0x0000f100ffa07b82 */ /* 0x000e620000000800 */
[C---:B------:R-:W-:Y:S01]  /*1050*/  LEA R59, R18.reuse, R65, 0x1 ;  /* 0x00000041123b7211 */ /* 0x040fe200078e08ff */
[----:B------:R0:W2:Y:S04]  /*1060*/  LDG.E.U16 R38, desc[UR10][R50.64] ;  /* 0x0000000a32267981 */ /* 0x0000a8000c1e1500 */
[C---:B------:R-:W-:Y:S01]  /*1070*/  IMAD R67, R18.reuse, 0x2, R59 ;  /* 0x0000000212437824 */ /* 0x040fe200078e023b */
[----:B------:R-:W2:Y:S01]  /*1080*/  LDG.E.U16 R39, desc[UR10][R44.64] ;  /* 0x0000000a2c277981 */ /* 0x000ea2000c1e1500 */
[----:B------:R-:W1:Y:S02]  /*1090*/  LDC R163, c[0x0][0x3c4] ;  /* 0x0000f100ffa37b82 */ /* 0x000e640000000800 */
[----:B------:R-:W-:-:S05]  /*10a0*/  IMAD R69, R18, 0x2, R67 ;  /* 0x0000000212457824 */ /* 0x000fca00078e0243 */
[----:B------:R-:W-:Y:S01]  /*10b0*/  LEA R71, R18, R69, 0x1 ;  /* 0x0000004512477211 */ /* 0x000fe200078e08ff */
[----:B------:R-:W1:Y:S01]  /*10c0*/  LDC R164, c[0x0][0x3c4] ;  /* 0x0000f100ffa47b82 */ /* 0x000e620000000800 */
[----:B------:R-:W-:-:S03]  /*10d0*/  LEA R48, P0, R61, R6, 0x1 ;  /* 0x000000063d307211 */ /* 0x000fc600078008ff */
[----:B------:R-:W-:Y:S01]  /*10e0*/  IMAD R73, R18, 0x2, R71 ;  /* 0x0000000212497824 */ /* 0x000fe200078e0247 */
[----:B------:R-:W-:-:S03]  /*10f0*/  LEA.HI.X.SX32 R49, R61, R4, 0x1, P0 ;  /* 0x000000043d317211 */ /* 0x000fc600000f0eff */
[C---:B------:R-:W-:Y:S01]  /*1100*/  IMAD R75, R18.reuse, 0x2, R73 ;  /* 0x00000002124b7824 */ /* 0x040fe200078e0249 */
[-C--:B------:R-:W-:Y:S01]  /*1110*/  LEA R54, P1, R41, R6.reuse, 0x1 ;  /* 0x0000000629367211 */ /* 0x080fe200078208ff */
[----:B------:R-:W1:Y:S01]  /*1120*/  LDC R165, c[0x0][0x3c4] ;  /* 0x0000f100ffa57b82 */ /* 0x000e620000000800 */
[----:B0-----:R-:W-:Y:S02]  /*1130*/  LEA R50, P0, R43, R6, 0x1 ;  /* 0x000000062b327211 */ /* 0x001fe400078008ff */
[C---:B------:R-:W-:Y:S02]  /*1140*/  LEA R77, R18.reuse, R75, 0x1 ;  /* 0x0000004b124d7211 */ /* 0x040fe400078e08ff */
[-C--:B------:R-:W-:Y:S02]  /*1150*/  LEA.HI.X.SX32 R55, R41, R4.reuse, 0x1, P1 ;  /* 0x0000000429377211 */ /* 0x080fe400008f0eff */
[----:B------:R-:W-:Y:S01]  /*1160*/  LEA.HI.X.SX32 R51, R43, R4, 0x1, P0 ;  /* 0x000000042b337211 */ /* 0x000fe200000f0eff */
[C---:B------:R-:W-:Y:S01]  /*1170*/  IMAD R79, R18.reuse, 0x2, R77 ;  /* 0x00000002124f7824 */ /* 0x040fe200078e024d */
[C---:B------:R-:W-:Y:S01]  /*1180*/  LEA R52, P0, R57.reuse, R6, 0x1 ;  /* 0x0000000639347211 */ /* 0x040fe200078008ff */
[----:B------:R0:W2:Y:S01]  /*1190*/  LDG.E.U16 R42, desc[UR10][R54.64] ;  /* 0x0000000a362a7981 */ /* 0x0000a2000c1e1500 */
[----:B------:R-:W1:Y:S02]  /*11a0*/  LDC R167, c[0x0][0x3c4] ;  /* 0x0000f100ffa77b82 */ /* 0x000e640000000800 */
[----:B------:R-:W-:Y:S01]  /*11b0*/  LEA.HI.X.SX32 R53, R57, R4, 0x1, P0 ;  /* 0x0000000439357211 */ /* 0x000fe200000f0eff */
[C---:B------:R-:W-:Y:S01]  /*11c0*/  IMAD R81, R18.reuse, 0x2, R79 ;  /* 0x0000000212517824 */ /* 0x040fe200078e024f */
[-C--:B------:R-:W-:Y:S01]  /*11d0*/  LEA R56, P1, R63, R6.reuse, 0x1 ;  /* 0x000000063f387211 */ /* 0x080fe200078208ff */
[----:B------:R-:W2:Y:S03]  /*11e0*/  LDG.E.U16 R41, desc[UR10][R46.64] ;  /* 0x0000000a2e297981 */ /* 0x000ea6000c1e1500 */
[----:B------:R-:W1:Y:S01]  /*11f0*/  LDC R168, c[0x0][0x3c4] ;  /* 0x0000f100ffa87b82 */ /* 0x000e620000000800 */
[----:B0-----:R-:W-:Y:S01]  /*1200*/  LEA R54, P0, R65, R6, 0x1 ;  /* 0x0000000641367211 */ /* 0x001fe200078008ff */
[----:B------:R-:W2:Y:S01]  /*1210*/  LDG.E.U16 R43, desc[UR10][R48.64] ;  /* 0x0000000a302b7981 */ /* 0x000ea2000c1e1500 */
[----:B------:R-:W-:-:S02]  /*1220*/  LEA R83, R18, R81, 0x1 ;  /* 0x0000005112537211 */ /* 0x000fc400078e08ff */
[----:B------:R-:W-:Y:S01]  /*1230*/  LEA.HI.X.SX32 R55, R65, R4, 0x1, P0 ;  /* 0x0000000441377211 */ /* 0x000fe200000f0eff */
[----:B------:R-:W2:Y:S01]  /*1240*/  LDG.E.U16 R44, desc[UR10][R50.64] ;  /* 0x0000000a322c7981 */ /* 0x000ea2000c1e1500 */
[----:B------:R-:W-:Y:S01]  /*1250*/  LEA R58, P0, R59, R6, 0x1 ;  /* 0x000000063b3a7211 */ /* 0x000fe200078008ff */
[----:B------:R-:W0:Y:S01]  /*1260*/  LDC R169, c[0x0][0x3c4] ;  /* 0x0000f100ffa97b82 */ /* 0x000e220000000800 */
[-C--:B------:R-:W-:Y:S01]  /*1270*/  LEA.HI.X.SX32 R57, R63, R4.reuse, 0x1, P1 ;  /* 0x000000043f397211 */ /* 0x080fe200008f0eff */
[C---:B------:R-:W-:Y:S01]  /*1280*/  IMAD R85, R18.reuse, 0x2, R83 ;  /* 0x0000000212557824 */ /* 0x040fe200078e0253 */
[----:B------:R-:W-:Y:S01]  /*1290*/  LEA.HI.X.SX32 R59, R59, R4, 0x1, P0 ;  /* 0x000000043b3b7211 */ /* 0x000fe200000f0eff */
[----:B------:R-:W2:Y:S01]  /*12a0*/  LDG.E.U16 R45, desc[UR10][R52.64] ;  /* 0x0000000a342d7981 */ /* 0x000ea2000c1e1500 */
[C---:B------:R-:W-:Y:S01]  /*12b0*/  LEA R60, P0, R67.reuse, R6, 0x1 ;  /* 0x00000006433c7211 */ /* 0x040fe200078008ff */
[----:B------:R-:W-:Y:S02]  /*12c0*/  IMAD R87, R18, 0x2, R85 ;  /* 0x0000000212577824 */ /* 0x000fe400078e0255 */
[----:B------:R4:W2:Y:S01]  /*12d0*/  LDG.E.U16 R46, desc[UR10][R56.64] ;  /* 0x0000000a382e7981 */ /* 0x0008a2000c1e1500 */
[----:B------:R-:W-:Y:S01]  /*12e0*/  LEA.HI.X.SX32 R61, R67, R4, 0x1, P0 ;  /* 0x00000004433d7211 */ /* 0x000fe200000f0eff */
[----:B------:R-:W0:Y:S01]  /*12f0*/  LDC R171, c[0x0][0x3c4] ;  /* 0x0000f100ffab7b82 */ /* 0x000e220000000800 */
[-C--:B------:R-:W-:Y:S01]  /*1300*/  LEA R62, P1, R69, R6.reuse, 0x1 ;  /* 0x00000006453e7211 */ /* 0x080fe200078208ff */
[----:B------:R1:W2:Y:S04]  /*1310*/  LDG.E.U16 R48, desc[UR10][R58.64] ;  /* 0x0000000a3a307981 */ /* 0x0002a8000c1e1500 */
[----:B------:R-:W2:Y:S01]  /*1320*/  LDG.E.U16 R47, desc[UR10][R54.64] ;  /* 0x0000000a362f7981 */ /* 0x000ea2000c1e1500 */
[C---:B----4-:R-:W-:Y:S01]  /*1330*/  LEA R56, P0, R71.reuse, R6, 0x1 ;  /* 0x0000000647387211 */ /* 0x050fe200078008ff */
[----:B------:R-:W4:Y:S02]  /*1340*/  LDC R172, c[0x0][0x3c4] ;  /* 0x0000f100ffac7b82 */ /* 0x000f240000000800 */
[----:B------:R1:W2:Y:S01]  /*1350*/  LDG.E.U16 R49, desc[UR10][R60.64] ;  /* 0x0000000a3c317981 */ /* 0x0002a2000c1e1500 */
[----:B------:R-:W-:-:S02]  /*1360*/  LEA.HI.X.SX32 R57, R71, R4, 0x1, P0 ;  /* 0x0000000447397211 */ /* 0x000fc400000f0eff */
[C---:B------:R-:W-:Y:S02]  /*1370*/  LEA R71, R18.reuse, R87, 0x1 ;  /* 0x0000005712477211 */ /* 0x040fe400078e08ff */
[----:B------:R-:W-:Y:S01]  /*1380*/  LEA.HI.X.SX32 R63, R69, R4, 0x1, P1 ;  /* 0x00000004453f7211 */ /* 0x000fe200008f0eff */
[----:B------:R-:W2:Y:S01]  /*1390*/  LDG.E.U16 R51, desc[UR10][R56.64] ;  /* 0x0000000a38337981 */ /* 0x000ea2000c1e1500 */
[----:B------:R-:W0:Y:S01]  /*13a0*/  LDC R173, c[0x0][0x3c4] ;  /* 0x0000f100ffad7b82 */ /* 0x000e220000000800 */
[C---:B------:R-:W-:Y:S01]  /*13b0*/  IMAD R89, R18.reuse, 0x2, R71 ;  /* 0x0000000212597824 */ /* 0x040fe200078e0247 */
[-C--:B------:R-:W-:Y:S01]  /*13c0*/  LEA R64, P0, R73, R6.reuse, 0x1 ;  /* 0x0000000649407211 */ /* 0x080fe200078008ff */
[----:B------:R1:W2:Y:S02]  /*13d0*/  LDG.E.U16 R50, desc[UR10][R62.64] ;  /* 0x0000000a3e327981 */ /* 0x0002a4000c1e1500 */
[----:B------:R-:W-:Y:S01]  /*13e0*/  IMAD R91, R18, 0x2, R89 ;  /* 0x00000002125b7824 */ /* 0x000fe200078e0259 */
[----:B------:R-:W-:-:S02]  /*13f0*/  LEA R66, P1, R77, R6, 0x1 ;  /* 0x000000064d427211 */ /* 0x000fc400078208ff */
[----:B------:R-:W0:Y:S02]  /*1400*/  LDC R175, c[0x0][0x3c4] ;  /* 0x0000f100ffaf7b82 */ /* 0x000e240000000800 */
[C---:B------:R-:W-:Y:S02]  /*1410*/  LEA R93, R18.reuse, R91, 0x1 ;  /* 0x0000005b125d7211 */ /* 0x040fe400078e08ff */
[----:B------:R-:W-:Y:S02]  /*1420*/  LEA.HI.X.SX32 R65, R73, R4, 0x1, P0 ;  /* 0x0000000449417211 */ /* 0x000fe400000f0eff */
[----:B-1----:R-:W-:Y:S02]  /*1430*/  LEA R58, P0, R75, R6, 0x1 ;  /* 0x000000064b3a7211 */ /* 0x002fe400078008ff */
[-C--:B------:R-:W-:Y:S01]  /*1440*/  LEA.HI.X.SX32 R67, R77, R4.reuse, 0x1, P1 ;  /* 0x000000044d437211 */ /* 0x080fe200008f0eff */
[C---:B------:R-:W-:Y:S01]  /*1450*/  IMAD R77, R18.reuse, 0x2, R93 ;  /* 0x00000002124d7824 */ /* 0x040fe200078e025d */
[----:B------:R-:W-:Y:S01]  /*1460*/  LEA.HI.X.SX32 R59, R75, R4, 0x1, P0 ;  /* 0x000000044b3b7211 */ /* 0x000fe200000f0eff */
[----:B------:R1:W2:Y:S01]  /*1470*/  LDG.E.U16 R52, desc[UR10][R64.64] ;  /* 0x0000000a40347981 */ /* 0x0002a2000c1e1500 */
[-C--:B------:R-:W-:Y:S01]  /*1480*/  LEA R60, P0, R79, R6.reuse, 0x1 ;  /* 0x000000064f3c7211 */ /* 0x080fe200078008ff */
[----:B------:R-:W-:Y:S01]  /*1490*/  IMAD R95, R18, 0x2, R77 ;  /* 0x00000002125f7824 */ /* 0x000fe200078e024d */
[----:B------:R-:W-:Y:S01]  /*14a0*/  LEA R68, P1, R85, R6, 0x1 ;  /* 0x0000000655447211 */ /* 0x000fe200078208ff */
[----:B------:R1:W2:Y:S01]  /*14b0*/  LDG.E.U16 R54, desc[UR10][R66.64] ;  /* 0x0000000a42367981 */ /* 0x0002a2000c1e1500 */
[----:B------:R-:W-:-:S02]  /*14c0*/  LEA.HI.X.SX32 R61, R79, R4, 0x1, P0 ;  /* 0x000000044f3d7211 */ /* 0x000fc400000f0eff */
[C---:B------:R-:W-:Y:S01]  /*14d0*/  LEA R62, P0, R81.reuse, R6, 0x1 ;  /* 0x00000006513e7211 */ /* 0x040fe200078008ff */
[----:B------:R-:W2:Y:S01]  /*14e0*/  LDG.E.U16 R53, desc[UR10][R58.64] ;  /* 0x0000000a3a357981 */ /* 0x000ea2000c1e1500 */
[C---:B------:R-:W-:Y:S02]  /*14f0*/  LEA R79, R18.reuse, R95, 0x1 ;  /* 0x0000005f124f7211 */ /* 0x040fe400078e08ff */
[----:B------:R-:W-:Y:S01]  /*1500*/  LEA.HI.X.SX32 R63, R81, R4, 0x1, P0 ;  /* 0x00000004513f7211 */ /* 0x000fe200000f0eff */
[----:B------:R-:W2:Y:S02]  /*1510*/  LDG.E.U16 R55, desc[UR10][R60.64] ;  /* 0x0000000a3c377981 */ /* 0x000ea4000c1e1500 */
[C---:B------:R-:W-:Y:S01]  /*1520*/  IMAD R81, R18.reuse, 0x2, R79 ;  /* 0x0000000212517824 */ /* 0x040fe200078e024f */
[C---:B-1----:R-:W-:Y:S01]  /*1530*/  LEA R64, P0, R83.reuse, R6, 0x1 ;  /* 0x0000000653407211 */ /* 0x042fe200078008ff */
[----:B------:R-:W2:Y:S02]  /*1540*/  LDG.E.U16 R56, desc[UR10][R62.64] ;  /* 0x0000000a3e387981 */ /* 0x000ea4000c1e1500 */
[----:B------:R-:W-:Y:S01]  /*1550*/  IMAD R97, R18, 0x2, R81 ;  /* 0x0000000212617824 */ /* 0x000fe200078e0251 */
[----:B------:R-:W-:-:S04]  /*1560*/  LEA.HI.X.SX32 R65, R83, R4, 0x1, P0 ;  /* 0x0000000453417211 */ /* 0x000fc800000f0eff */
[C---:B------:R-:W-:Y:S01]  /*1570*/  LEA R83, R18.reuse, R97, 0x1 ;  /* 0x0000006112537211 */ /* 0x040fe200078e08ff */
[----:B------:R-:W2:Y:S01]  /*1580*/  LDG.E.U16 R57, desc[UR10][R64.64] ;  /* 0x0000000a40397981 */ /* 0x000ea2000c1e1500 */
[----:B------:R-:W-:Y:S02]  /*1590*/  LEA.HI.X.SX32 R69, R85, R4, 0x1, P1 ;  /* 0x0000000455457211 */ /* 0x000fe400008f0eff */
[C---:B------:R-:W-:Y:S01]  /*15a0*/  LEA R66, P0, R87.reuse, R6, 0x1 ;  /* 0x0000000657427211 */ /* 0x040fe200078008ff */
[C---:B------:R-:W-:Y:S02]  /*15b0*/  IMAD R85, R18.reuse, 0x2, R83 ;  /* 0x0000000212557824 */ /* 0x040fe400078e0253 */
[----:B------:R1:W2:Y:S01]  /*15c0*/  LDG.E.U16 R58, desc[UR10][R68.64] ;  /* 0x0000000a443a7981 */ /* 0x0002a2000c1e1500 */
[----:B------:R-:W-:Y:S01]  /*15d0*/  LEA.HI.X.SX32 R67, R87, R4, 0x1, P0 ;  /* 0x0000000457437211 */ /* 0x000fe200000f0eff */
[----:B------:R-:W-:Y:S01]  /*15e0*/  IMAD R87, R18, 0x2, R85 ;  /* 0x0000000212577824 */ /* 0x000fe200078e0255 */
[----:B------:R-:W-:-:S02]  /*15f0*/  LEA R70, P0, R71, R6, 0x1 ;  /* 0x0000000647467211 */ /* 0x000fc400078008ff */
[----:B------:R-:W-:Y:S01]  /*1600*/  LEA R74, P1, R91, R6, 0x1 ;  /* 0x000000065b4a7211 */ /* 0x000fe200078208ff */
[----:B------:R-:W2:Y:S01]  /*1610*/  LDG.E.U16 R59, desc[UR10][R66.64] ;  /* 0x0000000a423b7981 */ /* 0x000ea2000c1e1500 */
[C---:B------:R-:W-:Y:S02]  /*1620*/  LEA R99, R18.reuse, R87, 0x1 ;  /* 0x0000005712637211 */ /* 0x040fe400078e08ff */
[----:B------:R-:W-:Y:S02]  /*1630*/  LEA.HI.X.SX32 R71, R71, R4, 0x1, P0 ;  /* 0x0000000447477211 */ /* 0x000fe400000f0eff */
[C---:B------:R-:W-:Y:S01]  /*1640*/  LEA R72, P0, R89.reuse, R6, 0x1 ;  /* 0x0000000659487211 */ /* 0x040fe200078008ff */
[C---:B------:R-:W-:Y:S02]  /*1650*/  IMAD R101, R18.reuse, 0x2, R99 ;  /* 0x0000000212657824 */ /* 0x040fe400078e0263 */
[----:B------:R0:W2:Y:S01]  /*1660*/  LDG.E.U16 R60, desc[UR10][R70.64] ;  /* 0x0000000a463c7981 */ /* 0x0000a2000c1e1500 */
[----:B------:R-:W-:Y:S01]  /*1670*/  LEA.HI.X.SX32 R73, R89, R4, 0x1, P0 ;  /* 0x0000000459497211 */ /* 0x000fe200000f0eff */
[----:B------:R-:W-:Y:S01]  /*1680*/  IMAD R89, R18, 0x2, R101 ;  /* 0x0000000212597824 */ /* 0x000fe200078e0265 */
[----:B-1----:R-:W-:-:S02]  /*1690*/  LEA R68, P0, R93, R6, 0x1 ;  /* 0x000000065d447211 */ /* 0x002fc400078008ff */
[-C--:B------:R-:W-:Y:S01]  /*16a0*/  LEA.HI.X.SX32 R75, R91, R4.reuse, 0x1, P1 ;  /* 0x000000045b4b7211 */ /* 0x080fe200008f0eff */
[----:B------:R1:W2:Y:S01]  /*16b0*/  LDG.E.U16 R61, desc[UR10][R72.64] ;  /* 0x0000000a483d7981 */ /* 0x0002a2000c1e1500 */
[C---:B------:R-:W-:Y:S02]  /*16c0*/  LEA R103, R18.reuse, R89, 0x1 ;  /* 0x0000005912677211 */ /* 0x040fe400078e08ff */
[----:B------:R-:W-:Y:S01]  /*16d0*/  LEA.HI.X.SX32 R69, R93, R4, 0x1, P0 ;  /* 0x000000045d457211 */ /* 0x000fe200000f0eff */
[----:B------:R0:W2:Y:S02]  /*16e0*/  LDG.E.U16 R62, desc[UR10][R74.64] ;  /* 0x0000000a4a3e7981 */ /* 0x0000a4000c1e1500 */
[C---:B------:R-:W-:Y:S01]  /*16f0*/  IMAD R93, R18.reuse, 0x2, R103 ;  /* 0x00000002125d7824 */ /* 0x040fe200078e0267 */
[C---:B------:R-:W-:Y:S01]  /*1700*/  LEA R76, P0, R77.reuse, R6, 0x1 ;  /* 0x000000064d4c7211 */ /* 0x040fe200078008ff */
[----:B------:R-:W2:Y:S02]  /*1710*/  LDG.E.U16 R63, desc[UR10][R68.64] ;  /* 0x0000000a443f7981 */ /* 0x000ea4000c1e1500 */
[----:B------:R-:W-:Y:S01]  /*1720*/  IMAD R105, R18, 0x2, R93 ;  /* 0x0000000212697824 */ /* 0x000fe200078e025d */
[----:B------:R-:W-:-:S04]  /*1730*/  LEA.HI.X.SX32 R77, R77, R4, 0x1, P0 ;  /* 0x000000044d4d7211 */ /* 0x000fc800000f0eff */
[----:B------:R-:W-:Y:S01]  /*1740*/  LEA R107, R18, R105, 0x1 ;  /* 0x00000069126b7211 */ /* 0x000fe200078e08ff */
[----:B------:R3:W2:Y:S01]  /*1750*/  LDG.E.U16 R64, desc[UR10][R76.64] ;  /* 0x0000000a4c407981 */ /* 0x0006a2000c1e1500 */
[----:B0-----:R-:W-:-:S03]  /*1760*/  LEA R70, P0, R95, R6, 0x1 ;  /* 0x000000065f467211 */ /* 0x001fc600078008ff */
[----:B------:R-:W-:Y:S01]  /*1770*/  IMAD R109, R18, 0x2, R107 ;  /* 0x00000002126d7824 */ /* 0x000fe200078e026b */
[----:B------:R-:W-:-:S03]  /*1780*/  LEA.HI.X.SX32 R71, R95, R4, 0x1, P0 ;  /* 0x000000045f477211 */ /* 0x000fc600000f0eff */
[C---:B------:R-:W-:Y:S01]  /*1790*/  IMAD R95, R18.reuse, 0x2, R109 ;  /* 0x00000002125f7824 */ /* 0x040fe200078e026d */
[----:B-1----:R-:W-:Y:S01]  /*17a0*/  LEA R72, P0, R81, R6, 0x1 ;  /* 0x0000000651487211 */ /* 0x002fe200078008ff */
[----:B------:R-:W2:Y:S03]  /*17b0*/  LDG.E.U16 R65, desc[UR10][R70.64] ;  /* 0x0000000a46417981 */ /* 0x000ea6000c1e1500 */
[----:B------:R-:W-:-:S05]  /*17c0*/  LEA R111, R18, R95, 0x1 ;  /* 0x0000005f126f7211 */ /* 0x000fca00078e08ff */
[----:B------:R-:W-:-:S04]  /*17d0*/  IMAD R113, R18, 0x2, R111 ;  /* 0x0000000212717824 */ /* 0x000fc800078e026f */
[----:B------:R-:W-:-:S05]  /*17e0*/  IMAD R115, R18, 0x2, R113 ;  /* 0x0000000212737824 */ /* 0x000fca00078e0271 */
[----:B------:R-:W-:-:S05]  /*17f0*/  LEA R117, R18, R115, 0x1 ;  /* 0x0000007312757211 */ /* 0x000fca00078e08ff */
[----:B------:R-:W-:-:S04]  /*1800*/  IMAD R119, R18, 0x2, R117 ;  /* 0x0000000212777824 */ /* 0x000fc800078e0275 */
[----:B------:R-:W-:-:S05]  /*1810*/  IMAD R123, R18, 0x2, R119 ;  /* 0x00000002127b7824 */ /* 0x000fca00078e0277 */
[----:B------:R-:W-:-:S05]  /*1820*/  LEA R125, R18, R123, 0x1 ;  /* 0x0000007b127d7211 */ /* 0x000fca00078e08ff */
[----:B------:R-:W-:-:S04]  /*1830*/  IMAD R127, R18, 0x2, R125 ;  /* 0x00000002127f7824 */ /* 0x000fc800078e027d */
[----:B------:R-:W-:-:S05]  /*1840*/  IMAD R91, R18, 0x2, R127 ;  /* 0x00000002125b7824 */ /* 0x000fca00078e027f */
[----:B------:R-:W-:Y:S02]  /*1850*/  LEA R131, R18, R91, 0x1 ;  /* 0x0000005b12837211 */ /* 0x000fe400078e08ff */
[----:B------:R-:W-:-:S03]  /*1860*/  LEA.HI.X.SX32 R73, R81, R4, 0x1, P0 ;  /* 0x0000000451497211 */ /* 0x000fc600000f0eff */
[C---:B------:R-:W-:Y:S01]  /*1870*/  IMAD R133, R18.reuse, 0x2, R131 ;  /* 0x0000000212857824 */ /* 0x040fe200078e0283 */
[-C--:B------:R-:W-:Y:S01]  /*1880*/  LEA R78, P1, R79, R6.reuse, 0x1 ;  /* 0x000000064f4e7211 */ /* 0x080fe200078208ff */
[----:B------:R-:W2:Y:S01]  /*1890*/  LDG.E.U16 R67, desc[UR10][R72.64] ;  /* 0x0000000a48437981 */ /* 0x000ea2000c1e1500 */
[----:B------:R-:W-:Y:S01]  /*18a0*/  LEA R74, P0, R97, R6, 0x1 ;  /* 0x00000006614a7211 */ /* 0x000fe200078008ff */
[C---:B------:R-:W-:Y:S01]  /*18b0*/  IMAD R135, R18.reuse, 0x2, R133 ;  /* 0x0000000212877824 */ /* 0x040fe200078e0285 */
[-C--:B------:R-:W-:Y:S02]  /*18c0*/  LEA.HI.X.SX32 R79, R79, R4.reuse, 0x1, P1 ;  /* 0x000000044f4f7211 */ /* 0x080fe400008f0eff */
[----:B------:R-:W-:Y:S02]  /*18d0*/  LEA.HI.X.SX32 R75, R97, R4, 0x1, P0 ;  /* 0x00000004614b7211 */ /* 0x000fe400000f0eff */
[----:B---3--:R-:W-:Y:S01]  /*18e0*/  LEA R76, P0, R83, R6, 0x1 ;  /* 0x00000006534c7211 */ /* 0x008fe200078008ff */
[----:B------:R0:W3:Y:S01]  /*18f0*/  LDG.E.U16 R66, desc[UR10][R78.64] ;  /* 0x0000000a4e427981 */ /* 0x0000e2000c1e1500 */
[----:B------:R-:W-:-:S02]  /*1900*/  LEA R97, R18, R135, 0x1 ;  /* 0x0000008712617211 */ /* 0x000fc400078e08ff */
[----:B------:R-:W-:Y:S01]  /*1910*/  LEA.HI.X.SX32 R77, R83, R4, 0x1, P0 ;  /* 0x00000004534d7211 */ /* 0x000fe200000f0eff */
[----:B------:R-:W2:Y:S02]  /*1920*/  LDG.E.U16 R68, desc[UR10][R74.64] ;  /* 0x0000000a4a447981 */ /* 0x000ea4000c1e1500 */
[C---:B------:R-:W-:Y:S01]  /*1930*/  IMAD R137, R18.reuse, 0x2, R97 ;  /* 0x0000000212897824 */ /* 0x040fe200078e0261 */
[-C--:B------:R-:W-:Y:S01]  /*1940*/  LEA R80, P1, R85, R6.reuse, 0x1 ;  /* 0x0000000655507211 */ /* 0x080fe200078208ff */
[----:B------:R-:W2:Y:S01]  /*1950*/  LDG.E.U16 R69, desc[UR10][R76.64] ;  /* 0x0000000a4c457981 */ /* 0x000ea2000c1e1500 */
[----:B0-----:R-:W-:Y:S01]  /*1960*/  LEA R78, P0, R87, R6, 0x1 ;  /* 0x00000006574e7211 */ /* 0x001fe200078008ff */
[----:B------:R-:W-:-:S03]  /*1970*/  IMAD R139, R18, 0x2, R137 ;  /* 0x00000002128b7824 */ /* 0x000fc600078e0289 */
[----:B------:R-:W-:Y:S02]  /*1980*/  LEA.HI.X.SX32 R79, R87, R4, 0x1, P0 ;  /* 0x00000004574f7211 */ /* 0x000fe400000f0eff */
[----:B------:R-:W-:Y:S02]  /*1990*/  LEA R82, P0, R99, R6, 0x1 ;  /* 0x0000000663527211 */ /* 0x000fe400078008ff */
[-C--:B------:R-:W-:Y:S01]  /*19a0*/  LEA.HI.X.SX32 R81, R85, R4.reuse, 0x1, P1 ;  /* 0x0000000455517211 */ /* 0x080fe200008f0eff */
[----:B------:R-:W2:Y:S01]  /*19b0*/  LDG.E.U16 R71, desc[UR10][R78.64] ;  /* 0x0000000a4e477981 */ /* 0x000ea2000c1e1500 */
[----:B------:R-:W-:Y:S02]  /*19c0*/  LEA.HI.X.SX32 R83, R99, R4, 0x1, P0 ;  /* 0x0000000463537211 */ /* 0x000fe400000f0eff */
[----:B------:R-:W-:Y:S01]  /*19d0*/  LEA R141, R18, R139, 0x1 ;  /* 0x0000008b128d7211 */ /* 0x000fe200078e08ff */
[----:B------:R0:W2:Y:S01]  /*19e0*/  LDG.E.U16 R70, desc[UR10][R80.64] ;  /* 0x0000000a50467981 */ /* 0x0000a2000c1e1500 */
[----:B------:R-:W-:-:S03]  /*19f0*/  LEA R84, P0, R101, R6, 0x1 ;  /* 0x0000000665547211 */ /* 0x000fc600078008ff */
[C---:B------:R-:W-:Y:S01]  /*1a00*/  IMAD R99, R18.reuse, 0x2, R141 ;  /* 0x0000000212637824 */ /* 0x040fe200078e028d */
[----:B------:R-:W-:Y:S01]  /*1a10*/  LEA.HI.X.SX32 R85, R101, R4, 0x1, P0 ;  /* 0x0000000465557211 */ /* 0x000fe200000f0eff */
[----:B------:R1:W2:Y:S01]  /*1a20*/  LDG.E.U16 R72, desc[UR10][R82.64] ;  /* 0x0000000a52487981 */ /* 0x0002a2000c1e1500 */
[C---:B0-----:R-:W-:Y:S01]  /*1a30*/  LEA R80, P0, R103.reuse, R6, 0x1 ;  /* 0x0000000667507211 */ /* 0x041fe200078008ff */
[C---:B------:R-:W-:Y:S02]  /*1a40*/  IMAD R143, R18.reuse, 0x2, R99 ;  /* 0x00000002128f7824 */ /* 0x040fe400078e0263 */
[----:B------:R0:W2:Y:S01]  /*1a50*/  LDG.E.U16 R73, desc[UR10][R84.64] ;  /* 0x0000000a54497981 */ /* 0x0000a2000c1e1500 */
[----:B------:R-:W-:Y:S02]  /*1a60*/  LEA.HI.X.SX32 R81, R103, R4, 0x1, P0 ;  /* 0x0000000467517211 */ /* 0x000fe400000f0eff */
[C---:B------:R-:W-:Y:S02]  /*1a70*/  LEA R78, P0, R93.reuse, R6, 0x1 ;  /* 0x000000065d4e7211 */ /* 0x040fe400078008ff */
[----:B------:R-:W-:Y:S01]  /*1a80*/  LEA R145, R18, R143, 0x1 ;  /* 0x0000008f12917211 */ /* 0x000fe200078e08ff */
[----:B------:R4:W2:Y:S01]  /*1a90*/  LDG.E.U16 R75, desc[UR10][R80.64] ;  /* 0x0000000a504b7981 */ /* 0x0008a2000c1e1500 */
[----:B------:R-:W-:-:S02]  /*1aa0*/  LEA.HI.X.SX32 R79, R93, R4, 0x1, P0 ;  /* 0x000000045d4f7211 */ /* 0x000fc400000f0eff */
[-C--:B-1----:R-:W-:Y:S01]  /*1ab0*/  LEA R82, P0, R105, R6.reuse, 0x1 ;  /* 0x0000000669527211 */ /* 0x082fe200078008ff */
[C---:B------:R-:W-:Y:S01]  /*1ac0*/  IMAD R147, R18.reuse, 0x2, R145 ;  /* 0x0000000212937824 */ /* 0x040fe200078e0291 */
[----:B------:R-:W-:Y:S01]  /*1ad0*/  LEA R86, P1, R89, R6, 0x1 ;  /* 0x0000000659567211 */ /* 0x000fe200078208ff */
[----:B------:R1:W2:Y:S01]  /*1ae0*/  LDG.E.U16 R76, desc[UR10][R78.64] ;  /* 0x0000000a4e4c7981 */ /* 0x0002a2000c1e1500 */
[----:B------:R-:W-:Y:S02]  /*1af0*/  LEA.HI.X.SX32 R83, R105, R4, 0x1, P0 ;  /* 0x0000000469537211 */ /* 0x000fe400000f0eff */
[----:B0-----:R-:W-:Y:S01]  /*1b00*/  LEA R84, P0, R109, R6, 0x1 ;  /* 0x000000066d547211 */ /* 0x001fe200078008ff */
[----:B------:R-:W-:Y:S01]  /*1b10*/  IMAD R103, R18, 0x2, R147 ;  /* 0x0000000212677824 */ /* 0x000fe200078e0293 */
[-C--:B------:R-:W-:Y:S01]  /*1b20*/  LEA.HI.X.SX32 R87, R89, R4.reuse, 0x1, P1 ;  /* 0x0000000459577211 */ /* 0x080fe200008f0eff */
[----:B------:R-:W2:Y:S01]  /*1b30*/  LDG.E.U16 R77, desc[UR10][R82.64] ;  /* 0x0000000a524d7981 */ /* 0x000ea2000c1e1500 */
[----:B------:R-:W-:-:S02]  /*1b40*/  LEA.HI.X.SX32 R85, R109, R4, 0x1, P0 ;  /* 0x000000046d557211 */ /* 0x000fc400000f0eff */
[C---:B----4-:R-:W-:Y:S01]  /*1b50*/  LEA R80, P0, R95.reuse, R6, 0x1 ;  /* 0x000000065f507211 */ /* 0x050fe200078008ff */
[----:B------:R0:W4:Y:S01]  /*1b60*/  LDG.E.U16 R74, desc[UR10][R86.64] ;  /* 0x0000000a564a7981 */ /* 0x000122000c1e1500 */
[C---:B------:R-:W-:Y:S02]  /*1b70*/  LEA R149, R18.reuse, R103, 0x1 ;  /* 0x0000006712957211 */ /* 0x040fe400078e08ff */
[----:B------:R-:W-:Y:S01]  /*1b80*/  LEA.HI.X.SX32 R81, R95, R4, 0x1, P0 ;  /* 0x000000045f517211 */ /* 0x000fe200000f0eff */
[----:B------:R5:W2:Y:S01]  /*1b90*/  LDG.E.U16 R89, desc[UR10][R84.64] ;  /* 0x0000000a54597981 */ /* 0x000aa2000c1e1500 */
[-C--:B-1----:R-:W-:Y:S01]  /*1ba0*/  LEA R78, P0, R111, R6.reuse, 0x1 ;  /* 0x000000066f4e7211 */ /* 0x082fe200078008ff */
[C---:B------:R-:W-:Y:S01]  /*1bb0*/  IMAD R151, R18.reuse, 0x2, R149 ;  /* 0x0000000212977824 */ /* 0x040fe200078e0295 */
[----:B------:R-:W-:Y:S01]  /*1bc0*/  LEA R92, P1, R107, R6, 0x1 ;  /* 0x000000066b5c7211 */ /* 0x000fe200078208ff */
[----:B------:R-:W2:Y:S01]  /*1bd0*/  LDG.E.U16 R90, desc[UR10][R80.64] ;  /* 0x0000000a505a7981 */ /* 0x000ea2000c1e1500 */
[----:B------:R-:W-:Y:S01]  /*1be0*/  LEA.HI.X.SX32 R79, R111, R4, 0x1, P0 ;  /* 0x000000046f4f7211 */ /* 0x000fe200000f0eff */
[----:B------:R-:W-:Y:S01]  /*1bf0*/  IMAD R153, R18, 0x2, R151 ;  /* 0x0000000212997824 */ /* 0x000fe200078e0297 */
[----:B0-----:R-:W-:-:S02]  /*1c00*/  LEA R86, P0, R115, R6, 0x1 ;  /* 0x0000000673567211 */ /* 0x001fc400078008ff */
[-C--:B------:R-:W-:Y:S01]  /*1c10*/  LEA.HI.X.SX32 R93, R107, R4.reuse, 0x1, P1 ;  /* 0x000000046b5d7211 */ /* 0x080fe200008f0eff */
[----:B------:R0:W3:Y:S01]  /*1c20*/  LDG.E.U16 R96, desc[UR10][R78.64] ;  /* 0x0000000a4e607981 */ /* 0x0000e2000c1e1500 */
[----:B------:R-:W-:Y:S02]  /*1c30*/  LEA.HI.X.SX32 R87, R115, R4, 0x1, P0 ;  /* 0x0000000473577211 */ /* 0x000fe400000f0eff */
[C---:B-----5:R-:W-:Y:S01]  /*1c40*/  LEA R84, P0, R117.reuse, R6, 0x1 ;  /* 0x0000000675547211 */ /* 0x060fe200078008ff */
[----:B------:R-:W5:Y:S01]  /*1c50*/  LDG.E.U16 R88, desc[UR10][R92.64] ;  /* 0x0000000a5c587981 */ /* 0x000f62000c1e1500 */
[C---:B------:R-:W-:Y:S02]  /*1c60*/  LEA R107, R18.reuse, R153, 0x1 ;  /* 0x00000099126b7211 */ /* 0x040fe400078e08ff */
[----:B------:R-:W-:Y:S01]  /*1c70*/  LEA.HI.X.SX32 R85, R117, R4, 0x1, P0 ;  /* 0x0000000475557211 */ /* 0x000fe200000f0eff */
[----:B------:R1:W3:Y:S01]  /*1c80*/  LDG.E.U16 R100, desc[UR10][R86.64] ;  /* 0x0000000a56647981 */ /* 0x0002e2000c1e1500 */
[-C--:B0-----:R-:W-:Y:S01]  /*1c90*/  LEA R78, P0, R123, R6.reuse, 0x1 ;  /* 0x000000067b4e7211 */ /* 0x081fe200078008ff */
[C---:B------:R-:W-:Y:S01]  /*1ca0*/  IMAD R155, R18.reuse, 0x2, R107 ;  /* 0x00000002129b7824 */ /* 0x040fe200078e026b */
[----:B------:R-:W-:Y:S01]  /*1cb0*/  LEA R82, P1, R113, R6, 0x1 ;  /* 0x0000000671527211 */ /* 0x000fe200078208ff */
[----:B------:R-:W3:Y:S01]  /*1cc0*/  LDG.E.U16 R101, desc[UR10][R84.64] ;  /* 0x0000000a54657981 */ /* 0x000ee2000c1e1500 */
[-C--:B------:R-:W-:Y:S01]  /*1cd0*/  LEA.HI.X.SX32 R79, R123, R4.reuse, 0x1, P0 ;  /* 0x000000047b4f7211 */ /* 0x080fe200000f0eff */
[----:B------:R-:W-:Y:S01]  /*1ce0*/  IMAD R123, R18, 0x2, R155 ;  /* 0x00000002127b7824 */ /* 0x000fe200078e029b */
[----:B------:R-:W-:-:S03]  /*1cf0*/  LEA.HI.X.SX32 R83, R113, R4, 0x1, P1 ;  /* 0x0000000471537211 */ /* 0x000fc600008f0eff */
[----:B------:R-:W3:Y:S01]  /*1d00*/  LDG.E.U16 R104, desc[UR10][R78.64] ;  /* 0x0000000a4e687981 */ /* 0x000ee2000c1e1500 */
[C---:B------:R-:W-:Y:S02]  /*1d10*/  LEA R157, R18.reuse, R123, 0x1 ;  /* 0x0000007b129d7211 */ /* 0x040fe400078e08ff */
[C---:B------:R-:W-:Y:S01]  /*1d20*/  LEA R80, P1, R119.reuse, R6, 0x1 ;  /* 0x0000000677507211 */ /* 0x040fe200078208ff */
[----:B------:R0:W3:Y:S02]  /*1d30*/  LDG.E.U16 R98, desc[UR10][R82.64] ;  /* 0x0000000a52627981 */ /* 0x0000e4000c1e1500 */
[----:B------:R-:W-:Y:S01]  /*1d40*/  IMAD R113, R18, 0x2, R157 ;  /* 0x0000000212717824 */ /* 0x000fe200078e029d */
[----:B------:R-:W-:Y:S02]  /*1d50*/  LEA.HI.X.SX32 R81, R119, R4, 0x1, P1 ;  /* 0x0000000477517211 */ /* 0x000fe400008f0eff */
[----:B-1----:R-:W-:-:S03]  /*1d60*/  LEA R86, P1, R127, R6, 0x1 ;  /* 0x000000067f567211 */ /* 0x002fc600078208ff */
[----:B------:R1:W3:Y:S01]  /*1d70*/  LDG.E.U16 R102, desc[UR10][R80.64] ;  /* 0x0000000a50667981 */ /* 0x0002e2000c1e1500 */
[----:B0-----:R-:W-:-:S04]  /*1d80*/  LEA R82, P0, R125, R6, 0x1 ;  /* 0x000000067d527211 */ /* 0x001fc800078008ff */
[-C--:B------:R-:W-:Y:S01]  /*1d90*/  LEA.HI.X.SX32 R83, R125, R4.reuse, 0x1, P0 ;  /* 0x000000047d537211 */ /* 0x080fe200000f0eff */
[C---:B------:R-:W-:Y:S01]  /*1da0*/  IMAD R125, R18.reuse, 0x2, R113 ;  /* 0x00000002127d7824 */ /* 0x040fe200078e0271 */
[----:B------:R-:W-:Y:S02]  /*1db0*/  LEA.HI.X.SX32 R87, R127, R4, 0x1, P1 ;  /* 0x000000047f577211 */ /* 0x000fe400008f0eff */
[C---:B------:R-:W-:Y:S01]  /*1dc0*/  LEA R92, P0, R131.reuse, R6, 0x1 ;  /* 0x00000006835c7211 */ /* 0x040fe200078008ff */
[----:B------:R-:W3:Y:S01]  /*1dd0*/  LDG.E.U16 R105, desc[UR10][R82.64] ;  /* 0x0000000a52697981 */ /* 0x000ee2000c1e1500 */
[C---:B------:R-:W-:Y:S02]  /*1de0*/  LEA R127, R18.reuse, R125, 0x1 ;  /* 0x0000007d127f7211 */ /* 0x040fe400078e08ff */
[----:B------:R-:W-:Y:S01]  /*1df0*/  LEA.HI.X.SX32 R93, R131, R4, 0x1, P0 ;  /* 0x00000004835d7211 */ /* 0x000fe200000f0eff */
[----:B------:R-:W3:Y:S02]  /*1e00*/  LDG.E.U16 R106, desc[UR10][R86.64] ;  /* 0x0000000a566a7981 */ /* 0x000ee4000c1e1500 */
[C---:B------:R-:W-:Y:S01]  /*1e10*/  IMAD R131, R18.reuse, 0x2, R127 ;  /* 0x0000000212837824 */ /* 0x040fe200078e027f */
[C---:B------:R-:W-:Y:S01]  /*1e20*/  LEA R94, P0, R133.reuse, R6, 0x1 ;  /* 0x00000006855e7211 */ /* 0x040fe200078008ff */
[----:B------:R0:W3:Y:S02]  /*1e30*/  LDG.E.U16 R110, desc[UR10][R92.64] ;  /* 0x0000000a5c6e7981 */ /* 0x0000e4000c1e1500 */
[----:B------:R-:W-:Y:S01]  /*1e40*/  IMAD R117, R18, 0x2, R131 ;  /* 0x0000000212757824 */ /* 0x000fe200078e0283 */
[----:B------:R-:W-:-:S02]  /*1e50*/  LEA.HI.X.SX32 R95, R133, R4, 0x1, P0 ;  /* 0x00000004855f7211 */ /* 0x000fc400000f0eff */
[C---:B------:R-:W-:Y:S02]  /*1e60*/  LEA R108, P1, R135.reuse, R6, 0x1 ;  /* 0x00000006876c7211 */ /* 0x040fe400078208ff */
[C---:B------:R-:W-:Y:S01]  /*1e70*/  LEA R133, R18.reuse, R117, 0x1 ;  /* 0x0000007512857211 */ /* 0x040fe200078e08ff */
[----:B------:R-:W3:Y:S01]  /*1e80*/  LDG.E.U16 R111, desc[UR10][R94.64] ;  /* 0x0000000a5e6f7981 */ /* 0x000ee2000c1e1500 */
[----:B------:R-:W-:Y:S02]  /*1e90*/  LEA.HI.X.SX32 R109, R135, R4, 0x1, P1 ;  /* 0x00000004876d7211 */ /* 0x000fe400008f0eff */
[-C--:B------:R-:W-:Y:S01]  /*1ea0*/  LEA R78, P0, R137, R6.reuse, 0x1 ;  /* 0x00000006894e7211 */ /* 0x080fe200078008ff */
[C---:B------:R-:W-:Y:S01]  /*1eb0*/  IMAD R135, R18.reuse, 0x2, R133 ;  /* 0x0000000212877824 */ /* 0x040fe200078e0285 */
[----:B-1----:R-:W-:Y:S01]  /*1ec0*/  LEA R80, P1, R141, R6, 0x1 ;  /* 0x000000068d507211 */ /* 0x002fe200078208ff */
[----:B------:R1:W4:Y:S01]  /*1ed0*/  LDG.E.U16 R112, desc[UR10][R108.64] ;  /* 0x0000000a6c707981 */ /* 0x000322000c1e1500 */
[----:B------:R-:W-:Y:S01]  /*1ee0*/  LEA.HI.X.SX32 R79, R137, R4, 0x1, P0 ;  /* 0x00000004894f7211 */ /* 0x000fe200000f0eff */
[----:B------:R-:W-:Y:S01]  /*1ef0*/  IMAD R137, R18, 0x2, R135 ;  /* 0x0000000212897824 */ /* 0x000fe200078e0287 */
[----:B------:R-:W-:-:S02]  /*1f00*/  LEA R84, P0, R139, R6, 0x1 ;  /* 0x000000068b547211 */ /* 0x000fc400078008ff */
[-C--:B------:R-:W-:Y:S01]  /*1f10*/  LEA.HI.X.SX32 R81, R141, R4.reuse, 0x1, P1 ;  /* 0x000000048d517211 */ /* 0x080fe200008f0eff */
[----:B------:R1:W5:Y:S01]  /*1f20*/  LDG.E.U16 R114, desc[UR10][R78.64] ;  /* 0x0000000a4e727981 */ /* 0x000362000c1e1500 */
[----:B------:R-:W-:Y:S02]  /*1f30*/  LEA.HI.X.SX32 R85, R139, R4, 0x1, P0 ;  /* 0x000000048b557211 */ /* 0x000fe400000f0eff */
[C---:B------:R-:W-:Y:S01]  /*1f40*/  LEA R139, R18.reuse, R137, 0x1 ;  /* 0x00000089128b7211 */ /* 0x040fe200078e08ff */
[----:B------:R-:W5:Y:S04]  /*1f50*/  LDG.E.U16 R116, desc[UR10][R80.64] ;  /* 0x0000000a50747981 */ /* 0x000f68000c1e1500 */
[C---:B0-----:R-:W-:Y:S01]  /*1f60*/  IMAD R93, R18.reuse, 0x2, R139 ;  /* 0x00000002125d7824 */ /* 0x041fe200078e028b */
[C---:B------:R-:W-:Y:S01]  /*1f70*/  LEA R82, P0, R143.reuse, R6, 0x1 ;  /* 0x000000068f527211 */ /* 0x040fe200078008ff */
[----:B------:R0:W5:Y:S02]  /*1f80*/  LDG.E.U16 R115, desc[UR10][R84.64] ;  /* 0x0000000a54737981 */ /* 0x000164000c1e1500 */
[----:B-1----:R-:W-:Y:S01]  /*1f90*/  IMAD R109, R18, 0x2, R93 ;  /* 0x00000002126d7824 */ /* 0x002fe200078e025d */
[----:B------:R-:W-:-:S04]  /*1fa0*/  LEA.HI.X.SX32 R83, R143, R4, 0x1, P0 ;  /* 0x000000048f537211 */ /* 0x000fc800000f0eff */
[C---:B------:R-:W-:Y:S01]  /*1fb0*/  LEA R141, R18.reuse, R109, 0x1 ;  /* 0x0000006d128d7211 */ /* 0x040fe200078e08ff */
[----:B------:R1:W5:Y:S04]  /*1fc0*/  LDG.E.U16 R118, desc[UR10][R82.64] ;  /* 0x0000000a52767981 */ /* 0x000368000c1e1500 */
[----:B------:R-:W-:Y:S01]  /*1fd0*/  IMAD R143, R18, 0x2, R141 ;  /* 0x00000002128f7824 */ /* 0x000fe200078e028d */
[----:B------:R-:W-:-:S03]  /*1fe0*/  LEA R86, P0, R145, R6, 0x1 ;  /* 0x0000000691567211 */ /* 0x000fc600078008ff */
[C---:B------:R-:W-:Y:S01]  /*1ff0*/  IMAD R95, R18.reuse, 0x2, R143 ;  /* 0x00000002125f7824 */ /* 0x040fe200078e028f */
[----:B------:R-:W-:Y:S02]  /*2000*/  LEA.HI.X.SX32 R87, R145, R4, 0x1, P0 ;  /* 0x0000000491577211 */ /* 0x000fe400000f0eff */
[-C--:B------:R-:W-:Y:S02]  /*2010*/  LEA R78, P1, R147, R6.reuse, 0x1 ;  /* 0x00000006934e7211 */ /* 0x080fe400078208ff */
[C---:B------:R-:W-:Y:S01]  /*2020*/  LEA R145, R18.reuse, R95, 0x1 ;  /* 0x0000005f12917211 */ /* 0x040fe200078e08ff */
[----:B------:R1:W5:Y:S01]  /*2030*/  LDG.E.U16 R119, desc[UR10][R86.64] ;  /* 0x0000000a56777981 */ /* 0x000362000c1e1500 */
[----:B0-----:R-:W-:Y:S02]  /*2040*/  LEA R84, P0, R149, R6, 0x1 ;  /* 0x0000000695547211 */ /* 0x001fe400078008ff */
[-C--:B------:R-:W-:Y:S01]  /*2050*/  LEA.HI.X.SX32 R79, R147, R4.reuse, 0x1, P1 ;  /* 0x00000004934f7211 */ /* 0x080fe200008f0eff */
[----:B------:R-:W-:Y:S01]  /*2060*/  IMAD R147, R18, 0x2, R145 ;  /* 0x0000000212937824 */ /* 0x000fe200078e0291 */
[----:B------:R-:W-:-:S02]  /*2070*/  LEA.HI.X.SX32 R85, R149, R4, 0x1, P0 ;  /* 0x0000000495557211 */ /* 0x000fc400000f0eff */
[-C--:B------:R-:W-:Y:S01]  /*2080*/  LEA R80, P0, R155, R6.reuse, 0x1 ;  /* 0x000000069b507211 */ /* 0x080fe200078008ff */
[C---:B------:R-:W-:Y:S01]  /*2090*/  IMAD R149, R18.reuse, 0x2, R147 ;  /* 0x0000000212957824 */ /* 0x040fe200078e0293 */
[----:B-1----:R-:W-:Y:S01]  /*20a0*/  LEA R82, P1, R125, R6, 0x1 ;  /* 0x000000067d527211 */ /* 0x002fe200078208ff */
[----:B------:R0:W5:Y:S01]  /*20b0*/  LDG.E.U16 R122, desc[UR10][R84.64] ;  /* 0x0000000a547a7981 */ /* 0x000162000c1e1500 */
[-C--:B------:R-:W-:Y:S02]  /*20c0*/  LEA.HI.X.SX32 R81, R155, R4.reuse, 0x1, P0 ;  /* 0x000000049b517211 */ /* 0x080fe400000f0eff */
[----:B------:R-:W-:Y:S01]  /*20d0*/  LEA.HI.X.SX32 R83, R125, R4, 0x1, P1 ;  /* 0x000000047d537211 */ /* 0x000fe200008f0eff */
[----:B------:R-:W5:Y:S01]  /*20e0*/  LDG.E.U16 R120, desc[UR10][R78.64] ;  /* 0x0000000a4e787981 */ /* 0x000f62000c1e1500 */
[C---:B------:R-:W-:Y:S02]  /*20f0*/  LEA R86, P0, R133.reuse, R6, 0x1 ;  /* 0x0000000685567211 */ /* 0x040fe400078008ff */
[----:B------:R-:W-:Y:S01]  /*2100*/  LEA R125, R18, R149, 0x1 ;  /* 0x00000095127d7211 */ /* 0x000fe200078e08ff */
[----:B------:R1:W5:Y:S01]  /*2110*/  LDG.E.U16 R128, desc[UR10][R82.64] ;  /* 0x0000000a52807981 */ /* 0x000362000c1e1500 */
[----:B------:R-:W-:-:S02]  /*2120*/  LEA.HI.X.SX32 R87, R133, R4, 0x1, P0 ;  /* 0x0000000485577211 */ /* 0x000fc400000f0eff */
[C---:B------:R-:W-:Y:S01]  /*2130*/  LEA R92, P0, R93.reuse, R6, 0x1 ;  /* 0x000000065d5c7211 */ /* 0x040fe200078008ff */
[C---:B------:R-:W-:Y:S01]  /*2140*/  IMAD R133, R18.reuse, 0x2, R125 ;  /* 0x0000000212857824 */ /* 0x040fe200078e027d */
[----:B------:R1:W5:Y:S02]  /*2150*/  LDG.E.U16 R126, desc[UR10][R80.64] ;  /* 0x0000000a507e7981 */ /* 0x000364000c1e1500 */
[----:B------:R-:W-:Y:S01]  /*2160*/  LEA.HI.X.SX32 R93, R93, R4, 0x1, P0 ;  /* 0x000000045d5d7211 */ /* 0x000fe200000f0eff */
[C---:B------:R-:W-:Y:S01]  /*2170*/  IMAD R155, R18.reuse, 0x2, R133 ;  /* 0x00000002129b7824 */ /* 0x040fe200078e0285 */
[C---:B0-----:R-:W-:Y:S01]  /*2180*/  LEA R84, P0, R125.reuse, R6, 0x1 ;  /* 0x000000067d547211 */ /* 0x041fe200078008ff */
[----:B------:R-:W5:Y:S03]  /*2190*/  LDG.E.U16 R132, desc[UR10][R86.64] ;  /* 0x0000000a56847981 */ /* 0x000f66000c1e1500 */
[----:B------:R-:W-:Y:S01]  /*21a0*/  LEA.HI.X.SX32 R85, R125, R4, 0x1, P0 ;  /* 0x000000047d557211 */ /* 0x000fe200000f0eff */
[----:B------:R0:W5:Y:S01]  /*21b0*/  LDG.E.U16 R136, desc[UR10][R92.64] ;  /* 0x0000000a5c887981 */ /* 0x000162000c1e1500 */
[----:B------:R-:W-:-:S02]  /*21c0*/  LEA R159, R18, R155, 0x1 ;  /* 0x0000009b129f7211 */ /* 0x000fc400078e08ff */
[-C--:B-1----:R-:W-:Y:S01]  /*21d0*/  LEA R82, P0, R151, R6.reuse, 0x1 ;  /* 0x0000000697527211 */ /* 0x082fe200078008ff */
[----:B------:R-:W5:Y:S01]  /*21e0*/  LDG.E.U16 R144, desc[UR10][R84.64] ;  /* 0x0000000a54907981 */ /* 0x000f62000c1e1500 */
[----:B------:R-:W-:Y:S01]  /*21f0*/  LEA R78, P1, R95, R6, 0x1 ;  /* 0x000000065f4e7211 */ /* 0x000fe200078208ff */
[----:B------:R-:W-:Y:S01]  /*2200*/  IMAD R161, R18, 0x2, R159 ;  /* 0x0000000212a17824 */ /* 0x000fe200078e029f */
[----:B------:R-:W-:Y:S02]  /*2210*/  LEA.HI.X.SX32 R83, R151, R4, 0x1, P0 ;  /* 0x0000000497537211 */ /* 0x000fe400000f0eff */
[----:B------:R-:W-:Y:S02]  /*2220*/  LEA R94, P0, R123, R6, 0x1 ;  /* 0x000000067b5e7211 */ /* 0x000fe400078008ff */
[-C--:B------:R-:W-:Y:S02]  /*2230*/  LEA.HI.X.SX32 R79, R95, R4.reuse, 0x1, P1 ;  /* 0x000000045f4f7211 */ /* 0x080fe400008f0eff */
[----:B------:R-:W-:-:S02]  /*2240*/  LEA.HI.X.SX32 R95, R123, R4, 0x1, P0 ;  /* 0x000000047b5f7211 */ /* 0x000fc400000f0eff */
[-C--:B------:R-:W-:Y:S01]  /*2250*/  LEA R80, P1, R161, R6.reuse, 0x1 ;  /* 0x00000006a1507211 */ /* 0x080fe200078208ff */
[----:B------:R1:W5:Y:S01]  /*2260*/  LDG.E.U16 R140, desc[UR10][R78.64] ;  /* 0x0000000a4e8c7981 */ /* 0x000362000c1e1500 */
[----:B0-----:R-:W-:Y:S02]  /*2270*/  LEA R92, P0, R135, R6, 0x1 ;  /* 0x00000006875c7211 */ /* 0x001fe400078008ff */
[-C--:B------:R-:W-:Y:S01]  /*2280*/  LEA.HI.X.SX32 R81, R161, R4.reuse, 0x1, P1 ;  /* 0x00000004a1517211 */ /* 0x080fe200008f0eff */
[----:B------:R-:W5:Y:S01]  /*2290*/  LDG.E.U16 R123, desc[UR10][R82.64] ;  /* 0x0000000a527b7981 */ /* 0x000f62000c1e1500 */
[----:B------:R-:W-:Y:S02]  /*22a0*/  LEA.HI.X.SX32 R93, R135, R4, 0x1, P0 ;  /* 0x00000004875d7211 */ /* 0x000fe400000f0eff */
[-C--:B------:R-:W-:Y:S01]  /*22b0*/  LEA R86, P1, R127, R6.reuse, 0x1 ;  /* 0x000000067f567211 */ /* 0x080fe200078208ff */
[----:B------:R0:W5:Y:S01]  /*22c0*/  LDG.E.U16 R148, desc[UR10][R80.64] ;  /* 0x0000000a50947981 */ /* 0x000162000c1e1500 */
[----:B-1----:R-:W-:-:S02]  /*22d0*/  LEA R78, P0, R109, R6, 0x1 ;  /* 0x000000066d4e7211 */ /* 0x002fc400078008ff */
[-C--:B------:R-:W-:Y:S01]  /*22e0*/  LEA.HI.X.SX32 R87, R127, R4.reuse, 0x1, P1 ;  /* 0x000000047f577211 */ /* 0x080fe200008f0eff */
[----:B------:R-:W5:Y:S01]  /*22f0*/  LDG.E.U16 R134, desc[UR10][R92.64] ;  /* 0x0000000a5c867981 */ /* 0x000f62000c1e1500 */
[----:B------:R-:W-:Y:S02]  /*2300*/  LEA.HI.X.SX32 R79, R109, R4, 0x1, P0 ;  /* 0x000000046d4f7211 */ /* 0x000fe400000f0eff */
[-C--:B------:R-:W-:Y:S01]  /*2310*/  LEA R84, P1, R145, R6.reuse, 0x1 ;  /* 0x0000000691547211 */ /* 0x080fe200078208ff */
[----:B------:R1:W5:Y:S01]  /*2320*/  LDG.E.U16 R130, desc[UR10][R86.64] ;  /* 0x0000000a56827981 */ /* 0x000362000c1e1500 */
[C---:B0-----:R-:W-:Y:S01]  /*2330*/  LEA R80, P0, R133.reuse, R6, 0x1 ;  /* 0x0000000685507211 */ /* 0x041fe200078008ff */
[----:B------:R-:W-:Y:S02]  /*2340*/  IMAD R161, R18, 0x2, R161 ;  /* 0x0000000212a17824 */ /* 0x000fe400078e02a1 */
[----:B------:R-:W5:Y:S01]  /*2350*/  LDG.E.U16 R125, desc[UR10][R94.64] ;  /* 0x0000000a5e7d7981 */ /* 0x000f62000c1e1500 */
[----:B------:R-:W-:-:S03]  /*2360*/  LEA.HI.X.SX32 R81, R133, R4, 0x1, P0 ;  /* 0x0000000485517211 */ /* 0x000fc600000f0eff */
[----:B------:R-:W5:Y:S01]  /*2370*/  LDG.E.U16 R138, desc[UR10][R78.64] ;  /* 0x0000000a4e8a7981 */ /* 0x000f62000c1e1500 */
[----:B-1----:R-:W-:Y:S02]  /*2380*/  LEA R86, P0, R153, R6, 0x1 ;  /* 0x0000000699567211 */ /* 0x002fe400078008ff */
[-C--:B------:R-:W-:Y:S02]  /*2390*/  LEA.HI.X.SX32 R85, R145, R4.reuse, 0x1, P1 ;  /* 0x0000000491557211 */ /* 0x080fe400008f0eff */
[----:B------:R-:W-:Y:S01]  /*23a0*/  LEA.HI.X.SX32 R87, R153, R4, 0x1, P0 ;  /* 0x0000000499577211 */ /* 0x000fe200000f0eff */
[----:B------:R-:W5:Y:S01]  /*23b0*/  LDG.E.U16 R145, desc[UR10][R80.64] ;  /* 0x0000000a50917981 */ /* 0x000f62000c1e1500 */
[----:B------:R-:W-:Y:S02]  /*23c0*/  LEA R92, P0, R157, R6, 0x1 ;  /* 0x000000069d5c7211 */ /* 0x000fe400078008ff */
[----:B------:R-:W-:Y:S01]  /*23d0*/  SHF.L.U32 R177, R183, 0x3, RZ ;  /* 0x00000003b7b17819 */ /* 0x000fe200000006ff */
[----:B------:R0:W5:Y:S01]  /*23e0*/  LDG.E.U16 R142, desc[UR10][R84.64] ;  /* 0x0000000a548e7981 */ /* 0x000162000c1e1500 */
[----:B------:R-:W-:Y:S01]  /*23f0*/  LEA.HI.X.SX32 R93, R157, R4, 0x1, P0 ;  /* 0x000000049d5d7211 */ /* 0x000fe200000f0eff */
[----:B------:R-:W-:Y:S01]  /*2400*/  IMAD.SHL.U32 R179, R179, 0x10, RZ ;  /* 0x00000010b3b37824 */ /* 0x000fe200078e00ff */
[-C--:B------:R-:W-:Y:S01]  /*2410*/  LEA R82, P1, R161, R6.reuse, 0x1 ;  /* 0x00000006a1527211 */ /* 0x080fe200078208ff */
[----:B------:R-:W5:Y:S01]  /*2420*/  LDG.E.U16 R124, desc[UR10][R86.64] ;  /* 0x0000000a567c7981 */ /* 0x000f62000c1e1500 */
[----:B------:R-:W-:Y:S01]  /*2430*/  IMAD R181, R181, 0x18, RZ ;  /* 0x00000018b5b57824 */ /* 0x000fe200078e02ff */
[----:B------:R-:W-:Y:S01]  /*2440*/  PRMT R121, RZ, 0x7610, R121 ;  /* 0x00007610ff797816 */ /* 0x000fe20000000079 */
[----:B------:R-:W-:Y:S01]  /*2450*/  IMAD.SHL.U32 R185, R185, 0x20, RZ ;  /* 0x00000020b9b97824 */ /* 0x000fe200078e00ff */
[----:B------:R-:W1:Y:S01]  /*2460*/  LDC R153, c[0x0][0x3c4] ;  /* 0x0000f100ff997b82 */ /* 0x000e620000000800 */
[----:B0-----:R-:W-:Y:S01]  /*2470*/  LEA R84, P0, R137, R6, 0x1 ;  /* 0x0000000689547211 */ /* 0x001fe200078008ff */
[----:B------:R-:W5:Y:S01]  /*2480*/  LDG.E.U16 R127, desc[UR10][R92.64] ;  /* 0x0000000a5c7f7981 */ /* 0x000f62000c1e1500 */
[----:B------:R-:W-:-:S02]  /*2490*/  LEA.HI.X.SX32 R83, R161, R4, 0x1, P1 ;  /* 0x00000004a1537211 */ /* 0x000fc400008f0eff */
[----:B------:R-:W-:Y:S02]  /*24a0*/  LEA.HI.X.SX32 R85, R137, R4, 0x1, P0 ;  /* 0x0000000489557211 */ /* 0x000fe400000f0eff */
[-C--:B------:R-:W-:Y:S01]  /*24b0*/  LEA R80, P0, R147, R6.reuse, 0x1 ;  /* 0x0000000693507211 */ /* 0x080fe200078008ff */
[----:B------:R0:W5:Y:S01]  /*24c0*/  LDG.E.U16 R150, desc[UR10][R82.64] ;  /* 0x0000000a52967981 */ /* 0x000162000c1e1500 */
[----:B------:R-:W-:Y:S01]  /*24d0*/  LEA R94, P1, R131, R6, 0x1 ;  /* 0x00000006835e7211 */ /* 0x000fe200078208ff */
[----:B------:R-:W-:Y:S01]  /*24e0*/  IMAD R197, R197, 0x28, RZ ;  /* 0x00000028c5c57824 */ /* 0x000fe200078e02ff */
[-C--:B------:R-:W-:Y:S01]  /*24f0*/  LEA.HI.X.SX32 R81, R147, R4.reuse, 0x1, P0 ;  /* 0x0000000493517211 */ /* 0x080fe200000f0eff */
[----:B------:R-:W5:Y:S01]  /*2500*/  LDG.E.U16 R135, desc[UR10][R84.64] ;  /* 0x0000000a54877981 */ /* 0x000f62000c1e1500 */
[----:B------:R-:W-:Y:S01]  /*2510*/  LEA.HI.X.SX32 R95, R131, R4, 0x1, P1 ;  /* 0x00000004835f7211 */ /* 0x000fe200008f0eff */
[----:B------:R-:W-:Y:S01]  /*2520*/  IMAD R201, R201, 0x30, RZ ;  /* 0x00000030c9c97824 */ /* 0x000fe200078e02ff */
[----:B------:R-:W1:Y:S01]  /*2530*/  LDC R157, c[0x0][0x3c4] ;  /* 0x0000f100ff9d7b82 */ /* 0x000e620000000800 */
[----:B0-----:R-:W-:-:S02]  /*2540*/  LEA R82, P0, R155, R6, 0x1 ;  /* 0x000000069b527211 */ /* 0x001fc400078008ff */
[----:B------:R0:W5:Y:S01]  /*2550*/  LDG.E.U16 R131, desc[UR10][R94.64] ;  /* 0x0000000a5e837981 */ /* 0x000162000c1e1500 */
[----:B------:R-:W-:Y:S02]  /*2560*/  LEA R78, P1, R141, R6, 0x1 ;  /* 0x000000068d4e7211 */ /* 0x000fe400078208ff */
[C---:B------:R-:W-:Y:S02]  /*2570*/  LEA R161, R18.reuse, R161, 0x1 ;  /* 0x000000a112a17211 */ /* 0x040fe400078e08ff */
[----:B------:R-:W-:Y:S02]  /*2580*/  LEA.HI.X.SX32 R83, R155, R4, 0x1, P0 ;  /* 0x000000049b537211 */ /* 0x000fe400000f0eff */
[----:B------:R-:W-:Y:S01]  /*2590*/  LEA R92, P0, R91, R6, 0x1 ;  /* 0x000000065b5c7211 */ /* 0x000fe200078008ff */
[----:B------:R-:W-:Y:S01]  /*25a0*/  IMAD R109, R18, 0x2, R161 ;  /* 0x00000002126d7824 */ /* 0x000fe200078e02a1 */
[----:B------:R-:W-:Y:S01]  /*25b0*/  LEA.HI.X.SX32 R79, R141, R4, 0x1, P1 ;  /* 0x000000048d4f7211 */ /* 0x000fe200008f0eff */
[----:B------:R-:W5:Y:S01]  /*25c0*/  LDG.E.U16 R146, desc[UR10][R82.64] ;  /* 0x0000000a52927981 */ /* 0x000f62000c1e1500 */
[----:B------:R-:W-:Y:S01]  /*25d0*/  LEA R86, P1, R161, R6, 0x1 ;  /* 0x00000006a1567211 */ /* 0x000fe200078208ff */
[----:B------:R-:W-:Y:S01]  /*25e0*/  IMAD R203, R203, 0x38, RZ ;  /* 0x00000038cbcb7824 */ /* 0x000fe200078e02ff */
[----:B------:R-:W-:Y:S01]  /*25f0*/  LEA.HI.X.SX32 R93, R91, R4, 0x1, P0 ;  /* 0x000000045b5d7211 */ /* 0x000fe200000f0eff */
[----:B------:R0:W5:Y:S02]  /*2600*/  LDG.E.U16 R141, desc[UR10][R80.64] ;  /* 0x0000000a508d7981 */ /* 0x000164000c1e1500 */
[----:B0-----:R-:W-:Y:S01]  /*2610*/  LEA R94, P0, R97, R6, 0x1 ;  /* 0x00000006615e7211 */ /* 0x001fe200078008ff */
[----:B------:R-:W-:Y:S01]  /*2620*/  IMAD R189, R183, 0x9, RZ ;  /* 0x00000009b7bd7824 */ /* 0x000fe200078e02ff */
[----:B------:R-:W-:Y:S01]  /*2630*/  LEA.HI.X.SX32 R87, R161, R4, 0x1, P1 ;  /* 0x00000004a1577211 */ /* 0x000fe200008f0eff */
[----:B------:R0:W5:Y:S01]  /*2640*/  LDG.E.U16 R137, desc[UR10][R78.64] ;  /* 0x0000000a4e897981 */ /* 0x000162000c1e1500 */
[----:B------:R-:W-:Y:S01]  /*2650*/  LEA R84, P1, R109, R6, 0x1 ;  /* 0x000000066d547211 */ /* 0x000fe200078208ff */
[----:B------:R-:W-:Y:S01]  /*2660*/  IMAD R191, R191, 0x11, RZ ;  /* 0x00000011bfbf7824 */ /* 0x000fe200078e02ff */
[----:B------:R-:W-:Y:S01]  /*2670*/  LEA.HI.X.SX32 R95, R97, R4, 0x1, P0 ;  /* 0x00000004615f7211 */ /* 0x000fe200000f0eff */
[----:B------:R-:W5:Y:S01]  /*2680*/  LDG.E.U16 R147, desc[UR10][R86.64] ;  /* 0x0000000a56937981 */ /* 0x000f62000c1e1500 */
[----:B------:R-:W-:Y:S01]  /*2690*/  LEA R108, P0, R99, R6, 0x1 ;  /* 0x00000006636c7211 */ /* 0x000fe200078008ff */
[----:B------:R-:W-:Y:S01]  /*26a0*/  IMAD R193, R193, 0x19, RZ ;  /* 0x00000019c1c17824 */ /* 0x000fe200078e02ff */
[-C--:B------:R-:W-:Y:S01]  /*26b0*/  LEA.HI.X.SX32 R85, R109, R4.reuse, 0x1, P1 ;  /* 0x000000046d557211 */ /* 0x080fe200008f0eff */
[----:B------:R-:W5:Y:S01]  /*26c0*/  LDG.E.U16 R18, desc[UR10][R92.64] ;  /* 0x0000000a5c127981 */ /* 0x000f62000c1e1500 */
[----:B------:R-:W-:Y:S01]  /*26d0*/  LEA.HI.X.SX32 R109, R99, R4, 0x1, P0 ;  /* 0x00000004636d7211 */ /* 0x000fe200000f0eff */
[----:B------:R-:W-:Y:S01]  /*26e0*/  IMAD R195, R195, 0x21, RZ ;  /* 0x00000021c3c37824 */ /* 0x000fe200078e02ff */
        /* <DEDUP_REMOVED lines=8> */
[-C--:B0-----:R-:W-:Y:S01]  /*2770*/  LEA R78, P1, R113, R6.reuse, 0x1 ;  /* 0x00000006714e7211 */ /* 0x081fe200078208ff */
[----:B------:R0:W5:Y:S01]  /*2780*/  LDG.E.U16 R97, desc[UR10][R80.64] ;  /* 0x0000000a50617981 */ /* 0x000162000c1e1500 */
[----:B------:R-:W-:Y:S01]  /*2790*/  IMAD R183, R183, 0xa, RZ ;  /* 0x0000000ab7b77824 */ /* 0x000fe200078e02ff */
[----:B------:R-:W-:Y:S01]  /*27a0*/  LEA R84, P0, R117, R6, 0x1 ;  /* 0x0000000675547211 */ /* 0x000fe200078008ff */
[----:B------:R-:W-:Y:S01]  /*27b0*/  IMAD R166, R166, 0x3a, RZ ;  /* 0x0000003aa6a67824 */ /* 0x000fe200078e02ff */
[-C--:B------:R-:W-:Y:S01]  /*27c0*/  LEA.HI.X.SX32 R79, R113, R4.reuse, 0x1, P1 ;  /* 0x00000004714f7211 */ /* 0x080fe200008f0eff */
[----:B------:R0:W5:Y:S01]  /*27d0*/  LDG.E.U16 R108, desc[UR10][R108.64] ;  /* 0x0000000a6c6c7981 */ /* 0x000162000c1e1500 */
[----:B------:R-:W-:Y:S01]  /*27e0*/  LEA.HI.X.SX32 R85, R117, R4, 0x1, P0 ;  /* 0x0000000475557211 */ /* 0x000fe200000f0eff */
[----:B------:R-:W-:Y:S01]  /*27f0*/  IMAD R162, R162, 0xb, RZ ;  /* 0x0000000ba2a27824 */ /* 0x000fe200078e02ff */
[-C--:B------:R-:W-:Y:S01]  /*2800*/  LEA R92, P1, R139, R6.reuse, 0x1 ;  /* 0x000000068b5c7211 */ /* 0x080fe200078208ff */
[----:B------:R-:W5:Y:S01]  /*2810*/  LDG.E.U16 R82, desc[UR10][R82.64] ;  /* 0x0000000a52527981 */ /* 0x000f62000c1e1500 */
        /* <DEDUP_REMOVED lines=8> */
[----:B------:R-:W-:Y:S01]  /*28a0*/  LEA R94, P1, R159, R6, 0x1 ;  /* 0x000000069f5e7211 */ /* 0x000fe200078208ff */
[----:B------:R-:W1:Y:S01]  /*28b0*/  LDC R143, c[0x0][0x3c4] ;  /* 0x0000f100ff8f7b82 */ /* 0x000e620000000800 */
[-C--:B------:R-:W-:Y:S01]  /*28c0*/  LEA.HI.X.SX32 R81, R149, R4.reuse, 0x1, P0 ;  /* 0x0000000495517211 */ /* 0x080fe200000f0eff */
[----:B------:R0:W5:Y:S01]  /*28d0*/  LDG.E.U16 R92, desc[UR10][R92.64] ;  /* 0x0000000a5c5c7981 */ /* 0x000162000c1e1500 */
[----:B------:R-:W-:-:S03]  /*28e0*/  LEA.HI.X.SX32 R95, R159, R4, 0x1, P1 ;  /* 0x000000049f5f7211 */ /* 0x000fc600008f0eff */
[----:B------:R0:W5:Y:S01]  /*28f0*/  LDG.E.U16 R86, desc[UR10][R86.64] ;  /* 0x0000000a56567981 */ /* 0x000162000c1e1500 */
[----:B------:R-:W-:Y:S01]  /*2900*/  LOP3.LUT R139, R184, 0x3f, RZ, 0xc0, !PT ;  /* 0x0000003fb88b7812 */ /* 0x000fe200078ec0ff */
[----:B------:R-:W3:Y:S02]  /*2910*/  LDC R149, c[0x0][0x3c4] ;  /* 0x0000f100ff957b82 */ /* 0x000ee40000000800 */
[----:B------:R-:W5:Y:S04]  /*2920*/  LDG.E.U16 R80, desc[UR10][R80.64] ;  /* 0x0000000a50507981 */ /* 0x000f68000c1e1500 */
[----:B------:R0:W5:Y:S01]  /*2930*/  LDG.E.U16 R94, desc[UR10][R94.64] ;  /* 0x0000000a5e5e7981 */ /* 0x000162000c1e1500 */
[--C-:B------:R-:W-:Y:S01]  /*2940*/  SHF.R.S32.HI R4, RZ, 0x6, R184.reuse ;  /* 0x00000006ff047819 */ /* 0x100fe200000114b8 */
[----:B------:R-:W-:Y:S01]  /*2950*/  IMAD.SHL.U32 R139, R139, 0x2, RZ ;  /* 0x000000028b8b7824 */ /* 0x000fe200078e00ff */
[----:B------:R-:W-:Y:S01]  /*2960*/  SHF.R.U32.HI R6, RZ, 0x5, R184 ;  /* 0x00000005ff067819 */ /* 0x000fe200000116b8 */
[----:B------:R-:W3:Y:S01]  /*2970*/  LDC R155, c[0x0][0x3c4] ;  /* 0x0000f100ff9b7b82 */ /* 0x000ee20000000800 */
[----:B------:R-:W-:-:S04]  /*2980*/  SGXT R4, R4, 0x1 ;  /* 0x000000010404781a */ /* 0x000fc80000000200 */
[----:B------:R-:W-:Y:S02]  /*2990*/  LOP3.LUT R133, R139, 0x90, R4, 0x78, !PT ;  /* 0x000000908b857812 */ /* 0x000fe400078e7804 */
[----:B------:R-:W-:Y:S01]  /*29a0*/  PRMT R117, RZ, 0x7610, R117 ;  /* 0x00007610ff757816 */ /* 0x000fe20000000075 */
[----:B------:R-:W3:Y:S01]  /*29b0*/  LDC R161, c[0x0][0x3c4] ;  /* 0x0000f100ffa17b82 */ /* 0x000ee20000000800 */
[----:B------:R-:W-:Y:S01]  /*29c0*/  LOP3.LUT R152, R133, 0x20, RZ, 0x3c, !PT ;  /* 0x0000002085987812 */ /* 0x000fe200078e3cff */
[----:B--2---:R2:W-:Y:S04]  /*29d0*/  STS.U16 [R133+UR6], R0 ;  /* 0x0000000085007988 */ /* 0x0045e80008000406 */
[----:B------:R-:W-:Y:S01]  /*29e0*/  STS.U16 [R133+UR6+0x400], R10 ;  /* 0x0004000a85007988 */ /* 0x000fe20008000406 */
[----:B------:R-:W-:-:S02]  /*29f0*/  PRMT R113, RZ, 0x7610, R113 ;  /* 0x00007610ff717816 */ /* 0x000fc40000000071 */
[----:B------:R-:W-:Y:S01]  /*2a00*/  PRMT R109, RZ, 0x7610, R109 ;  /* 0x00007610ff6d7816 */ /* 0x000fe2000000006d */
[----:B------:R1:W-:Y:S01]  /*2a10*/  STS.U16 [R133+UR6+0x800], R14 ;  /* 0x0008000e85007988 */ /* 0x0003e20008000406 */
[----:B------:R-:W-:Y:S02]  /*2a20*/  PRMT R107, RZ, 0x7610, R107 ;  /* 0x00007610ff6b7816 */ /* 0x000fe4000000006b */
[----:B------:R-:W-:Y:S01]  /*2a30*/  PRMT R103, RZ, 0x7610, R103 ;  /* 0x00007610ff677816 */ /* 0x000fe20000000067 */
[----:B------:R-:W-:Y:S01]  /*2a40*/  STS.U16 [R133+UR6+0xc00], R20 ;  /* 0x000c001485007988 */ /* 0x000fe20008000406 */
[----:B------:R-:W-:Y:S02]  /*2a50*/  PRMT R99, RZ, 0x7610, R99 ;  /* 0x00007610ff637816 */ /* 0x000fe40000000063 */
[----:B0-----:R-:W-:Y:S01]  /*2a60*/  PRMT R85, RZ, 0x7610, R85 ;  /* 0x00007610ff557816 */ /* 0x001fe20000000055 */
[----:B------:R-:W-:Y:S01]  /*2a70*/  STS.U16 [R133+UR6+0x1000], R22 ;  /* 0x0010001685007988 */ /* 0x000fe20008000406 */
[----:B------:R-:W-:-:S02]  /*2a80*/  PRMT R93, RZ, 0x7610, R93 ;  /* 0x00007610ff5d7816 */ /* 0x000fc4000000005d */
[----:B------:R-:W-:Y:S01]  /*2a90*/  PRMT R83, RZ, 0x7610, R83 ;  /* 0x00007610ff537816 */ /* 0x000fe20000000053 */
[----:B------:R0:W-:Y:S01]  /*2aa0*/  STS.U16 [R133+UR6+0x1400], R26 ;  /* 0x0014001a85007988 */ /* 0x0001e20008000406 */
[----:B-1----:R-:W-:Y:S01]  /*2ab0*/  IMAD R143, R143, 0x33, RZ ;  /* 0x000000338f8f7824 */ /* 0x002fe200078e02ff */
[----:B------:R-:W-:Y:S01]  /*2ac0*/  R2UR UR5, R6 ;  /* 0x00000000060572ca */ /* 0x000fe200000e0000 */
[----:B------:R-:W1:Y:S01]  /*2ad0*/  LDC R159, c[0x0][0x3c4] ;  /* 0x0000f100ff9f7b82 */ /* 0x000e620000000800 */
[----:B------:R-:W-:Y:S04]  /*2ae0*/  STS.U16 [R133+UR6+0x1800], R30 ;  /* 0x0018001e85007988 */ /* 0x000fe80008000406 */
        /* <DEDUP_REMOVED lines=8> */
[----:B---3--:R-:W-:Y:S04]  /*2b70*/  STS.U16 [R133+UR6+0x3c00], R66 ;  /* 0x003c004285007988 */ /* 0x008fe80008000406 */
[----:B------:R-:W-:Y:S04]  /*2b80*/  STS.U16 [R133+UR6+0x4000], R70 ;  /* 0x0040004685007988 */ /* 0x000fe80008000406 */
[----:B----4-:R-:W-:Y:S04]  /*2b90*/  STS.U16 [R133+UR6+0x4400], R74 ;  /* 0x0044004a85007988 */ /* 0x010fe80008000406 */
[----:B-----5:R-:W-:Y:S04]  /*2ba0*/  STS.U16 [R133+UR6+0x4800], R88 ;  /* 0x0048005885007988 */ /* 0x020fe80008000406 */
[----:B------:R-:W-:Y:S04]  /*2bb0*/  STS.U16 [R133+UR6+0x4c00], R98 ;  /* 0x004c006285007988 */ /* 0x000fe80008000406 */
[----:B------:R-:W-:Y:S04]  /*2bc0*/  STS.U16 [R133+UR6+0x5000], R104 ;  /* 0x0050006885007988 */ /* 0x000fe80008000406 */
[----:B------:R-:W-:Y:S04]  /*2bd0*/  STS.U16 [R133+UR6+0x5400], R110 ;  /* 0x0054006e85007988 */ /* 0x000fe80008000406 */
[----:B------:R-:W-:Y:S04]  /*2be0*/  STS.U16 [R133+UR6+0x5800], R114 ;  /* 0x0058007285007988 */ /* 0x000fe80008000406 */
[----:B------:R-:W-:Y:S04]  /*2bf0*/  STS.U16 [R133+UR6+0x5c00], R118 ;  /* 0x005c007685007988 */ /* 0x000fe80008000406 */
[----:B------:R-:W-:Y:S04]  /*2c00*/  STS.U16 [R133+UR6+0x6000], R122 ;  /* 0x0060007a85007988 */ /* 0x000fe80008000406 */
[----:B------:R3:W-:Y:S04]  /*2c10*/  STS.U16 [R133+UR6+0x6800], R128 ;  /* 0x0068008085007988 */ /* 0x0007e80008000406 */
[----:B------:R-:W-:Y:S04]  /*2c20*/  STS.U16 [R133+UR6+0x6400], R126 ;  /* 0x0064007e85007988 */ /* 0x000fe80008000406 */
[----:B------:R4:W-:Y:S04]  /*2c30*/  STS.U16 [R133+UR6+0x6c00], R132 ;  /* 0x006c008485007988 */ /* 0x0009e80008000406 */
[----:B------:R-:W-:Y:S04]  /*2c40*/  STS.U16 [R133+UR6+0x7000], R136 ;  /* 0x0070008885007988 */ /* 0x000fe80008000406 */
[----:B------:R-:W-:Y:S04]  /*2c50*/  STS.U16 [R133+UR6+0x7800], R144 ;  /* 0x0078009085007988 */ /* 0x000fe80008000406 */
[----:B------:R5:W-:Y:S04]  /*2c60*/  STS.U16 [R133+UR6+0x7400], R140 ;  /* 0x0074008c85007988 */ /* 0x000be80008000406 */
[----:B------:R0:W-:Y:S01]  /*2c70*/  STS.U16 [R133+UR6+0x7c00], R148 ;  /* 0x007c009485007988 */ /* 0x0001e20008000406 */
[----:B------:R-:W-:Y:S01]  /*2c80*/  USHF.L.U32 UR8, UR5, 0x15, URZ ;  /* 0x0000001505087899 */ /* 0x000fe200080006ff */
[----:B--2---:R-:W-:Y:S01]  /*2c90*/  IMAD R0, R186, R182, RZ ;  /* 0x000000b6ba007224 */ /* 0x004fe200078e02ff */
[----:B------:R-:W-:Y:S01]  /*2ca0*/  LOP3.LUT R6, R133, 0x60, RZ, 0x3c, !PT ;  /* 0x0000006085067812 */ /* 0x000fe200078e3cff */
[----:B------:R2:W-:Y:S01]  /*2cb0*/  STS.U16 [R152+UR6+0x100], R5 ;  /* 0x0001000598007988 */ /* 0x0005e20008000406 */
[----:B------:R-:W-:Y:S01]  /*2cc0*/  ULOP3.LUT UR8, UR8, 0x600000, URZ, 0xc0, !UPT ;  /* 0x0060000008087892 */ /* 0x000fe2000f8ec0ff */
[----:B------:R-:W-:Y:S01]  /*2cd0*/  LOP3.LUT R4, R184, 0x7f, RZ, 0xc0, !PT ;  /* 0x0000007fb8047812 */ /* 0x000fe200078ec0ff */
[----:B------:R-:W1:Y:S01]  /*2ce0*/  LDC R14, c[0x0][0x3c4] ;  /* 0x0000f100ff0e7b82 */ /* 0x000e620000000800 */
[----:B------:R-:W-:Y:S04]  /*2cf0*/  STS.U16 [R152+UR6+0x500], R9 ;  /* 0x0005000998007988 */ /* 0x000fe80008000406 */
[----:B------:R-:W-:Y:S01]  /*2d00*/  STS.U16 [R152+UR6+0x900], R13 ;  /* 0x0009000d98007988 */ /* 0x000fe20008000406 */
[----:B0-----:R-:W-:-:S02]  /*2d10*/  PRMT R26, RZ, 0x7610, R26 ;  /* 0x00007610ff1a7816 */ /* 0x001fc4000000001a */
[----:B------:R-:W-:Y:S01]  /*2d20*/  PRMT R87, RZ, 0x7610, R87 ;  /* 0x00007610ff577816 */ /* 0x000fe20000000057 */
[----:B------:R-:W-:Y:S01]  /*2d30*/  STS.U16 [R152+UR6+0xd00], R17 ;  /* 0x000d001198007988 */ /* 0x000fe20008000406 */
[----:B---3--:R-:W-:Y:S01]  /*2d40*/  PRMT R128, RZ, 0x7610, R128 ;  /* 0x00007610ff807816 */ /* 0x008fe20000000080 */
[----:B------:R-:W0:Y:S02]  /*2d50*/  LDC R182, c[0x0][0x3c4] ;  /* 0x0000f100ffb67b82 */ /* 0x000e240000000800 */
[----:B------:R-:W-:Y:S04]  /*2d60*/  STS.U16 [R152+UR6+0x1100], R23 ;  /* 0x0011001798007988 */ /* 0x000fe80008000406 */
[----:B------:R-:W-:Y:S01]  /*2d70*/  STS.U16 [R152+UR6+0x1500], R27 ;  /* 0x0015001b98007988 */ /* 0x000fe20008000406 */
[----:B------:R-:W-:Y:S01]  /*2d80*/  PRMT R122, RZ, 0x7610, R122 ;  /* 0x00007610ff7a7816 */ /* 0x000fe2000000007a */
[----:B----4-:R-:W3:Y:S02]  /*2d90*/  LDC R132, c[0x0][0x3c4] ;  /* 0x0000f100ff847b82 */ /* 0x010ee40000000800 */
[----:B------:R-:W-:Y:S04]  /*2da0*/  STS.U16 [R152+UR6+0x1900], R31 ;  /* 0x0019001f98007988 */ /* 0x000fe80008000406 */
[----:B------:R-:W-:Y:S01]  /*2db0*/  STS.U16 [R152+UR6+0x1d00], R35 ;  /* 0x001d002398007988 */ /* 0x000fe20008000406 */
[----:B------:R-:W-:Y:S01]  /*2dc0*/  PRMT R88, RZ, 0x7610, R88 ;  /* 0x00007610ff587816 */ /* 0x000fe20000000058 */
[----:B-----5:R-:W4:Y:S02]  /*2dd0*/  LDC R140, c[0x0][0x3c4] ;  /* 0x0000f100ff8c7b82 */ /* 0x020f240000000800 */
[----:B------:R-:W-:Y:S04]  /*2de0*/  STS.U16 [R152+UR6+0x2100], R39 ;  /* 0x0021002798007988 */ /* 0x000fe80008000406 */
[----:B------:R-:W-:Y:S01]  /*2df0*/  STS.U16 [R152+UR6+0x2500], R43 ;  /* 0x0025002b98007988 */ /* 0x000fe20008000406 */
[----:B------:R-:W-:Y:S01]  /*2e00*/  PRMT R20, RZ, 0x7610, R20 ;  /* 0x00007610ff147816 */ /* 0x000fe20000000014 */
[----:B------:R-:W5:Y:S02]  /*2e10*/  LDC R144, c[0x0][0x3c4] ;  /* 0x0000f100ff907b82 */ /* 0x000f640000000800 */
[----:B------:R-:W-:Y:S04]  /*2e20*/  STS.U16 [R152+UR6+0x2900], R47 ;  /* 0x0029002f98007988 */ /* 0x000fe80008000406 */
[----:B------:R-:W-:Y:S01]  /*2e30*/  STS.U16 [R152+UR6+0x2d00], R51 ;  /* 0x002d003398007988 */ /* 0x000fe20008000406 */
[----:B------:R-:W-:Y:S01]  /*2e40*/  PRMT R126, RZ, 0x7610, R126 ;  /* 0x00007610ff7e7816 */ /* 0x000fe2000000007e */
[----:B------:R-:W0:Y:S02]  /*2e50*/  LDC R148, c[0x0][0x3c4] ;  /* 0x0000f100ff947b82 */ /* 0x000e240000000800 */
        /* <DEDUP_REMOVED lines=11> */
[----:B------:R-:W-:Y:S01]  /*2f10*/  STS.U16 [R152+UR6+0x5d00], R119 ;  /* 0x005d007798007988 */ /* 0x000fe20008000406 */
[----:B--2---:R-:W-:-:S03]  /*2f20*/  LOP3.LUT R5, R133, 0x40, RZ, 0x3c, !PT ;  /* 0x0000004085057812 */ /* 0x004fc600078e3cff */
[----:B------:R-:W-:Y:S04]  /*2f30*/  STS.U16 [R152+UR6+0x6100], R123 ;  /* 0x0061007b98007988 */ /* 0x000fe80008000406 */
[----:B------:R2:W-:Y:S04]  /*2f40*/  STS.U16 [R152+UR6+0x6500], R125 ;  /* 0x0065007d98007988 */ /* 0x0005e80008000406 */
[----:B------:R0:W-:Y:S04]  /*2f50*/  STS.U16 [R152+UR6+0x6900], R130 ;  /* 0x0069008298007988 */ /* 0x0001e80008000406 */
[----:B------:R-:W-:Y:S04]  /*2f60*/  STS.U16 [R152+UR6+0x6d00], R134 ;  /* 0x006d008698007988 */ /* 0x000fe80008000406 */
[----:B------:R-:W-:Y:S04]  /*2f70*/  STS.U16 [R152+UR6+0x7100], R138 ;  /* 0x0071008a98007988 */ /* 0x000fe80008000406 */
[----:B------:R-:W-:Y:S04]  /*2f80*/  STS.U16 [R152+UR6+0x7500], R142 ;  /* 0x0075008e98007988 */ /* 0x000fe80008000406 */
[----:B------:R-:W-:Y:S01]  /*2f90*/  STS.U16 [R152+UR6+0x7900], R145 ;  /* 0x0079009198007988 */ /* 0x000fe20008000406 */
[----:B------:R-:W-:Y:S01]  /*2fa0*/  UIADD3 UR8, UPT, UPT, UR7, UR8, URZ ;  /* 0x0000000807087290 */ /* 0x000fe2000fffe0ff */
[----:B--2---:R-:W-:-:S02]  /*2fb0*/  PRMT R125, RZ, 0x7610, R125 ;  /* 0x00007610ff7d7816 */ /* 0x004fc4000000007d */
[----:B------:R-:W-:Y:S01]  /*2fc0*/  PRMT R17, RZ, 0x7610, R17 ;  /* 0x00007610ff117816 */ /* 0x000fe20000000011 */
[----:B------:R-:W-:Y:S01]  /*2fd0*/  STS.U16 [R152+UR6+0x7d00], R150 ;  /* 0x007d009698007988 */ /* 0x000fe20008000406 */
[----:B0-----:R-:W-:Y:S01]  /*2fe0*/  PRMT R130, RZ, 0x7610, R130 ;  /* 0x00007610ff827816 */ /* 0x001fe20000000082 */
[----:B-1----:R-:W-:Y:S01]  /*2ff0*/  IMAD.SHL.U32 R13, R14, 0x4, RZ ;  /* 0x000000040e0d7824 */ /* 0x002fe200078e00ff */
[----:B------:R-:W-:Y:S01]  /*3000*/  PRMT R100, RZ, 0x7610, R100 ;  /* 0x00007610ff647816 */ /* 0x000fe20000000064 */
[----:B------:R0:W-:Y:S01]  /*3010*/  STS.U16 [R5+UR6+0x6e00], R135 ;  /* 0x006e008705007988 */ /* 0x0001e20008000406 */
[----:B------:R-:W-:Y:S02]  /*3020*/  PRMT R119, RZ, 0x7610, R119 ;  /* 0x00007610ff777816 */ /* 0x000fe40000000077 */
[----:B------:R-:W-:Y:S01]  /*3030*/  PRMT R118, RZ, 0x7610, R118 ;  /* 0x00007610ff767816 */ /* 0x000fe20000000076 */
[----:B------:R-:W-:Y:S01]  /*3040*/  STTM.16dp32bit_t0_t15.x128 tmem[UR8], RZ ;  /* 0x000000ff000079ed */ /* 0x000fe20008b80008 */
[----:B------:R-:W-:Y:S01]  /*3050*/  STTM.16dp32bit_t16_t31.x128 tmem[UR8+0x80], RZ ;  /* 0x000080ff000079ed */ /* 0x000fe20008ba0008 */
[----:B------:R-:W-:-:S02]  /*3060*/  PRMT R123, RZ, 0x7610, R123 ;  /* 0x00007610ff7b7816 */ /* 0x000fc4000000007b */
[----:B------:R-:W-:Y:S02]  /*3070*/  PRMT R114, RZ, 0x7610, R114 ;  /* 0x00007610ff727816 */ /* 0x000fe40000000072 */
[----:B------:R-:W-:Y:S01]  /*3080*/  PRMT R110, RZ, 0x7610, R110 ;  /* 0x00007610ff6e7816 */ /* 0x000fe2000000006e */
[----:B0-----:R-:W0:Y:S01]  /*3090*/  LDC.64 R134, c[0x0][0x388] ;  /* 0x0000e200ff867b82 */ /* 0x001e220000000a00 */
[----:B------:R-:W-:Y:S04]  /*30a0*/  STS.U16 [R5+UR6+0x200], R7 ;  /* 0x0002000705007988 */ /* 0x000fe80008000406 */
[----:B------:R1:W-:Y:S01]  /*30b0*/  STS.U16 [R5+UR6+0x600], R11 ;  /* 0x0006000b05007988 */ /* 0x0003e20008000406 */
[----:B------:R-:W-:Y:S02]  /*30c0*/  PRMT R115, RZ, 0x7610, R115 ;  /* 0x00007610ff737816 */ /* 0x000fe40000000073 */
[----:B------:R-:W-:Y:S01]  /*30d0*/  PRMT R111, RZ, 0x7610, R111 ;  /* 0x00007610ff6f7816 */ /* 0x000fe2000000006f */
[----:B------:R-:W-:Y:S01]  /*30e0*/  STS.U16 [R5+UR6+0xa00], R15 ;  /* 0x000a000f05007988 */ /* 0x000fe20008000406 */
[----:B------:R-:W-:Y:S01]  /*30f0*/  PRMT R74, RZ, 0x7610, R74 ;  /* 0x00007610ff4a7816 */ /* 0x000fe2000000004a */
[----:B------:R-:W-:Y:S01]  /*3100*/  IMAD R23, R14, 0x7, RZ ;  /* 0x000000070e177824 */ /* 0x000fe200078e02ff */
[----:B------:R-:W-:Y:S01]  /*3110*/  PRMT R105, RZ, 0x7610, R105 ;  /* 0x00007610ff697816 */ /* 0x000fe20000000069 */
[----:B------:R-:W-:Y:S01]  /*3120*/  STS.U16 [R5+UR6+0xe00], R19 ;  /* 0x000e001305007988 */ /* 0x000fe20008000406 */
[----:B------:R-:W-:Y:S01]  /*3130*/  PRMT R104, RZ, 0x7610, R104 ;  /* 0x00007610ff687816 */ /* 0x000fe20000000068 */
[----:B------:R-:W2:Y:S01]  /*3140*/  LDC R150, c[0x0][0x3c4] ;  /* 0x0000f100ff967b82 */ /* 0x000ea20000000800 */
[----:B------:R-:W-:-:S02]  /*3150*/  PRMT R98, RZ, 0x7610, R98 ;  /* 0x00007610ff627816 */ /* 0x000fc40000000062 */
[----:B------:R-:W-:Y:S02]  /*3160*/  PRMT R95, RZ, 0x7610, R95 ;  /* 0x00007610ff5f7816 */ /* 0x000fe4000000005f */
[----:B------:R-:W-:-:S03]  /*3170*/  PRMT R89, RZ, 0x7610, R89 ;  /* 0x00007610ff597816 */ /* 0x000fc60000000059 */
[----:B------:R-:W1:Y:S01]  /*3180*/  LDC R138, c[0x0][0x3c4] ;  /* 0x0000f100ff8a7b82 */ /* 0x000e620000000800 */
[----:B0-----:R-:W-:-:S04]  /*3190*/  LEA R134, P0, R0, R134, 0x1 ;  /* 0x0000008600867211 */ /* 0x001fc800078008ff */
[----:B------:R-:W-:Y:S02]  /*31a0*/  LEA.HI.X.SX32 R0, R0, R135, 0x1, P0 ;  /* 0x0000008700007211 */ /* 0x000fe400000f0eff */
[----:B------:R-:W-:Y:S01]  /*31b0*/  LOP3.LUT P0, RZ, R184, 0x7f, RZ, 0xc0, !PT ;  /* 0x0000007fb8ff7812 */ /* 0x000fe2000780c0ff */
[----:B------:R-:W-:Y:S01]  /*31c0*/  STS.U16 [R5+UR6+0x1200], R24 ;  /* 0x0012001805007988 */ /* 0x000fe20008000406 */
[----:B------:R-:W-:Y:S01]  /*31d0*/  PRMT R81, RZ, 0x7610, R81 ;  /* 0x00007610ff517816 */ /* 0x000fe20000000051 */
[----:B------:R-:W0:Y:S02]  /*31e0*/  LDC R142, c[0x0][0x3c4] ;  /* 0x0000f100ff8e7b82 */ /* 0x000e240000000800 */
[----:B------:R-:W-:Y:S04]  /*31f0*/  STS.U16 [R5+UR6+0x1600], R28 ;  /* 0x0016001c05007988 */ /* 0x000fe80008000406 */
[----:B------:R-:W-:Y:S01]  /*3200*/  STS.U16 [R5+UR6+0x1a00], R32 ;  /* 0x001a002005007988 */ /* 0x000fe20008000406 */
[----:B------:R-:W-:Y:S01]  /*3210*/  PRMT R79, RZ, 0x7610, R79 ;  /* 0x00007610ff4f7816 */ /* 0x000fe2000000004f */
[----:B------:R-:W0:Y:S02]  /*3220*/  LDC R145, c[0x0][0x3c4] ;  /* 0x0000f100ff917b82 */ /* 0x000e240000000800 */
[----:B------:R-:W-:Y:S04]  /*3230*/  STS.U16 [R5+UR6+0x1e00], R36 ;  /* 0x001e002405007988 */ /* 0x000fe80008000406 */
[----:B------:R-:W-:Y:S01]  /*3240*/  STS.U16 [R5+UR6+0x2200], R40 ;  /* 0x0022002805007988 */ /* 0x000fe20008000406 */
[----:B------:R-:W-:Y:S01]  /*3250*/  PRMT R75, RZ, 0x7610, R75 ;  /* 0x00007610ff4b7816 */ /* 0x000fe2000000004b */
[----:B---3--:R-:W-:Y:S01]  /*3260*/  IMAD R132, R132, 0xc, RZ ;  /* 0x0000000c84847824 */ /* 0x008fe200078e02ff */
[----:B------:R-:W-:Y:S01]  /*3270*/  PRMT R70, RZ, 0x7610, R70 ;  /* 0x00007610ff467816 */ /* 0x000fe20000000046 */
[----:B------:R-:W-:Y:S01]  /*3280*/  STS.U16 [R5+UR6+0x2600], R44 ;  /* 0x0026002c05007988 */ /* 0x000fe20008000406 */
[----:B----4-:R-:W-:Y:S01]  /*3290*/  IMAD R140, R140, 0x14, RZ ;  /* 0x000000148c8c7824 */ /* 0x010fe200078e02ff */
[----:B------:R-:W3:Y:S02]  /*32a0*/  LDC R152, c[0x0][0x3c4] ;  /* 0x0000f100ff987b82 */ /* 0x000ee40000000800 */
        /* <DEDUP_REMOVED lines=18> */
[----:B------:R-:W-:Y:S04]  /*33d0*/  STS.U16 [R5+UR6+0x7600], R141 ;  /* 0x0076008d05007988 */ /* 0x000fe80008000406 */
[----:B------:R-:W-:Y:S04]  /*33e0*/  STS.U16 [R5+UR6+0x7a00], R146 ;  /* 0x007a009205007988 */ /* 0x000fe80008000406 */
[----:B------:R0:W-:Y:S01]  /*33f0*/  STS.U16 [R5+UR6+0x7e00], R147 ;  /* 0x007e009305007988 */ /* 0x0001e20008000406 */
[----:B------:R-:W-:Y:S01]  /*3400*/  VOTEU.ALL UP0, P0 ;  /* 0x0000000000ff7886 */ /* 0x000fe20000000000 */
[----:B------:R-:W-:Y:S01]  /*3410*/  VOTEU.ALL UP1, P0 ;  /* 0x0000000000ff7886 */ /* 0x000fe20000020000 */
[C---:B-1----:R-:W-:Y:S01]  /*3420*/  IMAD R11, R14.reuse, 0x3, RZ ;  /* 0x000000030e0b7824 */ /* 0x042fe200078e02ff */
[----:B------:R-:W-:Y:S01]  /*3430*/  STS.U16 [R6+UR6+0x300], R8 ;  /* 0x0003000806007988 */ /* 0x000fe20008000406 */
[----:B----4-:R-:W-:Y:S01]  /*3440*/  PRMT R131, RZ, 0x7610, R131 ;  /* 0x00007610ff837816 */ /* 0x010fe20000000083 */
[----:B------:R-:W-:-:S02]  /*3450*/  IMAD R15, R14, 0x5, RZ ;  /* 0x000000050e0f7824 */ /* 0x000fc400078e02ff */
[----:B------:R-:W-:Y:S01]  /*3460*/  IMAD.SHL.U32 R7, R14, 0x2, RZ ;  /* 0x000000020e077824 */ /* 0x000fe200078e00ff */
[----:B------:R-:W-:Y:S01]  /*3470*/  STS.U16 [R6+UR6+0x700], R12 ;  /* 0x0007000c06007988 */ /* 0x000fe20008000406 */
[----:B0-----:R-:W0:Y:S03]  /*3480*/  LDC R5, c[0x0][0x3c8] ;  /* 0x0000f200ff057b82 */ /* 0x001e260000000800 */
[----:B------:R-:W-:Y:S04]  /*3490*/  STS.U16 [R6+UR6+0xb00], R16 ;  /* 0x000b001006007988 */ /* 0x000fe80008000406 */
[----:B------:R1:W-:Y:S01]  /*34a0*/  STS.U16 [R6+UR6+0xf00], R21 ;  /* 0x000f001506007988 */ /* 0x0003e20008000406 */
[----:B------:R-:W-:Y:S01]  /*34b0*/  PRMT R124, RZ, 0x7610, R124 ;  /* 0x00007610ff7c7816 */ /* 0x000fe2000000007c */
[----:B------:R-:W4:Y:S02]  /*34c0*/  LDC R146, c[0x0][0x3c4] ;  /* 0x0000f100ff927b82 */ /* 0x000f240000000800 */
[----:B------:R0:W-:Y:S04]  /*34d0*/  STS.U16 [R6+UR6+0x1300], R25 ;  /* 0x0013001906007988 */ /* 0x0001e80008000406 */
[----:B------:R-:W-:Y:S01]  /*34e0*/  STS.U16 [R6+UR6+0x1700], R29 ;  /* 0x0017001d06007988 */ /* 0x000fe20008000406 */
[----:B------:R-:W-:Y:S01]  /*34f0*/  PRMT R60, RZ, 0x7610, R60 ;  /* 0x00007610ff3c7816 */ /* 0x000fe2000000003c */
[----:B-1----:R-:W1:Y:S02]  /*3500*/  LDC R21, c[0x0][0x3c4] ;  /* 0x0000f100ff157b82 */ /* 0x002e640000000800 */
[----:B------:R0:W-:Y:S04]  /*3510*/  STS.U16 [R6+UR6+0x7f00], R151 ;  /* 0x007f009706007988 */ /* 0x0001e80008000406 */
[----:B------:R-:W-:Y:S01]  /*3520*/  STS.U16 [R6+UR6+0x1b00], R33 ;  /* 0x001b002106007988 */ /* 0x000fe20008000406 */
[----:B------:R-:W-:Y:S01]  /*3530*/  PRMT R127, RZ, 0x7610, R127 ;  /* 0x00007610ff7f7816 */ /* 0x000fe2000000007f */
[----:B--2---:R-:W-:Y:S01]  /*3540*/  IMAD R150, R150, 0x23, RZ ;  /* 0x0000002396967824 */ /* 0x004fe200078e02ff */
[----:B------:R-:W-:Y:S01]  /*3550*/  PRMT R120, RZ, 0x7610, R120 ;  /* 0x00007610ff787816 */ /* 0x000fe20000000078 */
[----:B------:R-:W-:Y:S01]  /*3560*/  STS.U16 [R6+UR6+0x1f00], R37 ;  /* 0x001f002506007988 */ /* 0x000fe20008000406 */
[----:B------:R-:W-:Y:S01]  /*3570*/  PRMT R116, RZ, 0x7610, R116 ;  /* 0x00007610ff747816 */ /* 0x000fe20000000074 */
[----:B------:R-:W2:Y:S02]  /*3580*/  LDC R141, c[0x0][0x3c4] ;  /* 0x0000f100ff8d7b82 */ /* 0x000ea40000000800 */
        /* <DEDUP_REMOVED lines=25> */
[----:B------:R-:W-:-:S04]  /*3720*/  @!UP0 UIADD3 UR12, UPT, UPT, -UR14, 0x100000, URZ ;  /* 0x001000000e0c8890 */ /* 0x000fc8000fffe1ff */
[----:B------:R-:W-:Y:S02]  /*3730*/  @!UP0 USHF.L.U32 UR13, UR12, 0xb, URZ ;  /* 0x0000000b0c0d8899 */ /* 0x000fe400080006ff */
[----:B------:R-:W-:Y:S01]  /*3740*/  @!UP0 USHF.L.U32 UR12, UR12, 0x1, URZ ;  /* 0x000000010c0c8899 */ /* 0x000fe200080006ff */
[----:B0-----:R-:W-:Y:S01]  /*3750*/  IMAD R4, R4, R5, RZ ;  /* 0x0000000504047224 */ /* 0x001fe200078e02ff */
[----:B------:R-:W0:Y:S01]  /*3760*/  LDC R25, c[0x0][0x3c4] ;  /* 0x0000f100ff197b82 */ /* 0x000e220000000800 */
[----:B------:R-:W1:Y:S07]  /*3770*/  FENCE.VIEW.ASYNC.T ;  /* 0x00000000000073c6 */ /* 0x000e6e0000000200 */
[----:B-1----:R-:W-:Y:S01]  /*3780*/  BAR.SYNC.DEFER_BLOCKING 0x0 ;  /* 0x0000000000007b1d */ /* 0x002fe20000010000 */
[----:B------:R-:W-:-:S02]  /*3790*/  LEA R136, P1, R4, R134, 0x1 ;  /* 0x0000008604887211 */ /* 0x000fc400078208ff */
[----:B------:R-:W-:Y:S02]  /*37a0*/  LEA R5, R5, R4, 0x7 ;  /* 0x0000000405057211 */ /* 0x000fe400078e38ff */
[----:B------:R-:W-:Y:S02]  /*37b0*/  LEA.HI.X.SX32 R137, R4, R0, 0x1, P1 ;  /* 0x0000000004897211 */ /* 0x000fe400008f0eff */
[----:B------:R-:W-:Y:S02]  /*37c0*/  PRMT R106, RZ, 0x7610, R106 ;  /* 0x00007610ff6a7816 */ /* 0x000fe4000000006a */
[----:B------:R-:W-:Y:S02]  /*37d0*/  PRMT R24, RZ, 0x7610, R24 ;  /* 0x00007610ff187816 */ /* 0x000fe40000000018 */
[----:B------:R-:W-:Y:S02]  /*37e0*/  PRMT R101, RZ, 0x7610, R101 ;  /* 0x00007610ff657816 */ /* 0x000fe40000000065 */
[----:B------:R-:W-:Y:S01]  /*37f0*/  PRMT R90, RZ, 0x7610, R90 ;  /* 0x00007610ff5a7816 */ /* 0x000fe2000000005a */
[----:B----4-:R-:W-:Y:S01]  /*3800*/  IMAD R146, R146, 0x2b, RZ ;  /* 0x0000002b92927824 */ /* 0x010fe200078e02ff */
[----:B------:R-:W1:Y:S01]  /*3810*/  LDC R151, c[0x0][0x3c4] ;  /* 0x0000f100ff977b82 */ /* 0x000e620000000800 */
[----:B------:R-:W4:Y:S02]  /*3820*/  FENCE.VIEW.ASYNC.S ;  /* 0x00000000000073c6 */ /* 0x000f240000000000 */
[----:B----4-:R4:W4:Y:S01]  /*3830*/  @!UP1 SYNCS.EXCH.64 URZ, [UR4], UR12 ;  /* 0x0000000c04ff95b2 */ /* 0x0109220008000100 */
[----:B------:R-:W-:-:S04]  /*3840*/  ISETP.LT.AND P1, PT, RZ, UR9, PT ;  /* 0x00000009ff007c0c */ /* 0x000fc8000bf21270 */
[----:B----4-:R-:W-:Y:S01]  /*3850*/  BAR.SYNC.DEFER_BLOCKING 0x0 ;  /* 0x0000000000007b1d */ /* 0x010fe20000010000 */
[----:B------:R-:W-:-:S04]  /*3860*/  LEA R134, P2, R5, R134, 0x1 ;  /* 0x0000008605867211 */ /* 0x000fc800078408ff */
[----:B------:R-:W-:Y:S01]  /*3870*/  LEA.HI.X.SX32 R135, R5, R0, 0x1, P2 ;  /* 0x0000000005877211 */ /* 0x000fe200010f0eff */
[C---:B------:R-:W-:Y:S01]  /*3880*/  IMAD.WIDE R214, R177.reuse, 0x2, R136 ;  /* 0x00000002b1d67825 */ /* 0x040fe200078e0288 */
[----:B------:R-:W-:Y:S01]  /*3890*/  PRMT R108, RZ, 0x7610, R108 ;  /* 0x00007610ff6c7816 */ /* 0x000fe2000000006c */
[----:B------:R-:W4:Y:S02]  /*38a0*/  LDCU UR9, c[0x0][0x3d0] ;  /* 0x00007a00ff0977ac */ /* 0x000f240008000800 */
[----:B------:R-:W-:Y:S01]  /*38b0*/  IMAD.WIDE R212, R177, 0x2, R134 ;  /* 0x00000002b1d47825 */ /* 0x000fe200078e0286 */
[----:B------:R-:W-:Y:S01]  /*38c0*/  STL.64 [R1+0x298], R214 ;  /* 0x000298d601007387 */ /* 0x000fe20000100a00 */
[----:B------:R-:W-:Y:S01]  /*38d0*/  PRMT R102, RZ, 0x7610, R102 ;  /* 0x00007610ff667816 */ /* 0x000fe20000000066 */
[----:B------:R-:W0:Y:S01]  /*38e0*/  LDCU UR12, c[0x0][0x3d4] ;  /* 0x00007a80ff0c77ac */ /* 0x000e220008000800 */
[----:B------:R-:W-:-:S04]  /*38f0*/  IMAD.WIDE R8, R11, 0x2, R136 ;  /* 0x000000020b087825 */ /* 0x000fc800078e0288 */
[----:B------:R-:W-:Y:S01]  /*3900*/  IMAD.WIDE R206, R179, 0x2, R136 ;  /* 0x00000002b3ce7825 */ /* 0x000fe200078e0288 */
[----:B------:R-:W2:Y:S03]  /*3910*/  @P1 LDG.E.U16 R125, desc[UR10][R134.64] ;  /* 0x0000000a867d1981 */ /* 0x000ea6000c1e1500 */
[--C-:B------:R-:W-:Y:S01]  /*3920*/  IMAD.WIDE R10, R11, 0x2, R134.reuse ;  /* 0x000000020b0a7825 */ /* 0x100fe200078e0286 */
[----:B------:R-:W2:Y:S03]  /*3930*/  @P1 LDG.E.U16 R26, desc[UR10][R212.64] ;  /* 0x0000000ad41a1981 */ /* 0x000ea6000c1e1500 */
[----:B------:R-:W-:-:S04]  /*3940*/  IMAD.WIDE R208, R179, 0x2, R134 ;  /* 0x00000002b3d07825 */ /* 0x000fc800078e0286 */
[C---:B------:R-:W-:Y:S01]  /*3950*/  IMAD.WIDE R204, R181.reuse, 0x2, R136 ;  /* 0x00000002b5cc7825 */ /* 0x040fe200078e0288 */
[----:B------:R-:W-:Y:S03]  /*3960*/  STL.64 [R1+0x290], R212 ;  /* 0x000290d401007387 */ /* 0x000fe60000100a00 */
[----:B------:R-:W-:Y:S01]  /*3970*/  IMAD.WIDE R210, R181, 0x2, R134 ;  /* 0x00000002b5d27825 */ /* 0x000fe200078e0286 */
[----:B------:R0:W-:Y:S04]  /*3980*/  STL.64 [R1+0x5a8], R206 ;  /* 0x0005a8ce01007387 */ /* 0x0001e80000100a00 */
[----:B------:R0:W2:Y:S04]  /*3990*/  @P1 LDG.E.U16 R131, desc[UR10][R206.64] ;  /* 0x0000000ace831981 */ /* 0x0000a8000c1e1500 */
[----:B------:R1:W2:Y:S04]  /*39a0*/  @P1 LDG.E.U16 R87, desc[UR10][R10.64] ;  /* 0x0000000a0a571981 */ /* 0x0002a8000c1e1500 */
[----:B------:R3:W-:Y:S01]  /*39b0*/  STL.64 [R1+0x5a0], R208 ;  /* 0x0005a0d001007387 */ /* 0x0007e20000100a00 */
[----:B0-----:R-:W-:-:S03]  /*39c0*/  IMAD.WIDE R206, R185, 0x2, R136 ;  /* 0x00000002b9ce7825 */ /* 0x001fc600078e0288 */
[----:B------:R3:W2:Y:S01]  /*39d0*/  @P1 LDG.E.U16 R128, desc[UR10][R208.64] ;  /* 0x0000000ad0801981 */ /* 0x0006a2000c1e1500 */
[----:B-1----:R-:W-:-:S03]  /*39e0*/  IMAD.WIDE R10, R15, 0x2, R134 ;  /* 0x000000020f0a7825 */ /* 0x002fc600078e0286 */
[----:B------:R0:W-:Y:S04]  /*39f0*/  STL.64 [R1+0x528], R204 ;  /* 0x000528cc01007387 */ /* 0x0001e80000100a00 */
[----:B------:R0:W2:Y:S01]  /*3a00*/  @P1 LDG.E.U16 R130, desc[UR10][R204.64] ;  /* 0x0000000acc821981 */ /* 0x0000a2000c1e1500 */
[----:B---3--:R-:W-:-:S03]  /*3a10*/  IMAD.WIDE R208, R185, 0x2, R134 ;  /* 0x00000002b9d07825 */ /* 0x008fc600078e0286 */
[----:B------:R-:W-:Y:S01]  /*3a20*/  STL.64 [R1+0x520], R210 ;  /* 0x000520d201007387 */ /* 0x000fe20000100a00 */
[----:B------:R-:W-:-:S03]  /*3a30*/  IMAD.WIDE R4, R7, 0x2, R136 ;  /* 0x0000000207047825 */ /* 0x000fc600078e0288 */
[----:B------:R1:W3:Y:S01]  /*3a40*/  @P1 LDG.E.U16 R17, desc[UR10][R10.64] ;  /* 0x0000000a0a111981 */ /* 0x0002e2000c1e1500 */
[----:B0-----:R-:W-:-:S03]  /*3a50*/  IMAD.WIDE R204, R197, 0x2, R136 ;  /* 0x00000002c5cc7825 */ /* 0x001fc600078e0288 */
[----:B------:R-:W-:Y:S01]  /*3a60*/  STL.64 [R1+0x4a8], R206 ;  /* 0x0004a8ce01007387 */ /* 0x000fe20000100a00 */
[----:B------:R-:W-:-:S03]  /*3a70*/  IMAD.WIDE R6, R7, 0x2, R134 ;  /* 0x0000000207067825 */ /* 0x000fc600078e0286 */
[----:B------:R-:W-:Y:S01]  /*3a80*/  STL.64 [R1+0x4a0], R208 ;  /* 0x0004a0d001007387 */ /* 0x000fe20000100a00 */
[----:B-1----:R-:W-:-:S03]  /*3a90*/  PRMT R10, RZ, 0x7610, R10 ;  /* 0x00007610ff0a7816 */ /* 0x002fc6000000000a */
[----:B------:R0:W-:Y:S04]  /*3aa0*/  STL.64 [R1+0x428], R204 ;  /* 0x000428cc01007387 */ /* 0x0001e80000100a00 */
[----:B------:R0:W2:Y:S04]  /*3ab0*/  @P1 LDG.E.U16 R122, desc[UR10][R204.64] ;  /* 0x0000000acc7a1981 */ /* 0x0000a8000c1e1500 */
[----:B------:R-:W2:Y:S01]  /*3ac0*/  @P1 LDG.E.U16 R121, desc[UR10][R208.64] ;  /* 0x0000000ad0791981 */ /* 0x000ea2000c1e1500 */
[----:B------:R-:W-:-:S03]  /*3ad0*/  IMAD.WIDE R196, R197, 0x2, R134 ;  /* 0x00000002c5c47825 */ /* 0x000fc600078e0286 */
[----:B------:R1:W2:Y:S01]  /*3ae0*/  @P1 LDG.E.U16 R100, desc[UR10][R6.64] ;  /* 0x0000000a06641981 */ /* 0x0002a2000c1e1500 */
[----:B0-----:R-:W-:-:S03]  /*3af0*/  IMAD.WIDE R204, R201, 0x2, R134 ;  /* 0x00000002c9cc7825 */ /* 0x001fc600078e0286 */
[----:B------:R0:W2:Y:S04]  /*3b00*/  @P1 LDG.E.U16 R88, desc[UR10][R8.64] ;  /* 0x0000000a08581981 */ /* 0x0000a8000c1e1500 */
[----:B------:R-:W2:Y:S01]  /*3b10*/  @P1 LDG.E.U16 R10, desc[UR10][R204.64] ;  /* 0x0000000acc0a1981 */ /* 0x000ea2000c1e1500 */
[----:B-1----:R-:W-:-:S03]  /*3b20*/  IMAD.WIDE R6, R13, 0x2, R134 ;  /* 0x000000020d067825 */ /* 0x002fc600078e0286 */
[----:B------:R1:W2:Y:S01]  /*3b30*/  @P1 LDG.E.U16 R124, desc[UR10][R206.64] ;  /* 0x0000000ace7c1981 */ /* 0x0002a2000c1e1500 */
[----:B0-----:R-:W-:-:S03]  /*3b40*/  IMAD.WIDE R8, R15, 0x2, R136 ;  /* 0x000000020f087825 */ /* 0x001fc600078e0288 */
[----:B------:R0:W-:Y:S04]  /*3b50*/  STL.64 [R1+0x420], R196 ;  /* 0x000420c401007387 */ /* 0x0001e80000100a00 */
[----:B------:R0:W2:Y:S01]  /*3b60*/  @P1 LDG.E.U16 R119, desc[UR10][R196.64] ;  /* 0x0000000ac4771981 */ /* 0x0000a2000c1e1500 */
[----:B-1----:R-:W-:-:S03]  /*3b70*/  IMAD.WIDE R206, R201, 0x2, R136 ;  /* 0x00000002c9ce7825 */ /* 0x002fc600078e0288 */
[----:B------:R1:W2:Y:S01]  /*3b80*/  @P1 LDG.E.U16 R20, desc[UR10][R6.64] ;  /* 0x0000000a06141981 */ /* 0x0002a2000c1e1500 */
[----:B------:R-:W-:-:S03]  /*3b90*/  IMAD.WIDE R200, R203, 0x2, R136 ;  /* 0x00000002cbc87825 */ /* 0x000fc600078e0288 */
[----:B------:R4:W2:Y:S01]  /*3ba0*/  @P1 LDG.E.U16 R60, desc[UR10][R8.64] ;  /* 0x0000000a083c1981 */ /* 0x0008a2000c1e1500 */
[----:B0-----:R-:W-:-:S03]  /*3bb0*/  IMAD.WIDE R196, R203, 0x2, R134 ;  /* 0x00000002cbc47825 */ /* 0x001fc600078e0286 */
[----:B------:R-:W-:Y:S01]  /*3bc0*/  STL.64 [R1+0x3a8], R206 ;  /* 0x0003a8ce01007387 */ /* 0x000fe20000100a00 */
[----:B-1----:R-:W-:-:S03]  /*3bd0*/  IMAD.WIDE R6, R21, 0x2, R136 ;  /* 0x0000000215067825 */ /* 0x002fc600078e0288 */
[----:B------:R0:W-:Y:S01]  /*3be0*/  STL.64 [R1+0x3a0], R204 ;  /* 0x0003a0cc01007387 */ /* 0x0001e20000100a00 */
[----:B----4-:R-:W-:-:S03]  /*3bf0*/  IMAD.WIDE R8, R25, 0x2, R134 ;  /* 0x0000000219087825 */ /* 0x010fc600078e0286 */
[----:B------:R-:W4:Y:S01]  /*3c00*/  @P1 LDG.E.U16 R127, desc[UR10][R136.64] ;  /* 0x0000000a887f1981 */ /* 0x000f22000c1e1500 */
[----:B------:R-:W-:-:S03]  /*3c10*/  PRMT R25, RZ, 0x7610, R25 ;  /* 0x00007610ff197816 */ /* 0x000fc60000000019 */
[----:B------:R-:W2:Y:S01]  /*3c20*/  @P1 LDG.E.U16 R126, desc[UR10][R214.64] ;  /* 0x0000000ad67e1981 */ /* 0x000ea2000c1e1500 */
[----:B------:R-:W-:-:S03]  /*3c30*/  IMAD.WIDE R202, R191, 0x2, R136 ;  /* 0x00000002bfca7825 */ /* 0x000fc600078e0288 */
[----:B------:R-:W2:Y:S01]  /*3c40*/  @P1 LDG.E.U16 R123, desc[UR10][R210.64] ;  /* 0x0000000ad27b1981 */ /* 0x000ea2000c1e1500 */
[----:B0-----:R-:W-:-:S03]  /*3c50*/  IMAD.WIDE R204, R189, 0x2, R136 ;  /* 0x00000002bdcc7825 */ /* 0x001fc600078e0288 */
[----:B------:R-:W2:Y:S04]  /*3c60*/  @P1 LDG.E.U16 R120, desc[UR10][R206.64] ;  /* 0x0000000ace781981 */ /* 0x000ea8000c1e1500 */
[----:B------:R-:W-:Y:S04]  /*3c70*/  STL.64 [R1+0x338], R200 ;  /* 0x000338c801007387 */ /* 0x000fe80000100a00 */
[----:B------:R-:W2:Y:S04]  /*3c80*/  @P1 LDG.E.U16 R117, desc[UR10][R200.64] ;  /* 0x0000000ac8751981 */ /* 0x000ea8000c1e1500 */
[----:B------:R0:W2:Y:S04]  /*3c90*/  @P1 LDG.E.U16 R118, desc[UR10][R196.64] ;  /* 0x0000000ac4761981 */ /* 0x0000a8000c1e1500 */
[----:B------:R-:W2:Y:S04]  /*3ca0*/  @P1 LDG.E.U16 R116, desc[UR10][R6.64] ;  /* 0x0000000a06741981 */ /* 0x000ea8000c1e1500 */
[----:B------:R0:W-:Y:S04]  /*3cb0*/  STL.64 [R1+0x330], R196 ;  /* 0x000330c401007387 */ /* 0x0001e80000100a00 */
[----:B------:R-:W3:Y:S04]  /*3cc0*/  @P1 LDG.E.U16 R115, desc[UR10][R8.64] ;  /* 0x0000000a08731981 */ /* 0x000ee8000c1e1500 */
[----:B------:R-:W3:Y:S01]  /*3cd0*/  @P1 LDG.E.U16 R113, desc[UR10][R204.64] ;  /* 0x0000000acc711981 */ /* 0x000ee2000c1e1500 */
[----:B0-----:R-:W-:-:S03]  /*3ce0*/  IMAD.WIDE R196, R189, 0x2, R134 ;  /* 0x00000002bdc47825 */ /* 0x001fc600078e0286 */
[----:B------:R-:W3:Y:S04]  /*3cf0*/  @P1 LDG.E.U16 R25, desc[UR10][R202.64] ;  /* 0x0000000aca191981 */ /* 0x000ee8000c1e1500 */
[----:B------:R0:W3:Y:S01]  /*3d00*/  @P1 LDG.E.U16 R114, desc[UR10][R196.64] ;  /* 0x0000000ac4721981 */ /* 0x0000e2000c1e1500 */
[----:B------:R-:W-:-:S03]  /*3d10*/  IMAD.WIDE R200, R191, 0x2, R134 ;  /* 0x00000002bfc87825 */ /* 0x000fc600078e0286 */
[----:B------:R-:W-:Y:S01]  /*3d20*/  STL.64 [R1+0x288], R204 ;  /* 0x000288cc01007387 */ /* 0x000fe20000100a00 */
[----:B------:R-:W-:-:S03]  /*3d30*/  IMAD.WIDE R190, R193, 0x2, R134 ;  /* 0x00000002c1be7825 */ /* 0x000fc600078e0286 */
[----:B------:R0:W-:Y:S01]  /*3d40*/  STL.64 [R1+0x280], R196 ;  /* 0x000280c401007387 */ /* 0x0001e20000100a00 */
[----:B------:R-:W-:-:S03]  /*3d50*/  IMAD.WIDE R188, R195, 0x2, R134 ;  /* 0x00000002c3bc7825 */ /* 0x000fc600078e0286 */
[----:B------:R-:W-:Y:S04]  /*3d60*/  STL.64 [R1+0x598], R202 ;  /* 0x000598ca01007387 */ /* 0x000fe80000100a00 */
[----:B------:R-:W-:Y:S01]  /*3d70*/  STL.64 [R1+0x590], R200 ;  /* 0x000590c801007387 */ /* 0x000fe20000100a00 */
[----:B0-----:R-:W-:-:S03]  /*3d80*/  IMAD.WIDE R196, R193, 0x2, R136 ;  /* 0x00000002c1c47825 */ /* 0x001fc600078e0288 */
[----:B------:R-:W3:Y:S01]  /*3d90*/  @P1 LDG.E.U16 R112, desc[UR10][R200.64] ;  /* 0x0000000ac8701981 */ /* 0x000ee2000c1e1500 */
[----:B------:R-:W-:-:S03]  /*3da0*/  IMAD.WIDE R192, R195, 0x2, R136 ;  /* 0x00000002c3c07825 */ /* 0x000fc600078e0288 */
[----:B------:R-:W-:Y:S01]  /*3db0*/  STL.64 [R1+0x518], R196 ;  /* 0x000518c401007387 */ /* 0x000fe20000100a00 */
[----:B------:R-:W-:-:S03]  /*3dc0*/  IMAD.WIDE R194, R199, 0x2, R136 ;  /* 0x00000002c7c27825 */ /* 0x000fc600078e0288 */
[----:B------:R0:W-:Y:S04]  /*3dd0*/  STL.64 [R1+0x510], R190 ;  /* 0x000510be01007387 */ /* 0x0001e80000100a00 */
[----:B------:R-:W3:Y:S04]  /*3de0*/  @P1 LDG.E.U16 R110, desc[UR10][R196.64] ;  /* 0x0000000ac46e1981 */ /* 0x000ee8000c1e1500 */
[----:B------:R0:W3:Y:S04]  /*3df0*/  @P1 LDG.E.U16 R111, desc[UR10][R190.64] ;  /* 0x0000000abe6f1981 */ /* 0x0000e8000c1e1500 */
[----:B------:R1:W-:Y:S04]  /*3e00*/  STL.64 [R1+0x498], R192 ;  /* 0x000498c001007387 */ /* 0x0003e80000100a00 */
[----:B------:R1:W3:Y:S01]  /*3e10*/  @P1 LDG.E.U16 R108, desc[UR10][R192.64] ;  /* 0x0000000ac06c1981 */ /* 0x0002e2000c1e1500 */
[----:B0-----:R-:W-:-:S03]  /*3e20*/  IMAD.WIDE R190, R199, 0x2, R134 ;  /* 0x00000002c7be7825 */ /* 0x001fc600078e0286 */
[----:B------:R-:W3:Y:S04]  /*3e30*/  @P1 LDG.E.U16 R109, desc[UR10][R188.64] ;  /* 0x0000000abc6d1981 */ /* 0x000ee8000c1e1500 */
[----:B------:R-:W3:Y:S01]  /*3e40*/  @P1 LDG.E.U16 R106, desc[UR10][R194.64] ;  /* 0x0000000ac26a1981 */ /* 0x000ee2000c1e1500 */
[----:B-1----:R-:W-:-:S03]  /*3e50*/  IMAD.WIDE R192, R187, 0x2, R136 ;  /* 0x00000002bbc07825 */ /* 0x002fc600078e0288 */
[----:B------:R0:W3:Y:S04]  /*3e60*/  @P1 LDG.E.U16 R102, desc[UR10][R4.64] ;  /* 0x0000000a04661981 */ /* 0x0000e8000c1e1500 */
[----:B------:R-:W3:Y:S01]  /*3e70*/  @P1 LDG.E.U16 R107, desc[UR10][R190.64] ;  /* 0x0000000abe6b1981 */ /* 0x000ee2000c1e1500 */
[----:B------:R-:W-:-:S03]  /*3e80*/  IMAD R185, R182, 0x39, RZ ;  /* 0x00000039b6b97824 */ /* 0x000fc600078e02ff */
[----:B------:R-:W3:Y:S01]  /*3e90*/  @P1 LDG.E.U16 R24, desc[UR10][R192.64] ;  /* 0x0000000ac0181981 */ /* 0x000ee2000c1e1500 */
[----:B0-----:R-:W-:-:S03]  /*3ea0*/  IMAD.WIDE R4, R13, 0x2, R136 ;  /* 0x000000020d047825 */ /* 0x001fc600078e0288 */
[----:B------:R0:W-:Y:S01]  /*3eb0*/  STL.64 [R1+0x490], R188 ;  /* 0x000490bc01007387 */ /* 0x0001e20000100a00 */
[----:B------:R-:W-:-:S03]  /*3ec0*/  PRMT R33, RZ, 0x7610, R33 ;  /* 0x00007610ff217816 */ /* 0x000fc60000000021 */
[----:B------:R-:W-:Y:S04]  /*3ed0*/  STL.64 [R1+0x418], R194 ;  /* 0x000418c201007387 */ /* 0x000fe80000100a00 */
[----:B------:R1:W3:Y:S01]  /*3ee0*/  @P1 LDG.E.U16 R74, desc[UR10][R4.64] ;  /* 0x0000000a044a1981 */ /* 0x0002e2000c1e1500 */
[----:B0-----:R-:W-:-:S03]  /*3ef0*/  IMAD.WIDE R188, R187, 0x2, R134 ;  /* 0x00000002bbbc7825 */ /* 0x001fc600078e0286 */
[----:B------:R0:W-:Y:S04]  /*3f00*/  STL.64 [R1+0x410], R190 ;  /* 0x000410be01007387 */ /* 0x0001e80000100a00 */
[----:B------:R5:W-:Y:S01]  /*3f10*/  STL.64 [R1+0x398], R192 ;  /* 0x000398c001007387 */ /* 0x000be20000100a00 */
[----:B-1----:R-:W-:-:S03]  /*3f20*/  IMAD.WIDE R4, R23, 0x2, R134 ;  /* 0x0000000217047825 */ /* 0x002fc600078e0286 */
[----:B------:R1:W-:Y:S01]  /*3f30*/  STL.64 [R1+0x390], R188 ;  /* 0x000390bc01007387 */ /* 0x0003e20000100a00 */
[----:B------:R-:W-:-:S03]  /*3f40*/  IMAD.WIDE R22, R23, 0x2, R136 ;  /* 0x0000000217167825 */ /* 0x000fc600078e0288 */
[----:B------:R1:W3:Y:S01]  /*3f50*/  @P1 LDG.E.U16 R105, desc[UR10][R188.64] ;  /* 0x0000000abc691981 */ /* 0x0002e2000c1e1500 */
[----:B0-----:R-:W-:-:S03]  /*3f60*/  IMAD.WIDE R190, R185, 0x2, R136 ;  /* 0x00000002b9be7825 */ /* 0x001fc600078e0288 */
[----:B------:R0:W3:Y:S01]  /*3f70*/  @P1 LDG.E.U16 R33, desc[UR10][R22.64] ;  /* 0x0000000a16211981 */ /* 0x0000e2000c1e1500 */
[----:B-----5:R-:W-:-:S03]  /*3f80*/  IMAD.WIDE R192, R183, 0x2, R136 ;  /* 0x00000002b7c07825 */ /* 0x020fc600078e0288 */
[----:B------:R5:W3:Y:S01]  /*3f90*/  @P1 LDG.E.U16 R104, desc[UR10][R190.64] ;  /* 0x0000000abe681981 */ /* 0x000ae2000c1e1500 */
[----:B-1----:R-:W-:-:S03]  /*3fa0*/  IMAD.WIDE R188, R185, 0x2, R134 ;  /* 0x00000002b9bc7825 */ /* 0x002fc600078e0286 */
[----:B------:R5:W-:Y:S01]  /*3fb0*/  STL.64 [R1+0x328], R190 ;  /* 0x000328be01007387 */ /* 0x000be20000100a00 */
[----:B0-----:R-:W-:-:S03]  /*3fc0*/  PRMT R23, RZ, 0x7610, R23 ;  /* 0x00007610ff177816 */ /* 0x001fc60000000017 */
[----:B------:R0:W3:Y:S01]  /*3fd0*/  @P1 LDG.E.U16 R103, desc[UR10][R188.64] ;  /* 0x0000000abc671981 */ /* 0x0000e2000c1e1500 */
[----:B------:R-:W-:-:S03]  /*3fe0*/  IMAD R181, R170, 0x12, RZ ;  /* 0x00000012aab57824 */ /* 0x000fc600078e02ff */
[----:B------:R-:W3:Y:S01]  /*3ff0*/  @P1 LDG.E.U16 R101, desc[UR10][R192.64] ;  /* 0x0000000ac0651981 */ /* 0x000ee2000c1e1500 */
[----:B-----5:R-:W-:-:S03]  /*4000*/  IMAD.WIDE R190, R183, 0x2, R134 ;  /* 0x00000002b7be7825 */ /* 0x020fc600078e0286 */
[----:B------:R0:W-:Y:S04]  /*4010*/  STL.64 [R1+0x320], R188 ;  /* 0x000320bc01007387 */ /* 0x0001e80000100a00 */
[----:B------:R-:W5:Y:S01]  /*4020*/  @P1 LDG.E.U16 R23, desc[UR10][R190.64] ;  /* 0x0000000abe171981 */ /* 0x000f62000c1e1500 */
[----:B------:R-:W-:Y:S01]  /*4030*/  IMAD R179, R174, 0x1a, RZ ;  /* 0x0000001aaeb37824 */ /* 0x000fe200078e02ff */
[----:B------:R-:W-:Y:S01]  /*4040*/  PRMT R97, RZ, 0x7610, R97 ;  /* 0x00007610ff617816 */ /* 0x000fe20000000061 */
[----:B------:R-:W-:Y:S01]  /*4050*/  IMAD R170, R180, 0x32, RZ ;  /* 0x00000032b4aa7824 */ /* 0x000fe200078e02ff */
[----:B------:R-:W-:Y:S01]  /*4060*/  STL.64 [R1+0x278], R192 ;  /* 0x000278c001007387 */ /* 0x000fe20000100a00 */
[----:B------:R-:W-:-:S04]  /*4070*/  IMAD.WIDE R182, R179, 0x2, R136 ;  /* 0x00000002b3b67825 */ /* 0x000fc800078e0288 */
[C---:B0-----:R-:W-:Y:S01]  /*4080*/  IMAD.WIDE R188, R181.reuse, 0x2, R136 ;  /* 0x00000002b5bc7825 */ /* 0x041fe200078e0288 */
[----:B------:R-:W-:Y:S03]  /*4090*/  STL.64 [R1+0x270], R190 ;  /* 0x000270be01007387 */ /* 0x000fe60000100a00 */
[----:B------:R-:W-:Y:S01]  /*40a0*/  IMAD.WIDE R180, R181, 0x2, R134 ;  /* 0x00000002b5b47825 */ /* 0x000fe200078e0286 */
[----:B------:R0:W-:Y:S03]  /*40b0*/  STL.64 [R1+0x588], R188 ;  /* 0x000588bc01007387 */ /* 0x0001e60000100a00 */
[----:B------:R-:W-:Y:S01]  /*40c0*/  IMAD R177, R176, 0x22, RZ ;  /* 0x00000022b0b17824 */ /* 0x000fe200078e02ff */
[----:B------:R-:W-:Y:S01]  /*40d0*/  PRMT R96, RZ, 0x7610, R96 ;  /* 0x00007610ff607816 */ /* 0x000fe20000000060 */
[----:B------:R-:W-:Y:S01]  /*40e0*/  IMAD R174, R178, 0x2a, RZ ;  /* 0x0000002ab2ae7824 */ /* 0x000fe200078e02ff */
[----:B------:R0:W3:Y:S01]  /*40f0*/  @P1 LDG.E.U16 R99, desc[UR10][R188.64] ;  /* 0x0000000abc631981 */ /* 0x0000e2000c1e1500 */
[----:B------:R-:W-:Y:S01]  /*4100*/  IMAD.WIDE R178, R179, 0x2, R134 ;  /* 0x00000002b3b27825 */ /* 0x000fe200078e0286 */
[----:B------:R-:W-:-:S02]  /*4110*/  PRMT R94, RZ, 0x7610, R94 ;  /* 0x00007610ff5e7816 */ /* 0x000fc4000000005e */
[----:B------:R1:W-:Y:S01]  /*4120*/  STL.64 [R1+0x580], R180 ;  /* 0x000580b401007387 */ /* 0x0003e20000100a00 */
[----:B------:R-:W-:-:S03]  /*4130*/  PRMT R6, RZ, 0x7610, R6 ;  /* 0x00007610ff067816 */ /* 0x000fc60000000006 */
[----:B------:R1:W-:Y:S01]  /*4140*/  STL.64 [R1+0x508], R182 ;  /* 0x000508b601007387 */ /* 0x0003e20000100a00 */
[----:B0-----:R-:W-:-:S03]  /*4150*/  IMAD.WIDE R188, R177, 0x2, R136 ;  /* 0x00000002b1bc7825 */ /* 0x001fc600078e0288 */
[----:B------:R1:W3:Y:S04]  /*4160*/  @P1 LDG.E.U16 R97, desc[UR10][R180.64] ;  /* 0x0000000ab4611981 */ /* 0x0002e8000c1e1500 */
[----:B------:R0:W3:Y:S04]  /*4170*/  @P1 LDG.E.U16 R98, desc[UR10][R182.64] ;  /* 0x0000000ab6621981 */ /* 0x0000e8000c1e1500 */
[----:B------:R0:W-:Y:S01]  /*4180*/  STL.64 [R1+0x500], R178 ;  /* 0x000500b201007387 */ /* 0x0001e20000100a00 */
[----:B-1----:R-:W-:-:S03]  /*4190*/  IMAD.WIDE R180, R174, 0x2, R136 ;  /* 0x00000002aeb47825 */ /* 0x002fc600078e0288 */
[----:B------:R1:W3:Y:S01]  /*41a0*/  @P1 LDG.E.U16 R95, desc[UR10][R178.64] ;  /* 0x0000000ab25f1981 */ /* 0x0002e2000c1e1500 */
[----:B0-----:R-:W-:-:S03]  /*41b0*/  IMAD.WIDE R182, R177, 0x2, R134 ;  /* 0x00000002b1b67825 */ /* 0x001fc600078e0286 */
[----:B------:R-:W3:Y:S04]  /*41c0*/  @P1 LDG.E.U16 R96, desc[UR10][R188.64] ;  /* 0x0000000abc601981 */ /* 0x000ee8000c1e1500 */
[----:B------:R-:W3:Y:S01]  /*41d0*/  @P1 LDG.E.U16 R93, desc[UR10][R182.64] ;  /* 0x0000000ab65d1981 */ /* 0x000ee2000c1e1500 */
[----:B-1----:R-:W-:-:S03]  /*41e0*/  IMAD.WIDE R178, R174, 0x2, R134 ;  /* 0x00000002aeb27825 */ /* 0x002fc600078e0286 */
[----:B------:R0:W3:Y:S01]  /*41f0*/  @P1 LDG.E.U16 R94, desc[UR10][R180.64] ;  /* 0x0000000ab45e1981 */ /* 0x0000e2000c1e1500 */
[----:B------:R-:W-:-:S03]  /*4200*/  PRMT R92, RZ, 0x7610, R92 ;  /* 0x00007610ff5c7816 */ /* 0x000fc6000000005c */
[----:B------:R1:W3:Y:S01]  /*4210*/  @P1 LDG.E.U16 R6, desc[UR10][R178.64] ;  /* 0x0000000ab2061981 */ /* 0x0002e2000c1e1500 */
[----:B------:R-:W-:Y:S01]  /*4220*/  IMAD.WIDE R176, R170, 0x2, R136 ;  /* 0x00000002aab07825 */ /* 0x000fe200078e0288 */
[----:B------:R-:W-:Y:S02]  /*4230*/  PRMT R91, RZ, 0x7610, R91 ;  /* 0x00007610ff5b7816 */ /* 0x000fe4000000005b */
[----:B------:R-:W-:Y:S04]  /*4240*/  STL.64 [R1+0x488], R188 ;  /* 0x000488bc01007387 */ /* 0x000fe80000100a00 */
[----:B------:R-:W-:Y:S04]  /*4250*/  STL.64 [R1+0x480], R182 ;  /* 0x000480b601007387 */ /* 0x000fe80000100a00 */
[----:B------:R0:W-:Y:S04]  /*4260*/  STL.64 [R1+0x408], R180 ;  /* 0x000408b401007387 */ /* 0x0001e80000100a00 */
[----:B------:R1:W-:Y:S01]  /*4270*/  STL.64 [R1+0x400], R178 ;  /* 0x000400b201007387 */ /* 0x0003e20000100a00 */
[----:B------:R-:W-:-:S03]  /*4280*/  PRMT R22, RZ, 0x7610, R22 ;  /* 0x00007610ff167816 */ /* 0x000fc60000000016 */
[----:B------:R1:W-:Y:S01]  /*4290*/  STL.64 [R1+0x388], R176 ;  /* 0x000388b001007387 */ /* 0x0003e20000100a00 */
[----:B0-----:R-:W-:-:S03]  /*42a0*/  IMAD.WIDE R180, R170, 0x2, R134 ;  /* 0x00000002aab47825 */ /* 0x001fc600078e0286 */
[----:B------:R0:W3:Y:S01]  /*42b0*/  @P1 LDG.E.U16 R92, desc[UR10][R176.64] ;  /* 0x0000000ab05c1981 */ /* 0x0000e2000c1e1500 */
[----:B-1----:R-:W-:-:S03]  /*42c0*/  IMAD.WIDE R178, R166, 0x2, R136 ;  /* 0x00000002a6b27825 */ /* 0x002fc600078e0288 */
[----:B------:R1:W3:Y:S01]  /*42d0*/  @P1 LDG.E.U16 R91, desc[UR10][R180.64] ;  /* 0x0000000ab45b1981 */ /* 0x0002e2000c1e1500 */
[----:B------:R-:W-:-:S03]  /*42e0*/  IMAD.WIDE R182, R162, 0x2, R136 ;  /* 0x00000002a2b67825 */ /* 0x000fc600078e0288 */
[----:B------:R1:W3:Y:S01]  /*42f0*/  @P1 LDG.E.U16 R89, desc[UR10][R178.64] ;  /* 0x0000000ab2591981 */ /* 0x0002e2000c1e1500 */
[----:B0-----:R-:W-:-:S03]  /*4300*/  IMAD.WIDE R176, R166, 0x2, R134 ;  /* 0x00000002a6b07825 */ /* 0x001fc600078e0286 */
[----:B------:R-:W3:Y:S04]  /*4310*/  @P1 LDG.E.U16 R22, desc[UR10][R182.64] ;  /* 0x0000000ab6161981 */ /* 0x000ee8000c1e1500 */
[----:B------:R0:W3:Y:S01]  /*4320*/  @P1 LDG.E.U16 R90, desc[UR10][R176.64] ;  /* 0x0000000ab05a1981 */ /* 0x0000e2000c1e1500 */
[----:B------:R-:W-:-:S03]  /*4330*/  PRMT R86, RZ, 0x7610, R86 ;  /* 0x00007610ff567816 */ /* 0x000fc60000000056 */
[----:B------:R1:W-:Y:S01]  /*4340*/  STL.64 [R1+0x380], R180 ;  /* 0x000380b401007387 */ /* 0x0003e20000100a00 */
[----:B------:R-:W-:-:S03]  /*4350*/  PRMT R84, RZ, 0x7610, R84 ;  /* 0x00007610ff547816 */ /* 0x000fc60000000054 */
[----:B------:R0:W-:Y:S01]  /*4360*/  STL.64 [R1+0x318], R178 ;  /* 0x000318b201007387 */ /* 0x0001e20000100a00 */
[----:B------:R-:W-:-:S03]  /*4370*/  PRMT R82, RZ, 0x7610, R82 ;  /* 0x00007610ff527816 */ /* 0x000fc60000000052 */
[----:B------:R4:W-:Y:S01]  /*4380*/  STL.64 [R1+0x310], R176 ;  /* 0x000310b001007387 */ /* 0x0009e20000100a00 */
[----:B-1----:R-:W-:-:S03]  /*4390*/  IMAD.WIDE R180, R158, 0x2, R136 ;  /* 0x000000029eb47825 */ /* 0x002fc600078e0288 */
[----:B------:R1:W-:Y:S01]  /*43a0*/  STL.64 [R1+0x5f8], R182 ;  /* 0x0005f8b601007387 */ /* 0x0003e20000100a00 */
[----:B0-----:R-:W-:Y:S01]  /*43b0*/  IMAD.WIDE R178, R162, 0x2, R134 ;  /* 0x00000002a2b27825 */ /* 0x001fe200078e0286 */
[----:B------:R-:W-:Y:S02]  /*43c0*/  PRMT R80, RZ, 0x7610, R80 ;  /* 0x00007610ff507816 */ /* 0x000fe40000000050 */
[----:B------:R-:W3:Y:S01]  /*43d0*/  @P1 LDG.E.U16 R84, desc[UR10][R180.64] ;  /* 0x0000000ab4541981 */ /* 0x000ee2000c1e1500 */
[----:B----4-:R-:W-:-:S03]  /*43e0*/  IMAD.WIDE R176, R158, 0x2, R134 ;  /* 0x000000029eb07825 */ /* 0x010fc600078e0286 */
[----:B------:R0:W-:Y:S01]  /*43f0*/  STL.64 [R1+0x5f0], R178 ;  /* 0x0005f0b201007387 */ /* 0x0001e20000100a00 */
[----:B------:R-:W-:Y:S01]  /*4400*/  PRMT R21, RZ, 0x7610, R21 ;  /* 0x00007610ff157816 */ /* 0x000fe20000000015 */
[----:B------:R-:W-:Y:S01]  /*4410*/  IMAD R138, R138, 0x3b, RZ ;  /* 0x0000003b8a8a7824 */ /* 0x000fe200078e02ff */
[----:B------:R-:W-:Y:S01]  /*4420*/  PRMT R78, RZ, 0x7610, R78 ;  /* 0x00007610ff4e7816 */ /* 0x000fe2000000004e */
[----:B-1----:R-:W-:Y:S01]  /*4430*/  IMAD.WIDE R182, R154, 0x2, R136 ;  /* 0x000000029ab67825 */ /* 0x002fe200078e0288 */
[----:B------:R0:W4:Y:S01]  /*4440*/  @P1 LDG.E.U16 R86, desc[UR10][R178.64] ;  /* 0x0000000ab2561981 */ /* 0x000122000c1e1500 */
[----:B------:R-:W-:Y:S02]  /*4450*/  PRMT R77, RZ, 0x7610, R77 ;  /* 0x00007610ff4d7816 */ /* 0x000fe4000000004d */
[----:B------:R-:W-:Y:S01]  /*4460*/  PRMT R76, RZ, 0x7610, R76 ;  /* 0x00007610ff4c7816 */ /* 0x000fe2000000004c */
[----:B------:R1:W-:Y:S01]  /*4470*/  STL.64 [R1+0x578], R180 ;  /* 0x000578b401007387 */ /* 0x0003e20000100a00 */
[----:B------:R-:W-:Y:S01]  /*4480*/  PRMT R73, RZ, 0x7610, R73 ;  /* 0x00007610ff497816 */ /* 0x000fe20000000049 */
[----:B--2---:R-:W-:Y:S01]  /*4490*/  IMAD R141, R141, 0x1c, RZ ;  /* 0x0000001c8d8d7824 */ /* 0x004fe200078e02ff */
[----:B------:R-:W-:Y:S01]  /*44a0*/  PRMT R69, RZ, 0x7610, R69 ;  /* 0x00007610ff457816 */ /* 0x000fe20000000045 */
[----:B------:R2:W-:Y:S01]  /*44b0*/  STL.64 [R1+0x570], R176 ;  /* 0x000570b001007387 */ /* 0x0005e20000100a00 */
[----:B------:R-:W-:Y:S01]  /*44c0*/  IMAD R142, R142, 0x24, RZ ;  /* 0x000000248e8e7824 */ /* 0x000fe200078e02ff */
[----:B------:R-:W-:Y:S01]  /*44d0*/  PRMT R72, RZ, 0x7610, R72 ;  /* 0x00007610ff487816 */ /* 0x000fe20000000048 */
[----:B0-----:R-:W-:Y:S01]  /*44e0*/  IMAD.WIDE R178, R154, 0x2, R134 ;  /* 0x000000029ab27825 */ /* 0x001fe200078e0286 */
[----:B------:R2:W3:Y:S01]  /*44f0*/  @P1 LDG.E.U16 R85, desc[UR10][R176.64] ;  /* 0x0000000ab0551981 */ /* 0x0004e2000c1e1500 */
[----:B------:R-:W-:-:S02]  /*4500*/  PRMT R7, RZ, 0x7610, R7 ;  /* 0x00007610ff077816 */ /* 0x000fc40000000007 */
[----:B------:R-:W-:Y:S01]  /*4510*/  PRMT R68, RZ, 0x7610, R68 ;  /* 0x00007610ff447816 */ /* 0x000fe20000000044 */
[C---:B-1----:R-:W-:Y:S01]  /*4520*/  IMAD.WIDE R180, R150.reuse, 0x2, R136 ;  /* 0x0000000296b47825 */ /* 0x042fe200078e0288 */
[----:B------:R0:W-:Y:S01]  /*4530*/  STL.64 [R1+0x4f8], R182 ;  /* 0x0004f8b601007387 */ /* 0x0001e20000100a00 */
[----:B------:R-:W-:Y:S02]  /*4540*/  PRMT R66, RZ, 0x7610, R66 ;  /* 0x00007610ff427816 */ /* 0x000fe40000000042 */
[----:B------:R-:W-:Y:S01]  /*4550*/  PRMT R64, RZ, 0x7610, R64 ;  /* 0x00007610ff407816 */ /* 0x000fe20000000040 */
[----:B------:R0:W3:Y:S01]  /*4560*/  @P1 LDG.E.U16 R82, desc[UR10][R182.64] ;  /* 0x0000000ab6521981 */ /* 0x0000e2000c1e1500 */
[----:B--2---:R-:W-:Y:S01]  /*4570*/  IMAD.WIDE R176, R150, 0x2, R134 ;  /* 0x0000000296b07825 */ /* 0x004fe200078e0286 */
[----:B------:R-:W-:Y:S02]  /*4580*/  PRMT R65, RZ, 0x7610, R65 ;  /* 0x00007610ff417816 */ /* 0x000fe40000000041 */
[----:B------:R-:W-:Y:S01]  /*4590*/  PRMT R63, RZ, 0x7610, R63 ;  /* 0x00007610ff3f7816 */ /* 0x000fe2000000003f */
[----:B------:R1:W2:Y:S01]  /*45a0*/  @P1 LDG.E.U16 R83, desc[UR10][R178.64] ;  /* 0x0000000ab2531981 */ /* 0x0002a2000c1e1500 */
[----:B------:R-:W-:-:S02]  /*45b0*/  PRMT R71, RZ, 0x7610, R71 ;  /* 0x00007610ff477816 */ /* 0x000fc40000000047 */
[----:B------:R-:W-:Y:S01]  /*45c0*/  PRMT R67, RZ, 0x7610, R67 ;  /* 0x00007610ff437816 */ /* 0x000fe20000000043 */
[----:B------:R1:W2:Y:S01]  /*45d0*/  @P1 LDG.E.U16 R80, desc[UR10][R180.64] ;  /* 0x0000000ab4501981 */ /* 0x0002a2000c1e1500 */
[----:B0-----:R-:W-:Y:S01]  /*45e0*/  IMAD.WIDE R182, R146, 0x2, R136 ;  /* 0x0000000292b67825 */ /* 0x001fe200078e0288 */
[----:B------:R-:W-:Y:S02]  /*45f0*/  PRMT R61, RZ, 0x7610, R61 ;  /* 0x00007610ff3d7816 */ /* 0x000fe4000000003d */
[----:B------:R-:W-:Y:S01]  /*4600*/  PRMT R62, RZ, 0x7610, R62 ;  /* 0x00007610ff3e7816 */ /* 0x000fe2000000003e */
[----:B------:R0:W2:Y:S01]  /*4610*/  @P1 LDG.E.U16 R81, desc[UR10][R176.64] ;  /* 0x0000000ab0511981 */ /* 0x0000a2000c1e1500 */
[----:B------:R-:W-:Y:S02]  /*4620*/  PRMT R57, RZ, 0x7610, R57 ;  /* 0x00007610ff397816 */ /* 0x000fe40000000039 */
[----:B------:R-:W-:Y:S01]  /*4630*/  PRMT R56, RZ, 0x7610, R56 ;  /* 0x00007610ff387816 */ /* 0x000fe20000000038 */
[----:B------:R-:W2:Y:S01]  /*4640*/  @P1 LDG.E.U16 R21, desc[UR10][R182.64] ;  /* 0x0000000ab6151981 */ /* 0x000ea2000c1e1500 */
[----:B------:R-:W-:-:S02]  /*4650*/  PRMT R58, RZ, 0x7610, R58 ;  /* 0x00007610ff3a7816 */ /* 0x000fc4000000003a */
[----:B------:R-:W-:Y:S01]  /*4660*/  PRMT R59, RZ, 0x7610, R59 ;  /* 0x00007610ff3b7816 */ /* 0x000fe2000000003b */
[----:B------:R1:W-:Y:S01]  /*4670*/  STL.64 [R1+0x4f0], R178 ;  /* 0x0004f0b201007387 */ /* 0x0003e20000100a00 */
[----:B------:R-:W-:Y:S02]  /*4680*/  PRMT R18, RZ, 0x7610, R18 ;  /* 0x00007610ff127816 */ /* 0x000fe40000000012 */
[----:B------:R-:W-:Y:S01]  /*4690*/  PRMT R55, RZ, 0x7610, R55 ;  /* 0x00007610ff377816 */ /* 0x000fe20000000037 */
[----:B------:R0:W-:Y:S01]  /*46a0*/  STL.64 [R1+0x478], R180 ;  /* 0x000478b401007387 */ /* 0x0001e20000100a00 */
[----:B------:R-:W-:Y:S02]  /*46b0*/  PRMT R53, RZ, 0x7610, R53 ;  /* 0x00007610ff357816 */ /* 0x000fe40000000035 */
[----:B------:R-:W-:Y:S01]  /*46c0*/  PRMT R52, RZ, 0x7610, R52 ;  /* 0x00007610ff347816 */ /* 0x000fe20000000034 */
[----:B------:R0:W-:Y:S01]  /*46d0*/  STL.64 [R1+0x470], R176 ;  /* 0x000470b001007387 */ /* 0x0001e20000100a00 */
[----:B------:R-:W-:-:S02]  /*46e0*/  PRMT R50, RZ, 0x7610, R50 ;  /* 0x00007610ff327816 */ /* 0x000fc40000000032 */
[----:B------:R-:W-:Y:S01]  /*46f0*/  PRMT R49, RZ, 0x7610, R49 ;  /* 0x00007610ff317816 */ /* 0x000fe20000000031 */
[----:B-1----:R-:W-:Y:S01]  /*4700*/  IMAD.WIDE R178, R146, 0x2, R134 ;  /* 0x0000000292b27825 */ /* 0x002fe200078e0286 */
[----:B------:R-:W-:Y:S01]  /*4710*/  STL.64 [R1+0x3f8], R182 ;  /* 0x0003f8b601007387 */ /* 0x000fe20000100a00 */
[----:B------:R-:W-:Y:S02]  /*4720*/  PRMT R54, RZ, 0x7610, R54 ;  /* 0x00007610ff367816 */ /* 0x000fe40000000036 */
[----:B------:R-:W-:Y:S01]  /*4730*/  IMAD R27, R14, 0x6, RZ ;  /* 0x000000060e1b7824 */ /* 0x000fe200078e02ff */
[----:B------:R-:W-:Y:S01]  /*4740*/  PRMT R51, RZ, 0x7610, R51 ;  /* 0x00007610ff337816 */ /* 0x000fe20000000033 */
[C---:B0-----:R-:W-:Y:S01]  /*4750*/  IMAD.WIDE R180, R143.reuse, 0x2, R136 ;  /* 0x000000028fb47825 */ /* 0x041fe200078e0288 */
[----:B------:R0:W-:Y:S01]  /*4760*/  STL.64 [R1+0x3f0], R178 ;  /* 0x0003f0b201007387 */ /* 0x0001e20000100a00 */
[----:B------:R-:W-:Y:S02]  /*4770*/  PRMT R48, RZ, 0x7610, R48 ;  /* 0x00007610ff307816 */ /* 0x000fe40000000030 */
[----:B------:R-:W-:Y:S01]  /*4780*/  PRMT R47, RZ, 0x7610, R47 ;  /* 0x00007610ff2f7816 */ /* 0x000fe2000000002f */
[----:B------:R-:W-:Y:S01]  /*4790*/  IMAD.WIDE R176, R143, 0x2, R134 ;  /* 0x000000028fb07825 */ /* 0x000fe200078e0286 */
[----:B------:R0:W2:Y:S01]  /*47a0*/  @P1 LDG.E.U16 R79, desc[UR10][R178.64] ;  /* 0x0000000ab24f1981 */ /* 0x0000a2000c1e1500 */
[----:B------:R-:W-:-:S02]  /*47b0*/  PRMT R19, RZ, 0x7610, R19 ;  /* 0x00007610ff137816 */ /* 0x000fc40000000013 */
[----:B------:R-:W-:Y:S01]  /*47c0*/  PRMT R32, RZ, 0x7610, R32 ;  /* 0x00007610ff207816 */ /* 0x000fe20000000020 */
[----:B------:R-:W-:Y:S01]  /*47d0*/  STL.64 [R1+0x378], R180 ;  /* 0x000378b401007387 */ /* 0x000fe20000100a00 */
[----:B------:R-:W-:Y:S02]  /*47e0*/  PRMT R46, RZ, 0x7610, R46 ;  /* 0x00007610ff2e7816 */ /* 0x000fe4000000002e */
[----:B------:R-:W-:Y:S01]  /*47f0*/  PRMT R44, RZ, 0x7610, R44 ;  /* 0x00007610ff2c7816 */ /* 0x000fe2000000002c */
[----:B------:R1:W-:Y:S01]  /*4800*/  STL.64 [R1+0x370], R176 ;  /* 0x000370b001007387 */ /* 0x0003e20000100a00 */
[----:B------:R-:W-:Y:S01]  /*4810*/  PRMT R41, RZ, 0x7610, R41 ;  /* 0x00007610ff297816 */ /* 0x000fe20000000029 */
[----:B0-----:R-:W-:Y:S01]  /*4820*/  IMAD.WIDE R178, R138, 0x2, R136 ;  /* 0x000000028ab27825 */ /* 0x001fe200078e0288 */
[----:B------:R-:W-:Y:S01]  /*4830*/  PRMT R42, RZ, 0x7610, R42 ;  /* 0x00007610ff2a7816 */ /* 0x000fe2000000002a */
[----:B------:R1:W2:Y:S01]  /*4840*/  @P1 LDG.E.U16 R78, desc[UR10][R176.64] ;  /* 0x0000000ab04e1981 */ /* 0x0002a2000c1e1500 */
[----:B------:R-:W-:-:S02]  /*4850*/  PRMT R43, RZ, 0x7610, R43 ;  /* 0x00007610ff2b7816 */ /* 0x000fc4000000002b */
[----:B------:R-:W-:Y:S01]  /*4860*/  PRMT R40, RZ, 0x7610, R40 ;  /* 0x00007610ff287816 */ /* 0x000fe20000000028 */
[----:B------:R0:W2:Y:S01]  /*4870*/  @P1 LDG.E.U16 R77, desc[UR10][R180.64] ;  /* 0x0000000ab44d1981 */ /* 0x0000a2000c1e1500 */
[----:B------:R-:W-:Y:S02]  /*4880*/  PRMT R36, RZ, 0x7610, R36 ;  /* 0x00007610ff247816 */ /* 0x000fe40000000024 */
[----:B------:R-:W-:Y:S01]  /*4890*/  PRMT R37, RZ, 0x7610, R37 ;  /* 0x00007610ff257816 */ /* 0x000fe20000000025 */
[----:B------:R0:W2:Y:S01]  /*48a0*/  @P1 LDG.E.U16 R76, desc[UR10][R178.64] ;  /* 0x0000000ab24c1981 */ /* 0x0000a2000c1e1500 */
[----:B------:R-:W-:Y:S01]  /*48b0*/  PRMT R39, RZ, 0x7610, R39 ;  /* 0x00007610ff277816 */ /* 0x000fe20000000027 */
[----:B-1----:R-:W-:Y:S01]  /*48c0*/  IMAD.WIDE R176, R138, 0x2, R134 ;  /* 0x000000028ab07825 */ /* 0x002fe200078e0286 */
[----:B------:R-:W-:Y:S01]  /*48d0*/  PRMT R16, RZ, 0x7610, R16 ;  /* 0x00007610ff107816 */ /* 0x000fe20000000010 */
[----:B------:R1:W-:Y:S01]  /*48e0*/  STL.64 [R1+0x308], R178 ;  /* 0x000308b201007387 */ /* 0x0003e20000100a00 */
[----:B------:R-:W-:-:S02]  /*48f0*/  PRMT R45, RZ, 0x7610, R45 ;  /* 0x00007610ff2d7816 */ /* 0x000fc4000000002d */
[----:B------:R-:W-:Y:S01]  /*4900*/  PRMT R38, RZ, 0x7610, R38 ;  /* 0x00007610ff267816 */ /* 0x000fe20000000026 */
[----:B------:R1:W2:Y:S01]  /*4910*/  @P1 LDG.E.U16 R75, desc[UR10][R176.64] ;  /* 0x0000000ab04b1981 */ /* 0x0002a2000c1e1500 */
[----:B0-----:R-:W-:Y:S01]  /*4920*/  IMAD.WIDE R180, R132, 0x2, R134 ;  /* 0x0000000284b47825 */ /* 0x001fe200078e0286 */
[----:B------:R-:W-:Y:S02]  /*4930*/  PRMT R35, RZ, 0x7610, R35 ;  /* 0x00007610ff237816 */ /* 0x000fe40000000023 */
[----:B------:R-:W-:Y:S01]  /*4940*/  PRMT R30, RZ, 0x7610, R30 ;  /* 0x00007610ff1e7816 */ /* 0x000fe2000000001e */
[----:B------:R-:W-:Y:S01]  /*4950*/  IMAD R143, R144, 0x2c, RZ ;  /* 0x0000002c908f7824 */ /* 0x000fe200078e02ff */
[----:B------:R-:W2:Y:S01]  /*4960*/  @P1 LDG.E.U16 R32, desc[UR10][R4.64] ;  /* 0x0000000a04201981 */ /* 0x000ea2000c1e1500 */
[----:B------:R-:W-:Y:S01]  /*4970*/  PRMT R31, RZ, 0x7610, R31 ;  /* 0x00007610ff1f7816 */ /* 0x000fe2000000001f */
[----:B-1----:R-:W-:Y:S01]  /*4980*/  IMAD.WIDE R178, R132, 0x2, R136 ;  /* 0x0000000284b27825 */ /* 0x002fe200078e0288 */
[----:B------:R-:W-:Y:S01]  /*4990*/  PRMT R28, RZ, 0x7610, R28 ;  /* 0x00007610ff1c7816 */ /* 0x000fe2000000001c */
[----:B------:R0:W-:Y:S01]  /*49a0*/  STL.64 [R1+0x300], R176 ;  /* 0x000300b001007387 */ /* 0x0001e20000100a00 */
[----:B------:R-:W-:Y:S01]  /*49b0*/  PRMT R29, RZ, 0x7610, R29 ;  /* 0x00007610ff1d7816 */ /* 0x000fe2000000001d */
[----:B------:R-:W-:Y:S01]  /*49c0*/  IMAD R138, R147, 0x3c, RZ ;  /* 0x0000003c938a7824 */ /* 0x000fe200078e02ff */
[----:B------:R-:W-:Y:S01]  /*49d0*/  PRMT R34, RZ, 0x7610, R34 ;  /* 0x00007610ff227816 */ /* 0x000fe20000000022 */
[----:B------:R1:W-:Y:S01]  /*49e0*/  STL.64 [R1+0x5e8], R178 ;  /* 0x0005e8b201007387 */ /* 0x0003e20000100a00 */
[----:B------:R-:W-:Y:S01]  /*49f0*/  IMAD R147, R151, 0x1d, RZ ;  /* 0x0000001d97937824 */ /* 0x000fe200078e02ff */
[----:B------:R-:W-:Y:S01]  /*4a00*/  PRMT R11, RZ, 0x7610, R11 ;  /* 0x00007610ff0b7816 */ /* 0x000fe2000000000b */
[----:B------:R-:W-:Y:S01]  /*4a10*/  IMAD R3, R3, UR12, RZ ;  /* 0x0000000c03037c24 */ /* 0x000fe2000f8e02ff */
[----:B------:R1:W2:Y:S01]  /*4a20*/  @P1 LDG.E.U16 R73, desc[UR10][R178.64] ;  /* 0x0000000ab2491981 */ /* 0x0002a2000c1e1500 */
[--C-:B------:R-:W-:Y:S01]  /*4a30*/  IMAD.WIDE R150, R141, 0x2, R136.reuse ;  /* 0x000000028d967825 */ /* 0x100fe200078e0288 */
[----:B------:R-:W-:Y:S01]  /*4a40*/  VOTEU.ALL UP1, P0 ;  /* 0x0000000000ff7886 */ /* 0x000fe20000020000 */
[----:B------:R-:W2:Y:S01]  /*4a50*/  LDC R158, c[0x0][0x3d8] ;  /* 0x0000f600ff9e7b82 */ /* 0x000ea20000000800 */
[----:B------:R-:W2:Y:S01]  /*4a60*/  @P1 LDG.E.U16 R71, desc[UR10][R180.64] ;  /* 0x0000000ab4471981 */ /* 0x000ea2000c1e1500 */
[----:B0-----:R-:W-:-:S03]  /*4a70*/  IMAD.WIDE R176, R140, 0x2, R136 ;  /* 0x000000028cb07825 */ /* 0x001fc600078e0288 */
[----:B------:R-:W-:Y:S01]  /*4a80*/  STL.64 [R1+0x5e0], R180 ;  /* 0x0005e0b401007387 */ /* 0x000fe20000100a00 */
[----:B-1----:R-:W-:-:S03]  /*4a90*/  IMAD.WIDE R178, R140, 0x2, R134 ;  /* 0x000000028cb27825 */ /* 0x002fc600078e0286 */
[----:B------:R-:W-:Y:S04]  /*4aa0*/  STL.64 [R1+0x568], R176 ;  /* 0x000568b001007387 */ /* 0x000fe80000100a00 */
[----:B------:R-:W-:Y:S04]  /*4ab0*/  STL.64 [R1+0x560], R178 ;  /* 0x000560b201007387 */ /* 0x000fe80000100a00 */
[----:B------:R0:W-:Y:S04]  /*4ac0*/  STL.64 [R1+0x4e8], R150 ;  /* 0x0004e89601007387 */ /* 0x0001e80000100a00 */
[----:B------:R0:W2:Y:S01]  /*4ad0*/  @P1 LDG.E.U16 R70, desc[UR10][R150.64] ;  /* 0x0000000a96461981 */ /* 0x0000a2000c1e1500 */
[----:B------:R-:W-:-:S03]  /*4ae0*/  IMAD R144, R145, 0x34, RZ ;  /* 0x0000003491907824 */ /* 0x000fc600078e02ff */
[----:B------:R-:W2:Y:S01]  /*4af0*/  @P1 LDG.E.U16 R69, desc[UR10][R178.64] ;  /* 0x0000000ab2451981 */ /* 0x000ea2000c1e1500 */
[----:B------:R-:W-:Y:S02]  /*4b00*/  IMAD R145, R148, 0xd, RZ ;  /* 0x0000000d94917824 */ /* 0x000fe400078e02ff */
[----:B------:R-:W-:Y:S01]  /*4b10*/  IMAD R146, R149, 0x15, RZ ;  /* 0x0000001595927824 */ /* 0x000fe200078e02ff */
[----:B------:R1:W2:Y:S01]  /*4b20*/  @P1 LDG.E.U16 R72, desc[UR10][R176.64] ;  /* 0x0000000ab0481981 */ /* 0x0002a2000c1e1500 */
[----:B0-----:R-:W-:-:S04]  /*4b30*/  IMAD.WIDE R150, R142, 0x2, R134 ;  /* 0x000000028e967825 */ /* 0x001fc800078e0286 */
[----:B------:R-:W-:Y:S01]  /*4b40*/  IMAD.WIDE R148, R142, 0x2, R136 ;  /* 0x000000028e947825 */ /* 0x000fe200078e0288 */
[----:B------:R-:W2:Y:S03]  /*4b50*/  @P1 LDG.E.U16 R7, desc[UR10][R150.64] ;  /* 0x0000000a96071981 */ /* 0x000ea6000c1e1500 */
[----:B-1----:R-:W-:Y:S01]  /*4b60*/  IMAD.WIDE R176, R141, 0x2, R134 ;  /* 0x000000028db07825 */ /* 0x002fe200078e0286 */
[----:B------:R0:W2:Y:S03]  /*4b70*/  @P1 LDG.E.U16 R68, desc[UR10][R148.64] ;  /* 0x0000000a94441981 */ /* 0x0000a6000c1e1500 */
[C---:B------:R-:W-:Y:S01]  /*4b80*/  IMAD.WIDE R140, R143.reuse, 0x2, R136 ;  /* 0x000000028f8c7825 */ /* 0x040fe200078e0288 */
[----:B------:R-:W-:Y:S03]  /*4b90*/  STL.64 [R1+0x4e0], R176 ;  /* 0x0004e0b001007387 */ /* 0x000fe60000100a00 */
[----:B------:R-:W-:Y:S01]  /*4ba0*/  IMAD.WIDE R142, R143, 0x2, R134 ;  /* 0x000000028f8e7825 */ /* 0x000fe200078e0286 */
[----:B------:R0:W-:Y:S04]  /*4bb0*/  STL.64 [R1+0x468], R148 ;  /* 0x0004689401007387 */ /* 0x0001e80000100a00 */
[----:B------:R-:W-:Y:S04]  /*4bc0*/  STL.64 [R1+0x460], R150 ;  /* 0x0004609601007387 */ /* 0x000fe80000100a00 */
[----:B------:R1:W-:Y:S01]  /*4bd0*/  STL.64 [R1+0x3e8], R140 ;  /* 0x0003e88c01007387 */ /* 0x0003e20000100a00 */
[----:B0-----:R-:W-:-:S03]  /*4be0*/  IMAD.WIDE R148, R144, 0x2, R136 ;  /* 0x0000000290947825 */ /* 0x001fc600078e0288 */
[----:B------:R1:W2:Y:S04]  /*4bf0*/  @P1 LDG.E.U16 R66, desc[UR10][R140.64] ;  /* 0x0000000a8c421981 */ /* 0x0002a8000c1e1500 */
[----:B------:R0:W-:Y:S04]  /*4c00*/  STL.64 [R1+0x3e0], R142 ;  /* 0x0003e08e01007387 */ /* 0x0001e80000100a00 */
[----:B------:R0:W2:Y:S01]  /*4c10*/  @P1 LDG.E.U16 R64, desc[UR10][R142.64] ;  /* 0x0000000a8e401981 */ /* 0x0000a2000c1e1500 */
[----:B-1----:R-:W-:-:S03]  /*4c20*/  IMAD.WIDE R140, R144, 0x2, R134 ;  /* 0x00000002908c7825 */ /* 0x002fc600078e0286 */
[----:B------:R1:W-:Y:S04]  /*4c30*/  STL.64 [R1+0x368], R148 ;  /* 0x0003689401007387 */ /* 0x0003e80000100a00 */
[----:B------:R1:W2:Y:S01]  /*4c40*/  @P1 LDG.E.U16 R65, desc[UR10][R148.64] ;  /* 0x0000000a94411981 */ /* 0x0002a2000c1e1500 */
[----:B0-----:R-:W-:-:S03]  /*4c50*/  IMAD.WIDE R142, R138, 0x2, R134 ;  /* 0x000000028a8e7825 */ /* 0x001fc600078e0286 */
[----:B------:R0:W2:Y:S04]  /*4c60*/  @P1 LDG.E.U16 R63, desc[UR10][R140.64] ;  /* 0x0000000a8c3f1981 */ /* 0x0000a8000c1e1500 */
[----:B------:R-:W2:Y:S01]  /*4c70*/  @P1 LDG.E.U16 R67, desc[UR10][R176.64] ;  /* 0x0000000ab0431981 */ /* 0x000ea2000c1e1500 */
[----:B-1----:R-:W-:-:S03]  /*4c80*/  IMAD.WIDE R148, R138, 0x2, R136 ;  /* 0x000000028a947825 */ /* 0x002fc600078e0288 */
[----:B------:R-:W2:Y:S04]  /*4c90*/  @P1 LDG.E.U16 R62, desc[UR10][R142.64] ;  /* 0x0000000a8e3e1981 */ /* 0x000ea8000c1e1500 */
[----:B------:R1:W2:Y:S01]  /*4ca0*/  @P1 LDG.E.U16 R61, desc[UR10][R148.64] ;  /* 0x0000000a943d1981 */ /* 0x0002a2000c1e1500 */
[----:B------:R-:W-:Y:S02]  /*4cb0*/  IMAD R132, R152, 0x25, RZ ;  /* 0x0000002598847824 */ /* 0x000fe400078e02ff */
[----:B------:R-:W-:Y:S01]  /*4cc0*/  IMAD R138, R153, 0x2d, RZ ;  /* 0x0000002d998a7824 */ /* 0x000fe200078e02ff */
[----:B------:R0:W-:Y:S01]  /*4cd0*/  STL.64 [R1+0x360], R140 ;  /* 0x0003608c01007387 */ /* 0x0001e20000100a00 */
[----:B------:R-:W-:-:S03]  /*4ce0*/  IMAD.WIDE R152, R145, 0x2, R136 ;  /* 0x0000000291987825 */ /* 0x000fc600078e0288 */
[----:B------:R1:W-:Y:S01]  /*4cf0*/  STL.64 [R1+0x2f8], R148 ;  /* 0x0002f89401007387 */ /* 0x0003e20000100a00 */
[----:B------:R-:W-:-:S03]  /*4d00*/  IMAD.WIDE R150, R145, 0x2, R134 ;  /* 0x0000000291967825 */ /* 0x000fc600078e0286 */
[----:B------:R-:W-:Y:S01]  /*4d10*/  STL.64 [R1+0x2f0], R142 ;  /* 0x0002f08e01007387 */ /* 0x000fe20000100a00 */
[----:B0-----:R-:W-:-:S03]  /*4d20*/  IMAD R140, R155, 0x35, RZ ;  /* 0x000000359b8c7824 */ /* 0x001fc600078e02ff */
[----:B------:R0:W2:Y:S01]  /*4d30*/  @P1 LDG.E.U16 R58, desc[UR10][R152.64] ;  /* 0x0000000a983a1981 */ /* 0x0000a2000c1e1500 */
[----:B------:R-:W-:-:S04]  /*4d40*/  IMAD.WIDE R154, R146, 0x2, R136 ;  /* 0x00000002929a7825 */ /* 0x000fc800078e0288 */
[----:B-1----:R-:W-:Y:S01]  /*4d50*/  IMAD.WIDE R148, R146, 0x2, R134 ;  /* 0x0000000292947825 */ /* 0x002fe200078e0286 */
[----:B------:R0:W-:Y:S04]  /*4d60*/  STL.64 [R1+0x5d8], R152 ;  /* 0x0005d89801007387 */ /* 0x0001e80000100a00 */
[----:B------:R-:W-:Y:S04]  /*4d70*/  STL.64 [R1+0x5d0], R150 ;  /* 0x0005d09601007387 */ /* 0x000fe80000100a00 */
[----:B------:R-:W-:Y:S04]  /*4d80*/  STL.64 [R1+0x558], R154 ;  /* 0x0005589a01007387 */ /* 0x000fe80000100a00 */
[----:B------:R1:W-:Y:S04]  /*4d90*/  STL.64 [R1+0x550], R148 ;  /* 0x0005509401007387 */ /* 0x0003e80000100a00 */
[----:B------:R1:W2:Y:S01]  /*4da0*/  @P1 LDG.E.U16 R57, desc[UR10][R148.64] ;  /* 0x0000000a94391981 */ /* 0x0002a2000c1e1500 */
[----:B0-----:R-:W-:-:S03]  /*4db0*/  IMAD.WIDE R152, R147, 0x2, R136 ;  /* 0x0000000293987825 */ /* 0x001fc600078e0288 */
[----:B------:R0:W2:Y:S04]  /*4dc0*/  @P1 LDG.E.U16 R56, desc[UR10][R154.64] ;  /* 0x0000000a9a381981 */ /* 0x0000a8000c1e1500 */
[----:B------:R0:W2:Y:S01]  /*4dd0*/  @P1 LDG.E.U16 R59, desc[UR10][R150.64] ;  /* 0x0000000a963b1981 */ /* 0x0000a2000c1e1500 */
[----:B-1----:R-:W-:-:S03]  /*4de0*/  IMAD.WIDE R148, R132, 0x2, R136 ;  /* 0x0000000284947825 */ /* 0x002fc600078e0288 */
[----:B------:R-:W-:Y:S01]  /*4df0*/  STL.64 [R1+0x4d8], R152 ;  /* 0x0004d89801007387 */ /* 0x000fe20000100a00 */
[----:B------:R-:W-:-:S04]  /*4e00*/  IMAD.WIDE R144, R132, 0x2, R134 ;  /* 0x0000000284907825 */ /* 0x000fc800078e0286 */
[----:B------:R-:W-:Y:S01]  /*4e10*/  IMAD.WIDE R12, R27, 0x2, R136 ;  /* 0x000000021b0c7825 */ /* 0x000fe200078e0288 */
[----:B------:R-:W2:Y:S01]  /*4e20*/  @P1 LDG.E.U16 R18, desc[UR10][R148.64] ;  /* 0x0000000a94121981 */ /* 0x000ea2000c1e1500 */
[----:B------:R-:W-:Y:S01]  /*4e30*/  PRMT R5, RZ, 0x7610, R5 ;  /* 0x00007610ff057816 */ /* 0x000fe20000000005 */
[----:B0-----:R-:W0:Y:S01]  /*4e40*/  LDC R155, c[0x0][0x3d8] ;  /* 0x0000f600ff9b7b82 */ /* 0x001e220000000800 */
[--C-:B------:R-:W-:Y:S01]  /*4e50*/  IMAD.WIDE R150, R147, 0x2, R134.reuse ;  /* 0x0000000293967825 */ /* 0x100fe200078e0286 */
[----:B------:R-:W2:Y:S04]  /*4e60*/  @P1 LDG.E.U16 R53, desc[UR10][R144.64] ;  /* 0x0000000a90351981 */ /* 0x000ea8000c1e1500 */
[----:B------:R1:W-:Y:S01]  /*4e70*/  STL.64 [R1+0x4d0], R150 ;  /* 0x0004d09601007387 */ /* 0x0003e20000100a00 */
[----:B------:R-:W-:-:S04]  /*4e80*/  IMAD.WIDE R146, R138, 0x2, R134 ;  /* 0x000000028a927825 */ /* 0x000fc800078e0286 */
[----:B------:R-:W-:Y:S01]  /*4e90*/  IMAD.WIDE R14, R27, 0x2, R134 ;  /* 0x000000021b0e7825 */ /* 0x000fe200078e0286 */
[----:B------:R1:W2:Y:S01]  /*4ea0*/  @P1 LDG.E.U16 R55, desc[UR10][R150.64] ;  /* 0x0000000a96371981 */ /* 0x0002a2000c1e1500 */
[----:B------:R-:W-:Y:S01]  /*4eb0*/  PRMT R4, RZ, 0x7610, R4 ;  /* 0x00007610ff047816 */ /* 0x000fe20000000004 */
[----:B------:R-:W0:Y:S02]  /*4ec0*/  LDC R154, c[0x0][0x3d8] ;  /* 0x0000f600ff9a7b82 */ /* 0x000e240000000800 */
[----:B------:R4:W-:Y:S01]  /*4ed0*/  STL.64 [R1+0x458], R148 ;  /* 0x0004589401007387 */ /* 0x0009e20000100a00 */
[----:B------:R-:W-:-:S03]  /*4ee0*/  IMAD R141, R156, 0x3d, RZ ;  /* 0x0000003d9c8d7824 */ /* 0x000fc600078e02ff */
[----:B------:R5:W-:Y:S01]  /*4ef0*/  STL.64 [R1+0x450], R144 ;  /* 0x0004509001007387 */ /* 0x000be20000100a00 */
[----:B-1----:R-:W-:-:S03]  /*4f00*/  IMAD.WIDE R150, R138, 0x2, R136 ;  /* 0x000000028a967825 */ /* 0x002fc600078e0288 */
[----:B------:R1:W2:Y:S01]  /*4f10*/  @P1 LDG.E.U16 R52, desc[UR10][R146.64] ;  /* 0x0000000a92341981 */ /* 0x0002a2000c1e1500 */
[----:B------:R-:W-:Y:S02]  /*4f20*/  IMAD R142, R157, 0xe, RZ ;  /* 0x0000000e9d8e7824 */ /* 0x000fe400078e02ff */
[----:B------:R-:W-:Y:S01]  /*4f30*/  IMAD R143, R159, 0x16, RZ ;  /* 0x000000169f8f7824 */ /* 0x000fe200078e02ff */
[----:B------:R0:W2:Y:S01]  /*4f40*/  @P1 LDG.E.U16 R54, desc[UR10][R152.64] ;  /* 0x0000000a98361981 */ /* 0x0000a2000c1e1500 */
[----:B----4-:R-:W-:-:S03]  /*4f50*/  IMAD.WIDE R148, R140, 0x2, R136 ;  /* 0x000000028c947825 */ /* 0x010fc600078e0288 */
[----:B------:R-:W4:Y:S01]  /*4f60*/  @P1 LDG.E.U16 R19, desc[UR10][R12.64] ;  /* 0x0000000a0c131981 */ /* 0x000f22000c1e1500 */
[----:B-----5:R-:W-:-:S04]  /*4f70*/  IMAD.WIDE R144, R140, 0x2, R134 ;  /* 0x000000028c907825 */ /* 0x020fc800078e0286 */
[----:B------:R-:W-:Y:S01]  /*4f80*/  IMAD R132, R160, 0x1e, RZ ;  /* 0x0000001ea0847824 */ /* 0x000fe200078e02ff */
[----:B------:R-:W-:Y:S01]  /*4f90*/  STL.64 [R1+0x3d8], R150 ;  /* 0x0003d89601007387 */ /* 0x000fe20000100a00 */
[----:B------:R-:W-:Y:S01]  /*4fa0*/  IMAD R138, R161, 0x26, RZ ;  /* 0x00000026a18a7824 */ /* 0x000fe200078e02ff */
[----:B------:R-:W-:Y:S01]  /*4fb0*/  PRMT R27, RZ, 0x7610, R27 ;  /* 0x00007610ff1b7816 */ /* 0x000fe2000000001b */
[----:B------:R-:W5:Y:S01]  /*4fc0*/  LDC R159, c[0x0][0x3d8] ;  /* 0x0000f600ff9f7b82 */ /* 0x000f620000000800 */
[----:B------:R1:W-:Y:S04]  /*4fd0*/  STL.64 [R1+0x3d0], R146 ;  /* 0x0003d09201007387 */ /* 0x0003e80000100a00 */
[----:B------:R-:W-:Y:S01]  /*4fe0*/  STL.64 [R1+0x358], R148 ;  /* 0x0003589401007387 */ /* 0x000fe20000100a00 */
[----:B------:R-:W-:-:S04]  /*4ff0*/  @!UP0 UIADD3 UR12, UPT, UPT, -UR14, 0x100000, URZ ;  /* 0x001000000e0c8890 */ /* 0x000fc8000fffe1ff */
[----:B------:R-:W-:Y:S02]  /*5000*/  @!UP0 USHF.L.U32 UR13, UR12, 0xb, URZ ;  /* 0x0000000b0c0d8899 */ /* 0x000fe400080006ff */
[----:B------:R-:W-:Y:S01]  /*5010*/  @!UP0 USHF.L.U32 UR12, UR12, 0x1, URZ ;  /* 0x000000010c0c8899 */ /* 0x000fe200080006ff */
[----:B------:R-:W2:Y:S01]  /*5020*/  LDC R157, c[0x0][0x3d8] ;  /* 0x0000f600ff9d7b82 */ /* 0x000ea20000000800 */
[----:B------:R3:W-:Y:S04]  /*5030*/  STL.64 [R1+0x350], R144 ;  /* 0x0003509001007387 */ /* 0x0007e80000100a00 */
[----:B------:R3:W2:Y:S01]  /*5040*/  @P1 LDG.E.U16 R50, desc[UR10][R144.64] ;  /* 0x0000000a90321981 */ /* 0x0006a2000c1e1500 */
[----:B-1----:R-:W-:Y:S02]  /*5050*/  IMAD.WIDE R146, R141, 0x2, R136 ;  /* 0x000000028d927825 */ /* 0x002fe400078e0288 */
[----:B------:R-:W1:Y:S01]  /*5060*/  LDC R156, c[0x0][0x3d8] ;  /* 0x0000f600ff9c7b82 */ /* 0x000e620000000800 */
[----:B------:R3:W2:Y:S01]  /*5070*/  @P1 LDG.E.U16 R49, desc[UR10][R148.64] ;  /* 0x0000000a94311981 */ /* 0x0006a2000c1e1500 */
[----:B0-----:R-:W-:-:S03]  /*5080*/  IMAD.WIDE R152, R142, 0x2, R134 ;  /* 0x000000028e987825 */ /* 0x001fc600078e0286 */
[----:B------:R0:W2:Y:S01]  /*5090*/  @P1 LDG.E.U16 R51, desc[UR10][R150.64] ;  /* 0x0000000a96331981 */ /* 0x0000a2000c1e1500 */
[----:B---3--:R-:W-:-:S03]  /*50a0*/  IMAD.WIDE R144, R141, 0x2, R134 ;  /* 0x000000028d907825 */ /* 0x008fc600078e0286 */
[----:B------:R-:W3:Y:S01]  /*50b0*/  @P1 LDG.E.U16 R45, desc[UR10][R14.64] ;  /* 0x0000000a0e2d1981 */ /* 0x000ee2000c1e1500 */
[----:B------:R-:W-:Y:S01]  /*50c0*/  PRMT R13, RZ, 0x7610, R13 ;  /* 0x00007610ff0d7816 */ /* 0x000fe2000000000d */
[----:B------:R-:W-:Y:S01]  /*50d0*/  IMAD.WIDE R148, R142, 0x2, R136 ;  /* 0x000000028e947825 */ /* 0x000fe200078e0288 */
[----:B------:R-:W-:Y:S01]  /*50e0*/  PRMT R12, RZ, 0x7610, R12 ;  /* 0x00007610ff0c7816 */ /* 0x000fe2000000000c */
[----:B------:R5:W3:Y:S01]  /*50f0*/  @P1 LDG.E.U16 R48, desc[UR10][R146.64] ;  /* 0x0000000a92301981 */ /* 0x000ae2000c1e1500 */
[----:B------:R0:W1:Y:S03]  /*5100*/  @!UP1 SYNCS.EXCH.64 URZ, [UR6+0x20008], UR12 ;  /* 0x0200080c06ff95b2 */ /* 0x0000660008000100 */
[----:B------:R-:W3:Y:S04]  /*5110*/  @P1 LDG.E.U16 R47, desc[UR10][R144.64] ;  /* 0x0000000a902f1981 */ /* 0x000ee8000c1e1500 */
[----:B------:R5:W-:Y:S01]  /*5120*/  STL.64 [R1+0x2e8], R146 ;  /* 0x0002e89201007387 */ /* 0x000be20000100a00 */
[----:B0-----:R-:W-:-:S03]  /*5130*/  IMAD.WIDE R150, R143, 0x2, R134 ;  /* 0x000000028f967825 */ /* 0x001fc600078e0286 */
[----:B------:R-:W-:Y:S01]  /*5140*/  STL.64 [R1+0x2e0], R144 ;  /* 0x0002e09001007387 */ /* 0x000fe20000100a00 */
[----:B------:R-:W-:Y:S02]  /*5150*/  IMAD R140, R163, 0x2e, RZ ;  /* 0x0000002ea38c7824 */ /* 0x000fe400078e02ff */
[----:B------:R-:W-:Y:S01]  /*5160*/  IMAD R141, R164, 0x36, RZ ;  /* 0x00000036a48d7824 */ /* 0x000fe200078e02ff */
[----:B------:R0:W-:Y:S04]  /*5170*/  STL.64 [R1+0x5c8], R148 ;  /* 0x0005c89401007387 */ /* 0x0001e80000100a00 */
[----:B------:R-:W3:Y:S01]  /*5180*/  @P1 LDG.E.U16 R43, desc[UR10][R152.64] ;  /* 0x0000000a982b1981 */ /* 0x000ee2000c1e1500 */
[----:B-----5:R-:W-:Y:S01]  /*5190*/  IMAD.WIDE R146, R143, 0x2, R136 ;  /* 0x000000028f927825 */ /* 0x020fe200078e0288 */
[----:B------:R-:W-:Y:S01]  /*51a0*/  PRMT R15, RZ, 0x7610, R15 ;  /* 0x00007610ff0f7816 */ /* 0x000fe2000000000f */
[----:B------:R-:W1:Y:S01]  /*51b0*/  LDCU UR12, c[0x0][0x3a8] ;  /* 0x00007500ff0c77ac */ /* 0x000e620008000800 */
[----:B------:R0:W5:Y:S04]  /*51c0*/  @P1 LDG.E.U16 R46, desc[UR10][R148.64] ;  /* 0x0000000a942e1981 */ /* 0x000168000c1e1500 */
[----:B------:R-:W-:Y:S04]  /*51d0*/  STL.64 [R1+0x5c0], R152 ;  /* 0x0005c09801007387 */ /* 0x000fe80000100a00 */
[----:B------:R1:W-:Y:S01]  /*51e0*/  STL.64 [R1+0x548], R146 ;  /* 0x0005489201007387 */ /* 0x0003e20000100a00 */
[----:B0-----:R-:W-:-:S03]  /*51f0*/  IMAD.WIDE R148, R132, 0x2, R136 ;  /* 0x0000000284947825 */ /* 0x001fc600078e0288 */
[----:B------:R1:W3:Y:S01]  /*5200*/  @P1 LDG.E.U16 R44, desc[UR10][R146.64] ;  /* 0x0000000a922c1981 */ /* 0x0002e2000c1e1500 */
[----:B------:R-:W-:-:S03]  /*5210*/  IMAD.WIDE R142, R138, 0x2, R136 ;  /* 0x000000028a8e7825 */ /* 0x000fc600078e0288 */
[----:B------:R0:W-:Y:S04]  /*5220*/  STL.64 [R1+0x540], R150 ;  /* 0x0005409601007387 */ /* 0x0001e80000100a00 */
[----:B------:R0:W3:Y:S01]  /*5230*/  @P1 LDG.E.U16 R41, desc[UR10][R150.64] ;  /* 0x0000000a96291981 */ /* 0x0000e2000c1e1500 */
[----:B-1----:R-:W-:-:S03]  /*5240*/  IMAD.WIDE R146, R132, 0x2, R134 ;  /* 0x0000000284927825 */ /* 0x002fc600078e0286 */
[----:B------:R1:W-:Y:S04]  /*5250*/  STL.64 [R1+0x4c8], R148 ;  /* 0x0004c89401007387 */ /* 0x0003e80000100a00 */
[----:B------:R1:W3:Y:S01]  /*5260*/  @P1 LDG.E.U16 R42, desc[UR10][R148.64] ;  /* 0x0000000a942a1981 */ /* 0x0002e2000c1e1500 */
[----:B0-----:R-:W-:-:S03]  /*5270*/  IMAD.WIDE R150, R138, 0x2, R134 ;  /* 0x000000028a967825 */ /* 0x001fc600078e0286 */
[----:B------:R0:W-:Y:S04]  /*5280*/  STL.64 [R1+0x4c0], R146 ;  /* 0x0004c09201007387 */ /* 0x0001e80000100a00 */
[----:B------:R0:W3:Y:S01]  /*5290*/  @P1 LDG.E.U16 R5, desc[UR10][R146.64] ;  /* 0x0000000a92051981 */ /* 0x0000e2000c1e1500 */
[----:B-1----:R-:W-:-:S03]  /*52a0*/  IMAD.WIDE R148, R140, 0x2, R136 ;  /* 0x000000028c947825 */ /* 0x002fc600078e0288 */
[----:B------:R1:W-:Y:S01]  /*52b0*/  STL.64 [R1+0x448], R142 ;  /* 0x0004488e01007387 */ /* 0x0003e20000100a00 */
[----:B------:R-:W-:-:S03]  /*52c0*/  IMAD R144, R165, 0x3e, RZ ;  /* 0x0000003ea5907824 */ /* 0x000fc600078e02ff */
[----:B------:R1:W3:Y:S01]  /*52d0*/  @P1 LDG.E.U16 R40, desc[UR10][R142.64] ;  /* 0x0000000a8e281981 */ /* 0x0002e2000c1e1500 */
[----:B0-----:R-:W-:-:S03]  /*52e0*/  IMAD.WIDE R146, R140, 0x2, R134 ;  /* 0x000000028c927825 */ /* 0x001fc600078e0286 */
[----:B------:R-:W-:Y:S04]  /*52f0*/  STL.64 [R1+0x440], R150 ;  /* 0x0004409601007387 */ /* 0x000fe80000100a00 */
[----:B------:R-:W-:Y:S01]  /*5300*/  STL.64 [R1+0x3c8], R148 ;  /* 0x0003c89401007387 */ /* 0x000fe20000100a00 */
[----:B-1----:R-:W-:-:S03]  /*5310*/  IMAD.WIDE R142, R141, 0x2, R136 ;  /* 0x000000028d8e7825 */ /* 0x002fc600078e0288 */
[----:B------:R0:W-:Y:S01]  /*5320*/  STL.64 [R1+0x3c0], R146 ;  /* 0x0003c09201007387 */ /* 0x0001e20000100a00 */
[----:B------:R-:W-:-:S03]  /*5330*/  IMAD.WIDE R140, R141, 0x2, R134 ;  /* 0x000000028d8c7825 */ /* 0x000fc600078e0286 */
[----:B------:R0:W3:Y:S01]  /*5340*/  @P1 LDG.E.U16 R36, desc[UR10][R146.64] ;  /* 0x0000000a92241981 */ /* 0x0000e2000c1e1500 */
[----:B------:R-:W-:-:S03]  /*5350*/  IMAD R145, R167, 0xf, RZ ;  /* 0x0000000fa7917824 */ /* 0x000fc600078e02ff */
[----:B------:R1:W-:Y:S01]  /*5360*/  STL.64 [R1+0x348], R142 ;  /* 0x0003488e01007387 */ /* 0x0003e20000100a00 */
[----:B------:R-:W-:-:S03]  /*5370*/  IMAD R132, R168, 0x17, RZ ;  /* 0x00000017a8847824 */ /* 0x000fc600078e02ff */
[----:B------:R1:W3:Y:S01]  /*5380*/  @P1 LDG.E.U16 R37, desc[UR10][R142.64] ;  /* 0x0000000a8e251981 */ /* 0x0002e2000c1e1500 */
[----:B0-----:R-:W-:-:S03]  /*5390*/  IMAD.WIDE R146, R144, 0x2, R136 ;  /* 0x0000000290927825 */ /* 0x001fc600078e0288 */
[----:B------:R0:W3:Y:S04]  /*53a0*/  @P1 LDG.E.U16 R39, desc[UR10][R148.64] ;  /* 0x0000000a94271981 */ /* 0x0000e8000c1e1500 */
[----:B------:R-:W-:Y:S01]  /*53b0*/  STL.64 [R1+0x340], R140 ;  /* 0x0003408c01007387 */ /* 0x000fe20000100a00 */
[----:B-1----:R-:W-:-:S03]  /*53c0*/  IMAD.WIDE R142, R144, 0x2, R134 ;  /* 0x00000002908e7825 */ /* 0x002fc600078e0286 */
[----:B------:R1:W-:Y:S01]  /*53d0*/  STL.64 [R1+0x2d8], R146 ;  /* 0x0002d89201007387 */ /* 0x0003e20000100a00 */
[----:B------:R-:W-:Y:S01]  /*53e0*/  PRMT R14, RZ, 0x7610, R14 ;  /* 0x00007610ff0e7816 */ /* 0x000fe2000000000e */
[----:B0-----:R-:W-:Y:S01]  /*53f0*/  IMAD.WIDE R148, R145, 0x2, R136 ;  /* 0x0000000291947825 */ /* 0x001fe200078e0288 */
[----:B------:R-:W-:Y:S01]  /*5400*/  PRMT R8, RZ, 0x7610, R8 ;  /* 0x00007610ff087816 */ /* 0x000fe20000000008 */
[----:B------:R1:W3:Y:S01]  /*5410*/  @P1 LDG.E.U16 R16, desc[UR10][R146.64] ;  /* 0x0000000a92101981 */ /* 0x0002e2000c1e1500 */
[----:B------:R-:W-:Y:S01]  /*5420*/  PRMT R9, RZ, 0x7610, R9 ;  /* 0x00007610ff097816 */ /* 0x000fe20000000009 */
[----:B------:R-:W-:Y:S01]  /*5430*/  IMAD R138, R169, 0x1f, RZ ;  /* 0x0000001fa98a7824 */ /* 0x000fe200078e02ff */
[----:B------:R-:W-:Y:S01]  /*5440*/  PRMT R0, RZ, 0x7610, R0 ;  /* 0x00007610ff007816 */ /* 0x000fe20000000000 */
[----:B------:R0:W3:Y:S01]  /*5450*/  @P1 LDG.E.U16 R38, desc[UR10][R150.64] ;  /* 0x0000000a96261981 */ /* 0x0000e2000c1e1500 */
[----:B------:R-:W-:Y:S01]  /*5460*/  IMAD.WIDE R152, R132, 0x2, R136 ;  /* 0x0000000284987825 */ /* 0x000fe200078e0288 */
[----:B------:R-:W2:Y:S02]  /*5470*/  LDC R144, c[0x0][0x3d8] ;  /* 0x0000f600ff907b82 */ /* 0x000ea40000000800 */
[----:B------:R-:W-:Y:S01]  /*5480*/  STL.64 [R1+0x2d0], R142 ;  /* 0x0002d08e01007387 */ /* 0x000fe20000100a00 */
[----:B-1----:R-:W-:-:S03]  /*5490*/  IMAD.WIDE R146, R145, 0x2, R134 ;  /* 0x0000000291927825 */ /* 0x002fc600078e0286 */
[----:B------:R1:W3:Y:S01]  /*54a0*/  @P1 LDG.E.U16 R35, desc[UR10][R140.64] ;  /* 0x0000000a8c231981 */ /* 0x0002e2000c1e1500 */
[----:B0-----:R-:W-:-:S03]  /*54b0*/  IMAD.WIDE R150, R132, 0x2, R134 ;  /* 0x0000000284967825 */ /* 0x001fc600078e0286 */
[----:B------:R0:W-:Y:S04]  /*54c0*/  STL.64 [R1+0x5b8], R148 ;  /* 0x0005b89401007387 */ /* 0x0001e80000100a00 */
[----:B------:R0:W3:Y:S01]  /*54d0*/  @P1 LDG.E.U16 R30, desc[UR10][R148.64] ;  /* 0x0000000a941e1981 */ /* 0x0000e2000c1e1500 */
[----:B-1----:R-:W-:-:S03]  /*54e0*/  IMAD R140, R171, 0x27, RZ ;  /* 0x00000027ab8c7824 */ /* 0x002fc600078e02ff */
[----:B------:R1:W-:Y:S01]  /*54f0*/  STL.64 [R1+0x5b0], R146 ;  /* 0x0005b09201007387 */ /* 0x0003e20000100a00 */
[----:B------:R-:W-:-:S03]  /*5500*/  IMAD R141, R172, 0x2f, RZ ;  /* 0x0000002fac8d7824 */ /* 0x000fc600078e02ff */
[----:B------:R1:W3:Y:S01]  /*5510*/  @P1 LDG.E.U16 R31, desc[UR10][R146.64] ;  /* 0x0000000a921f1981 */ /* 0x0002e2000c1e1500 */
[----:B0-----:R-:W-:-:S03]  /*5520*/  IMAD.WIDE R148, R138, 0x2, R136 ;  /* 0x000000028a947825 */ /* 0x001fc600078e0288 */
[----:B------:R0:W-:Y:S04]  /*5530*/  STL.64 [R1+0x538], R152 ;  /* 0x0005389801007387 */ /* 0x0001e80000100a00 */
[----:B------:R0:W3:Y:S01]  /*5540*/  @P1 LDG.E.U16 R28, desc[UR10][R152.64] ;  /* 0x0000000a981c1981 */ /* 0x0000e2000c1e1500 */
[----:B-1----:R-:W-:-:S03]  /*5550*/  IMAD.WIDE R146, R138, 0x2, R134 ;  /* 0x000000028a927825 */ /* 0x002fc600078e0286 */
[----:B------:R1:W-:Y:S04]  /*5560*/  STL.64 [R1+0x530], R150 ;  /* 0x0005309601007387 */ /* 0x0003e80000100a00 */
[----:B------:R1:W3:Y:S01]  /*5570*/  @P1 LDG.E.U16 R29, desc[UR10][R150.64] ;  /* 0x0000000a961d1981 */ /* 0x0002e2000c1e1500 */
[----:B0-----:R-:W-:-:S03]  /*5580*/  IMAD.WIDE R152, R140, 0x2, R136 ;  /* 0x000000028c987825 */ /* 0x001fc600078e0288 */
[----:B------:R0:W3:Y:S04]  /*5590*/  @P1 LDG.E.U16 R34, desc[UR10][R142.64] ;  /* 0x0000000a8e221981 */ /* 0x0000e8000c1e1500 */
[----:B------:R0:W-:Y:S01]  /*55a0*/  STL.64 [R1+0x4b8], R148 ;  /* 0x0004b89401007387 */ /* 0x0001e20000100a00 */
[----:B-1----:R-:W-:-:S03]  /*55b0*/  IMAD.WIDE R150, R140, 0x2, R134 ;  /* 0x000000028c967825 */ /* 0x002fc600078e0286 */
[----:B------:R1:W3:Y:S01]  /*55c0*/  @P1 LDG.E.U16 R15, desc[UR10][R148.64] ;  /* 0x0000000a940f1981 */ /* 0x0002e2000c1e1500 */
[----:B0-----:R-:W-:-:S03]  /*55d0*/  IMAD R142, R173, 0x37, RZ ;  /* 0x00000037ad8e7824 */ /* 0x001fc600078e02ff */
[----:B------:R0:W-:Y:S01]  /*55e0*/  STL.64 [R1+0x4b0], R146 ;  /* 0x0004b09201007387 */ /* 0x0001e20000100a00 */
[----:B------:R-:W-:-:S03]  /*55f0*/  IMAD R143, R175, 0x3f, RZ ;  /* 0x0000003faf8f7824 */ /* 0x000fc600078e02ff */
        /* <DEDUP_REMOVED lines=11> */
[----:B------:R0:W-:Y:S01]  /*56b0*/  STL.64 [R1+0x3b0], R146 ;  /* 0x0003b09201007387 */ /* 0x0001e20000100a00 */
[----:B------:R-:W-:Y:S01]  /*56c0*/  IMAD R132, R186, UR9, RZ ;  /* 0x00000009ba847c24 */ /* 0x000fe2000f8e02ff */
[----:B------:R-:W4:Y:S02]  /*56d0*/  LDCU UR9, c[0x0][0x3d8] ;  /* 0x00007b00ff0977ac */ /* 0x000f240008000800 */
[----:B------:R0:W3:Y:S01]  /*56e0*/  @P1 LDG.E.U16 R12, desc[UR10][R146.64] ;  /* 0x0000000a920c1981 */ /* 0x0000e2000c1e1500 */
[----:B-1----:R-:W-:-:S03]  /*56f0*/  IMAD.WIDE R148, R143, 0x2, R136 ;  /* 0x000000028f947825 */ /* 0x002fc600078e0288 */
[----:B------:R1:W-:Y:S01]  /*5700*/  STL.64 [R1+0x2c8], R152 ;  /* 0x0002c89801007387 */ /* 0x0003e20000100a00 */
[----:B------:R-:W-:-:S03]  /*5710*/  IMAD.SHL.U32 R138, R3, 0x2, RZ ;  /* 0x00000002038a7824 */ /* 0x000fc600078e00ff */
[----:B------:R1:W3:Y:S01]  /*5720*/  @P1 LDG.E.U16 R8, desc[UR10][R152.64] ;  /* 0x0000000a98081981 */ /* 0x0002e2000c1e1500 */
[----:B0-----:R-:W-:-:S03]  /*5730*/  IMAD.WIDE R146, R143, 0x2, R134 ;  /* 0x000000028f927825 */ /* 0x001fc600078e0286 */
[----:B------:R-:W-:Y:S01]  /*5740*/  STL.64 [R1+0x2c0], R150 ;  /* 0x0002c09601007387 */ /* 0x000fe20000100a00 */
[----:B------:R-:W0:Y:S03]  /*5750*/  LDC R143, c[0x0][0x3d8] ;  /* 0x0000f600ff8f7b82 */ /* 0x000e260000000800 */
[----:B------:R-:W-:Y:S04]  /*5760*/  STL.64 [R1+0x2b8], R148 ;  /* 0x0002b89401007387 */ /* 0x000fe80000100a00 */
[----:B------:R4:W-:Y:S01]  /*5770*/  STL.64 [R1+0x2b0], R146 ;  /* 0x0002b09201007387 */ /* 0x0009e20000100a00 */
[----:B-1----:R-:W1:Y:S03]  /*5780*/  LDC R153, c[0x0][0x3d8] ;  /* 0x0000f600ff997b82 */ /* 0x002e660000000800 */
[----:B------:R4:W3:Y:S04]  /*5790*/  @P1 LDG.E.U16 R4, desc[UR10][R146.64] ;  /* 0x0000000a92041981 */ /* 0x0008e8000c1e1500 */
[----:B------:R4:W3:Y:S01]  /*57a0*/  @P1 LDG.E.U16 R9, desc[UR10][R150.64] ;  /* 0x0000000a96091981 */ /* 0x0008e2000c1e1500 */
[----:B------:R-:W0:Y:S03]  /*57b0*/  LDC R152, c[0x0][0x3d8] ;  /* 0x0000f600ff987b82 */ /* 0x000e260000000800 */
[----:B------:R1:W3:Y:S01]  /*57c0*/  @P1 LDG.E.U16 R0, desc[UR10][R148.64] ;  /* 0x0000000a94001981 */ /* 0x0002e2000c1e1500 */
[----:B----4-:R-:W-:-:S04]  /*57d0*/  SHF.L.U32 R146, R132, 0x1, RZ ;  /* 0x0000000184927819 */ /* 0x010fc800000006ff */
[----:B------:R-:W4:Y:S01]  /*57e0*/  LDC R147, c[0x0][0x3d8] ;  /* 0x0000f600ff937b82 */ /* 0x000f220000000800 */
[----:B------:R-:W-:Y:S02]  /*57f0*/  IADD3 R146, P2, P3, R138, UR16, R146 ;  /* 0x000000108a927c10 */ /* 0x000fe4000fb5e092 */
[----:B------:R-:W-:-:S05]  /*5800*/  LOP3.LUT R138, R184, 0x40, RZ, 0xc0, !PT ;  /* 0x00000040b88a7812 */ /* 0x000fca00078ec0ff */
[----:B------:R-:W-:Y:S01]  /*5810*/  IMAD R138, R138, 0x80, R139 ;  /* 0x000000808a8a7824 */ /* 0x000fe200078e028b */
[----:B------:R-:W0:Y:S04]  /*5820*/  LDC R151, c[0x0][0x3d8] ;  /* 0x0000f600ff977b82 */ /* 0x000e280000000800 */
[----:B------:R1:W-:Y:S04]  /*5830*/  STS.U16 [R138+UR6+0xc000], R125 ;  /* 0x00c0007d8a007988 */ /* 0x0003e80008000406 */
[----:B------:R1:W-:Y:S01]  /*5840*/  STS.U16 [R138+UR6+0xc400], R26 ;  /* 0x00c4001a8a007988 */ /* 0x0003e20008000406 */
[----:B------:R-:W0:Y:S08]  /*5850*/  LDC R150, c[0x0][0x3d8] ;  /* 0x0000f600ff967b82 */ /* 0x000e300000000800 */
[----:B-1----:R-:W1:Y:S01]  /*5860*/  LDC R125, c[0x0][0x3d8] ;  /* 0x0000f600ff7d7b82 */ /* 0x002e620000000800 */
[----:B------:R-:W-:-:S05]  /*5870*/  IMAD R26, R129, UR9, RZ ;  /* 0x00000009811a7c24 */ /* 0x000fca000f8e02ff */
[----:B------:R-:W-:Y:S01]  /*5880*/  LEA R159, R159, R26, 0x1 ;  /* 0x0000001a9f9f7211 */ /* 0x000fe200078e08ff */
[----:B------:R4:W-:Y:S01]  /*5890*/  STS.U16 [R138+UR6+0xd000], R121 ;  /* 0x00d000798a007988 */ /* 0x0009e20008000406 */
[----:B------:R-:W0:Y:S03]  /*58a0*/  LDC R149, c[0x0][0x3d8] ;  /* 0x0000f600ff957b82 */ /* 0x000e260000000800 */
[----:B--2---:R-:W-:-:S04]  /*58b0*/  IMAD R157, R157, 0x2, R159 ;  /* 0x000000029d9d7824 */ /* 0x004fc800078e029f */
[----:B------:R-:W-:Y:S01]  /*58c0*/  IMAD R158, R158, 0x2, R157 ;  /* 0x000000029e9e7824 */ /* 0x000fe200078e029d */
[----:B------:R-:W2:Y:S01]  /*58d0*/  LDC R148, c[0x0][0x3d8] ;  /* 0x0000f600ff947b82 */ /* 0x000ea20000000800 */
[----:B------:R1:W-:Y:S07]  /*58e0*/  STS.U16 [R138+UR6+0xd800], R10 ;  /* 0x00d8000a8a007988 */ /* 0x0003ee0008000406 */
[----:B----4-:R-:W4:Y:S01]  /*58f0*/  LDC R121, c[0x0][0x3d8] ;  /* 0x0000f600ff797b82 */ /* 0x010f220000000800 */
[----:B-1----:R-:W-:-:S02]  /*5900*/  LEA R10, R125, R158, 0x1 ;  /* 0x0000009e7d0a7211 */ /* 0x002fc400078e08ff */
[----:B------:R-:W-:-:S03]  /*5910*/  LOP3.LUT R142, R138, 0x10, RZ, 0x3c, !PT ;  /* 0x000000108a8e7812 */ /* 0x000fc600078e3cff */
[----:B------:R-:W-:Y:S01]  /*5920*/  IMAD R156, R156, 0x2, R10 ;  /* 0x000000029c9c7824 */ /* 0x000fe200078e020a */
[----:B------:R-:W-:Y:S03]  /*5930*/  STS.U16 [R138+UR6+0x8000], R127 ;  /* 0x0080007f8a007988 */ /* 0x000fe60008000406 */
[----:B------:R-:W-:Y:S01]  /*5940*/  IMAD R155, R155, 0x2, R156 ;  /* 0x000000029b9b7824 */ /* 0x000fe200078e029c */
        /* <DEDUP_REMOVED lines=10> */
[----:B------:R-:W-:Y:S01]  /*59f0*/  STS.U16 [R138+UR6+0xdc00], R118 ;  /* 0x00dc00768a007988 */ /* 0x000fe20008000406 */
[----:B------:R-:W-:Y:S01]  /*5a00*/  LEA R154, R154, R155, 0x1 ;  /* 0x0000009b9a9a7211 */ /* 0x000fe200078e08ff */
[----:B-1----:R-:W1:Y:S02]  /*5a10*/  LDC R130, c[0x0][0x3d8] ;  /* 0x0000f600ff827b82 */ /* 0x002e640000000800 */
[----:B------:R-:W-:Y:S04]  /*5a20*/  STS.U16 [R142+UR6+0x8080], R116 ;  /* 0x008080748e007988 */ /* 0x000fe80008000406 */
[----:B------:R0:W-:Y:S01]  /*5a30*/  STS.U16 [R142+UR6+0xc080], R115 ;  /* 0x00c080738e007988 */ /* 0x0001e20008000406 */
[----:B------:R-:W-:Y:S01]  /*5a40*/  LOP3.LUT R160, R138, 0x20, RZ, 0x3c, !PT ;  /* 0x000000208aa07812 */ /* 0x000fe200078e3cff */
[----:B------:R-:W1:Y:S02]  /*5a50*/  LDC R128, c[0x0][0x3d8] ;  /* 0x0000f600ff807b82 */ /* 0x000e640000000800 */
[----:B------:R-:W-:Y:S06]  /*5a60*/  STS.U16 [R142+UR6+0x8480], R113 ;  /* 0x008480718e007988 */ /* 0x000fec0008000406 */
[----:B0-----:R-:W0:Y:S01]  /*5a70*/  LDC R115, c[0x0][0x3d8] ;  /* 0x0000f600ff737b82 */ /* 0x001e220000000800 */
[----:B------:R-:W-:Y:S04]  /*5a80*/  STS.U16 [R142+UR6+0xc480], R114 ;  /* 0x00c480728e007988 */ /* 0x000fe80008000406 */
[----:B------:R4:W-:Y:S03]  /*5a90*/  STS.U16 [R142+UR6+0x8880], R25 ;  /* 0x008880198e007988 */ /* 0x0009e60008000406 */
[----:B------:R-:W0:Y:S01]  /*5aa0*/  LDC R127, c[0x0][0x3d8] ;  /* 0x0000f600ff7f7b82 */ /* 0x000e220000000800 */
[----:B----4-:R-:W-:-:S07]  /*5ab0*/  IMAD R25, R121, 0x2, R154 ;  /* 0x0000000279197824 */ /* 0x010fce00078e029a */
[----:B------:R-:W4:Y:S01]  /*5ac0*/  LDC R126, c[0x0][0x3d8] ;  /* 0x0000f600ff7e7b82 */ /* 0x000f220000000800 */
[----:B------:R-:W-:Y:S01]  /*5ad0*/  IMAD R153, R153, 0x2, R25 ;  /* 0x0000000299997824 */ /* 0x000fe200078e0219 */
[----:B------:R-:W-:Y:S04]  /*5ae0*/  STS.U16 [R142+UR6+0xc880], R112 ;  /* 0x00c880708e007988 */ /* 0x000fe80008000406 */
[----:B------:R-:W-:Y:S01]  /*5af0*/  LEA R152, R152, R153, 0x1 ;  /* 0x0000009998987211 */ /* 0x000fe200078e08ff */
[----:B------:R-:W-:Y:S01]  /*5b00*/  STS.U16 [R142+UR6+0x8c80], R110 ;  /* 0x008c806e8e007988 */ /* 0x000fe20008000406 */
[----:B------:R-:W1:Y:S03]  /*5b10*/  LDC R122, c[0x0][0x3d8] ;  /* 0x0000f600ff7a7b82 */ /* 0x000e660000000800 */
[----:B------:R-:W-:Y:S01]  /*5b20*/  STS.U16 [R142+UR6+0xcc80], R111 ;  /* 0x00cc806f8e007988 */ /* 0x000fe20008000406 */
[----:B------:R-:W-:-:S03]  /*5b30*/  IMAD R151, R151, 0x2, R152 ;  /* 0x0000000297977824 */ /* 0x000fc600078e0298 */
[----:B------:R2:W-:Y:S01]  /*5b40*/  STS.U16 [R142+UR6+0x9080], R108 ;  /* 0x0090806c8e007988 */ /* 0x0005e20008000406 */
[----:B------:R-:W1:Y:S03]  /*5b50*/  LDC R120, c[0x0][0x3d8] ;  /* 0x0000f600ff787b82 */ /* 0x000e660000000800 */
[----:B------:R-:W-:Y:S04]  /*5b60*/  STS.U16 [R142+UR6+0xd080], R109 ;  /* 0x00d0806d8e007988 */ /* 0x000fe80008000406 */
[----:B------:R-:W-:Y:S01]  /*5b70*/  STS.U16 [R142+UR6+0x9480], R106 ;  /* 0x0094806a8e007988 */ /* 0x000fe20008000406 */
[----:B------:R-:W1:Y:S03]  /*5b80*/  LDC R119, c[0x0][0x3d8] ;  /* 0x0000f600ff777b82 */ /* 0x000e660000000800 */
[----:B------:R-:W-:Y:S05]  /*5b90*/  STS.U16 [R142+UR6+0xd480], R107 ;  /* 0x00d4806b8e007988 */ /* 0x000fea0008000406 */
[----:B--2---:R-:W2:Y:S01]  /*5ba0*/  LDC R108, c[0x0][0x3d8] ;  /* 0x0000f600ff6c7b82 */ /* 0x004ea20000000800 */
[----:B------:R0:W-:Y:S07]  /*5bb0*/  STS.U16 [R142+UR6+0x9880], R24 ;  /* 0x009880188e007988 */ /* 0x0001ee0008000406 */
[----:B------:R-:W1:Y:S01]  /*5bc0*/  LDC R118, c[0x0][0x3d8] ;  /* 0x0000f600ff767b82 */ /* 0x000e620000000800 */
[----:B0-----:R-:W-:-:S05]  /*5bd0*/  IMAD R24, R115, 0x2, R151 ;  /* 0x0000000273187824 */ /* 0x001fca00078e0297 */
[----:B------:R-:W-:Y:S01]  /*5be0*/  LEA R150, R150, R24, 0x1 ;  /* 0x0000001896967211 */ /* 0x000fe200078e08ff */
[----:B------:R-:W-:Y:S01]  /*5bf0*/  STS.U16 [R142+UR6+0xd880], R105 ;  /* 0x00d880698e007988 */ /* 0x000fe20008000406 */
[----:B------:R-:W0:Y:S03]  /*5c00*/  LDC R114, c[0x0][0x3d8] ;  /* 0x0000f600ff727b82 */ /* 0x000e260000000800 */
[----:B------:R-:W-:Y:S01]  /*5c10*/  IMAD R149, R149, 0x2, R150 ;  /* 0x0000000295957824 */ /* 0x000fe200078e0296 */
[----:B------:R-:W-:Y:S04]  /*5c20*/  STS.U16 [R142+UR6+0x9c80], R104 ;  /* 0x009c80688e007988 */ /* 0x000fe80008000406 */
[----:B------:R4:W-:Y:S01]  /*5c30*/  STS.U16 [R142+UR6+0xdc80], R103 ;  /* 0x00dc80678e007988 */ /* 0x0009e20008000406 */
[----:B------:R-:W-:Y:S01]  /*5c40*/  IMAD R148, R148, 0x2, R149 ;  /* 0x0000000294947824 */ /* 0x000fe200078e0295 */
[----:B------:R-:W0:Y:S02]  /*5c50*/  LDC R112, c[0x0][0x3d8] ;  /* 0x0000f600ff707b82 */ /* 0x000e240000000800 */
[----:B------:R5:W-:Y:S04]  /*5c60*/  STS.U16 [R160+UR6+0x8100], R102 ;  /* 0x00810066a0007988 */ /* 0x000be80008000406 */
[----:B------:R-:W-:Y:S02]  /*5c70*/  STS.U16 [R160+UR6+0xc100], R100 ;  /* 0x00c10064a0007988 */ /* 0x000fe40008000406 */
[----:B----4-:R-:W4:Y:S02]  /*5c80*/  LDC R142, c[0x0][0x3d8] ;  /* 0x0000f600ff8e7b82 */ /* 0x010f240000000800 */
[----:B------:R-:W-:Y:S06]  /*5c90*/  STS.U16 [R160+UR6+0x8500], R101 ;  /* 0x00850065a0007988 */ /* 0x000fec0008000406 */
[----:B-----5:R-:W5:Y:S01]  /*5ca0*/  LDC R102, c[0x0][0x3d8] ;  /* 0x0000f600ff667b82 */ /* 0x020f620000000800 */
[----:B------:R2:W-:Y:S01]  /*5cb0*/  STS.U16 [R160+UR6+0xc500], R23 ;  /* 0x00c50017a0007988 */ /* 0x0005e20008000406 */
[----:B------:R-:W-:-:S06]  /*5cc0*/  LOP3.LUT R104, R138, 0x30, RZ, 0x3c, !PT ;  /* 0x000000308a687812 */ /* 0x000fcc00078e3cff */
[----:B------:R-:W0:Y:S01]  /*5cd0*/  LDC R111, c[0x0][0x3d8] ;  /* 0x0000f600ff6f7b82 */ /* 0x000e220000000800 */
[----:B--2---:R-:W-:Y:S01]  /*5ce0*/  LEA R23, R108, R148, 0x1 ;  /* 0x000000946c177211 */ /* 0x004fe200078e08ff */
[----:B------:R-:W-:Y:S04]  /*5cf0*/  STS.U16 [R160+UR6+0x8900], R99 ;  /* 0x00890063a0007988 */ /* 0x000fe80008000406 */
[----:B------:R-:W-:Y:S01]  /*5d00*/  IMAD R147, R147, 0x2, R23 ;  /* 0x0000000293937824 */ /* 0x000fe200078e0217 */
[----:B------:R-:W-:Y:S01]  /*5d10*/  STS.U16 [R160+UR6+0xc900], R97 ;  /* 0x00c90061a0007988 */ /* 0x000fe20008000406 */
[----:B------:R-:W2:Y:S02]  /*5d20*/  LDC R110, c[0x0][0x3d8] ;  /* 0x0000f600ff6e7b82 */ /* 0x000ea40000000800 */
[----:B------:R-:W-:Y:S01]  /*5d30*/  IMAD R144, R144, 0x2, R147 ;  /* 0x0000000290907824 */ /* 0x000fe200078e0293 */
[----:B------:R-:W-:Y:S04]  /*5d40*/  STS.U16 [R160+UR6+0x8d00], R98 ;  /* 0x008d0062a0007988 */ /* 0x000fe80008000406 */
[----:B------:R1:W-:Y:S01]  /*5d50*/  STS.U16 [R160+UR6+0xcd00], R95 ;  /* 0x00cd005fa0007988 */ /* 0x0003e20008000406 */
[----:B------:R-:W-:Y:S01]  /*5d60*/  LEA R143, R143, R144, 0x1 ;  /* 0x000000908f8f7211 */ /* 0x000fe200078e08ff */
[----:B------:R-:W0:Y:S02]  /*5d70*/  LDC R106, c[0x0][0x3d8] ;  /* 0x0000f600ff6a7b82 */ /* 0x000e240000000800 */
[----:B------:R-:W-:Y:S06]  /*5d80*/  STS.U16 [R160+UR6+0x9100], R96 ;  /* 0x00910060a0007988 */ /* 0x000fec0008000406 */
[----:B-1----:R-:W1:Y:S01]  /*5d90*/  LDC R95, c[0x0][0x3d8] ;  /* 0x0000f600ff5f7b82 */ /* 0x002e620000000800 */
[----:B------:R-:W-:Y:S04]  /*5da0*/  STS.U16 [R160+UR6+0xd100], R93 ;  /* 0x00d1005da0007988 */ /* 0x000fe80008000406 */
[----:B------:R-:W-:Y:S03]  /*5db0*/  STS.U16 [R160+UR6+0x9500], R94 ;  /* 0x0095005ea0007988 */ /* 0x000fe60008000406 */
[----:B------:R-:W0:Y:S01]  /*5dc0*/  LDC R103, c[0x0][0x3d8] ;  /* 0x0000f600ff677b82 */ /* 0x000e220000000800 */
[----:B------:R5:W-:Y:S07]  /*5dd0*/  STS.U16 [R160+UR6+0xd500], R6 ;  /* 0x00d50006a0007988 */ /* 0x000bee0008000406 */
[----:B------:R-:W0:Y:S01]  /*5de0*/  LDC R98, c[0x0][0x3d8] ;  /* 0x0000f600ff627b82 */ /* 0x000e220000000800 */
[----:B-----5:R-:W-:-:S04]  /*5df0*/  IMAD R6, R102, 0x2, R143 ;  /* 0x0000000266067824 */ /* 0x020fc800078e028f */
[----:B----4-:R-:W-:Y:S01]  /*5e00*/  IMAD R142, R142, 0x2, R6 ;  /* 0x000000028e8e7824 */ /* 0x010fe200078e0206 */
[----:B------:R-:W-:Y:S02]  /*5e10*/  STS.U16 [R160+UR6+0x9900], R92 ;  /* 0x0099005ca0007988 */ /* 0x000fe40008000406 */
[----:B------:R-:W4:Y:S02]  /*5e20*/  LDC R102, c[0x0][0x3d8] ;  /* 0x0000f600ff667b82 */ /* 0x000f240000000800 */
[----:B------:R-:W-:Y:S01]  /*5e30*/  LEA R130, R130, R142, 0x1 ;  /* 0x0000008e82827211 */ /* 0x000fe200078e08ff */
[----:B------:R-:W-:Y:S04]  /*5e40*/  STS.U16 [R160+UR6+0xd900], R91 ;  /* 0x00d9005ba0007988 */ /* 0x000fe80008000406 */
[----:B------:R5:W-:Y:S01]  /*5e50*/  STS.U16 [R160+UR6+0x9d00], R89 ;  /* 0x009d0059a0007988 */ /* 0x000be20008000406 */
[----:B------:R-:W-:Y:S01]  /*5e60*/  IMAD R128, R128, 0x2, R130 ;  /* 0x0000000280807824 */ /* 0x000fe200078e0282 */
[----:B------:R-:W0:Y:S02]  /*5e70*/  LDC R96, c[0x0][0x3d8] ;  /* 0x0000f600ff607b82 */ /* 0x000e240000000800 */
[----:B------:R-:W-:Y:S04]  /*5e80*/  STS.U16 [R160+UR6+0xdd00], R90 ;  /* 0x00dd005aa0007988 */ /* 0x000fe80008000406 */
[----:B------:R-:W-:Y:S02]  /*5e90*/  STS.U16 [R104+UR6+0x8180], R88 ;  /* 0x0081805868007988 */ /* 0x000fe40008000406 */
[----:B-----5:R-:W5:Y:S02]  /*5ea0*/  LDC R89, c[0x0][0x3d8] ;  /* 0x0000f600ff597b82 */ /* 0x020f640000000800 */
[----:B------:R-:W-:Y:S04]  /*5eb0*/  STS.U16 [R104+UR6+0xc180], R87 ;  /* 0x00c1805768007988 */ /* 0x000fe80008000406 */
[----:B------:R1:W-:Y:S02]  /*5ec0*/  STS.U16 [R104+UR6+0x8580], R22 ;  /* 0x0085801668007988 */ /* 0x0003e40008000406 */
[----:B------:R-:W0:Y:S01]  /*5ed0*/  LDC R94, c[0x0][0x3d8] ;  /* 0x0000f600ff5e7b82 */ /* 0x000e220000000800 */
[----:B-1----:R-:W-:Y:S01]  /*5ee0*/  IMAD R22, R95, 0x2, R128 ;  /* 0x000000025f167824 */ /* 0x002fe200078e0280 */
[----:B------:R-:W-:Y:S06]  /*5ef0*/  STS.U16 [R104+UR6+0xc580], R86 ;  /* 0x00c5805668007988 */ /* 0x000fec0008000406 */
[----:B------:R-:W1:Y:S01]  /*5f00*/  LDC R95, c[0x0][0x3d8] ;  /* 0x0000f600ff5f7b82 */ /* 0x000e620000000800 */
[----:B------:R-:W-:Y:S01]  /*5f10*/  LEA R127, R127, R22, 0x1 ;  /* 0x000000167f7f7211 */ /* 0x000fe200078e08ff */
[----:B------:R-:W-:Y:S04]  /*5f20*/  STS.U16 [R104+UR6+0x8980], R84 ;  /* 0x0089805468007988 */ /* 0x000fe80008000406 */
[----:B------:R-:W-:Y:S01]  /*5f30*/  IMAD R126, R126, 0x2, R127 ;  /* 0x000000027e7e7824 */ /* 0x000fe200078e027f */
[----:B------:R-:W-:Y:S01]  /*5f40*/  STS.U16 [R104+UR6+0xc980], R85 ;  /* 0x00c9805568007988 */ /* 0x000fe20008000406 */
[----:B------:R-:W0:Y:S02]  /*5f50*/  LDC R90, c[0x0][0x3d8] ;  /* 0x0000f600ff5a7b82 */ /* 0x000e240000000800 */
[----:B------:R-:W-:Y:S01]  /*5f60*/  IMAD R122, R122, 0x2, R126 ;  /* 0x000000027a7a7824 */ /* 0x000fe200078e027e */
[----:B------:R2:W-:Y:S04]  /*5f70*/  STS.U16 [R104+UR6+0x8d80], R82 ;  /* 0x008d805268007988 */ /* 0x0005e80008000406 */
[----:B------:R-:W-:Y:S01]  /*5f80*/  STS.U16 [R104+UR6+0xcd80], R83 ;  /* 0x00cd805368007988 */ /* 0x000fe20008000406 */
[----:B------:R-:W0:Y:S03]  /*5f90*/  LDC R88, c[0x0][0x3d8] ;  /* 0x0000f600ff587b82 */ /* 0x000e260000000800 */
[----:B------:R-:W-:Y:S05]  /*5fa0*/  STS.U16 [R104+UR6+0x9180], R80 ;  /* 0x0091805068007988 */ /* 0x000fea0008000406 */
[----:B--2---:R-:W2:Y:S01]  /*5fb0*/  LDC R82, c[0x0][0x3d8] ;  /* 0x0000f600ff527b82 */ /* 0x004ea20000000800 */
[----:B------:R-:W-:Y:S04]  /*5fc0*/  STS.U16 [R104+UR6+0xd180], R81 ;  /* 0x00d1805168007988 */ /* 0x000fe80008000406 */
[----:B------:R5:W-:Y:S03]  /*5fd0*/  STS.U16 [R104+UR6+0x9580], R21 ;  /* 0x0095801568007988 */ /* 0x000be60008000406 */
[----:B------:R-:W0:Y:S01]  /*5fe0*/  LDC R87, c[0x0][0x3d8] ;  /* 0x0000f600ff577b82 */ /* 0x000e220000000800 */
[----:B-----5:R-:W-:Y:S01]  /*5ff0*/  LEA R21, R89, R122, 0x1 ;  /* 0x0000007a59157211 */ /* 0x020fe200078e08ff */
[----:B------:R-:W-:Y:S06]  /*6000*/  STS.U16 [R104+UR6+0xd580], R79 ;  /* 0x00d5804f68007988 */ /* 0x000fec0008000406 */
[----:B------:R-:W5:Y:S01]  /*6010*/  LDC R89, c[0x0][0x3d8] ;  /* 0x0000f600ff597b82 */ /* 0x000f620000000800 */
[----:B------:R-:W-:Y:S01]  /*6020*/  IMAD R120, R120, 0x2, R21 ;  /* 0x0000000278787824 */ /* 0x000fe200078e0215 */
[----:B------:R1:W-:Y:S03]  /*6030*/  STS.U16 [R104+UR6+0x9980], R77 ;  /* 0x0099804d68007988 */ /* 0x0003e60008000406 */
[----:B------:R-:W-:Y:S01]  /*6040*/  IMAD R119, R119, 0x2, R120 ;  /* 0x0000000277777824 */ /* 0x000fe200078e0278 */
[----:B------:R-:W-:Y:S02]  /*6050*/  STS.U16 [R104+UR6+0xd980], R78 ;  /* 0x00d9804e68007988 */ /* 0x000fe40008000406 */
[----:B------:R-:W3:Y:S02]  /*6060*/  LDC R83, c[0x0][0x3d8] ;  /* 0x0000f600ff537b82 */ /* 0x000ee40000000800 */
[----:B------:R4:W-:Y:S01]  /*6070*/  STS.U16 [R104+UR6+0x9d80], R76 ;  /* 0x009d804c68007988 */ /* 0x0009e20008000406 */
[----:B------:R-:W-:-:S02]  /*6080*/  LEA R118, R118, R119, 0x1 ;  /* 0x0000007776767211 */ /* 0x000fc400078e08ff */
[----:B-1----:R-:W-:Y:S01]  /*6090*/  LOP3.LUT R77, R138, 0x40, RZ, 0x3c, !PT ;  /* 0x000000408a4d7812 */ /* 0x002fe200078e3cff */
[----:B------:R-:W-:Y:S02]  /*60a0*/  STS.U16 [R104+UR6+0xdd80], R75 ;  /* 0x00dd804b68007988 */ /* 0x000fe40008000406 */
[----:B------:R-:W1:Y:S02]  /*60b0*/  LDC R81, c[0x0][0x3d8] ;  /* 0x0000f600ff517b82 */ /* 0x000e640000000800 */
[----:B------:R2:W-:Y:S06]  /*60c0*/  STS.U16 [R77+UR6+0xc200], R20 ;  /* 0x00c200144d007988 */ /* 0x0005ec0008000406 */
[----:B----4-:R-:W4:Y:S01]  /*60d0*/  LDC R76, c[0x0][0x3d8] ;  /* 0x0000f600ff4c7b82 */ /* 0x010f220000000800 */
[----:B--2---:R-:W-:-:S07]  /*60e0*/  IMAD R20, R82, 0x2, R118 ;  /* 0x0000000252147824 */ /* 0x004fce00078e0276 */
[----:B------:R-:W2:Y:S01]  /*60f0*/  LDC R104, c[0x0][0x3d8] ;  /* 0x0000f600ff687b82 */ /* 0x000ea20000000800 */
[----:B0-----:R-:W-:-:S05]  /*6100*/  LEA R114, R114, R20, 0x1 ;  /* 0x0000001472727211 */ /* 0x001fca00078e08ff */
[----:B------:R-:W-:Y:S01]  /*6110*/  IMAD R112, R112, 0x2, R114 ;  /* 0x0000000270707824 */ /* 0x000fe200078e0272 */
[----:B------:R0:W-:Y:S01]  /*6120*/  STS.U16 [R77+UR6+0xca00], R69 ;  /* 0x00ca00454d007988 */ /* 0x0001e20008000406 */
[----:B------:R-:W1:Y:S03]  /*6130*/  LDC R80, c[0x0][0x3d8] ;  /* 0x0000f600ff507b82 */ /* 0x000e660000000800 */
[----:B------:R-:W-:Y:S01]  /*6140*/  LEA R111, R111, R112, 0x1 ;  /* 0x000000706f6f7211 */ /* 0x000fe200078e08ff */
[----:B------:R4:W-:Y:S04]  /*6150*/  STS.U16 [R77+UR6+0xd200], R7 ;  /* 0x00d200074d007988 */ /* 0x0009e80008000406 */
[----:B------:R2:W-:Y:S01]  /*6160*/  STS.U16 [R77+UR6+0xda00], R63 ;  /* 0x00da003f4d007988 */ /* 0x0005e20008000406 */
[----:B0-----:R-:W0:Y:S01]  /*6170*/  LDC R69, c[0x0][0x3d8] ;  /* 0x0000f600ff457b82 */ /* 0x001e220000000800 */
[----:B----4-:R-:W-:-:S02]  /*6180*/  IMAD R7, R76, 0x2, R111 ;  /* 0x000000024c077824 */ /* 0x010fc400078e026f */
[----:B------:R4:W-:Y:S05]  /*6190*/  STS.U16 [R77+UR6+0xd600], R64 ;  /* 0x00d600404d007988 */ /* 0x0009ea0008000406 */
[----:B------:R-:W0:Y:S01]  /*61a0*/  LDC R79, c[0x0][0x3d8] ;  /* 0x0000f600ff4f7b82 */ /* 0x000e220000000800 */
[----:B------:R-:W-:-:S05]  /*61b0*/  LEA R110, R110, R7, 0x1 ;  /* 0x000000076e6e7211 */ /* 0x000fca00078e08ff */
[----:B------:R-:W-:Y:S01]  /*61c0*/  IMAD R106, R106, 0x2, R110 ;  /* 0x000000026a6a7824 */ /* 0x000fe200078e026e */
[----:B--2---:R-:W-:Y:S01]  /*61d0*/  LOP3.LUT R63, R138, 0x50, RZ, 0x3c, !PT ;  /* 0x000000508a3f7812 */ /* 0x004fe200078e3cff */
[----:B----4-:R-:W2:Y:S03]  /*61e0*/  LDC R64, c[0x0][0x3d8] ;  /* 0x0000f600ff407b82 */ /* 0x010ea60000000800 */
[----:B------:R-:W-:Y:S01]  /*61f0*/  LEA R104, R104, R106, 0x1 ;  /* 0x0000006a68687211 */ /* 0x000fe200078e08ff */
[----:B------:R-:W-:Y:S04]  /*6200*/  STS.U16 [R77+UR6+0x8200], R74 ;  /* 0x0082004a4d007988 */ /* 0x000fe80008000406 */
[----:B------:R4:W-:Y:S01]  /*6210*/  STS.U16 [R77+UR6+0x8600], R73 ;  /* 0x008600494d007988 */ /* 0x0009e20008000406 */
[----:B------:R-:W0:Y:S03]  /*6220*/  LDC R75, c[0x0][0x3d8] ;  /* 0x0000f600ff4b7b82 */ /* 0x000e260000000800 */
[----:B------:R-:W-:Y:S04]  /*6230*/  STS.U16 [R77+UR6+0xc600], R71 ;  /* 0x00c600474d007988 */ /* 0x000fe80008000406 */
[----:B------:R1:W-:Y:S01]  /*6240*/  STS.U16 [R77+UR6+0x8a00], R72 ;  /* 0x008a00484d007988 */ /* 0x0003e20008000406 */
[----:B------:R-:W-:Y:S01]  /*6250*/  PRMT R140, RZ, 0x7610, R140 ;  /* 0x00007610ff8c7816 */ /* 0x000fe2000000008c */
[----:B----4-:R-:W4:Y:S02]  /*6260*/  LDC R73, c[0x0][0x3d8] ;  /* 0x0000f600ff497b82 */ /* 0x010f240000000800 */
[----:B------:R-:W-:Y:S04]  /*6270*/  STS.U16 [R77+UR6+0x8e00], R70 ;  /* 0x008e00464d007988 */ /* 0x000fe80008000406 */
[----:B------:R3:W-:Y:S02]  /*6280*/  STS.U16 [R77+UR6+0xce00], R67 ;  /* 0x00ce00434d007988 */ /* 0x0007e40008000406 */
[----:B-1----:R-:W1:Y:S02]  /*6290*/  LDC R72, c[0x0][0x3d8] ;  /* 0x0000f600ff487b82 */ /* 0x002e640000000800 */
[----:B------:R-:W-:Y:S04]  /*62a0*/  STS.U16 [R77+UR6+0x9200], R68 ;  /* 0x009200444d007988 */ /* 0x000fe80008000406 */
[----:B------:R-:W-:Y:S02]  /*62b0*/  STS.U16 [R77+UR6+0x9600], R66 ;  /* 0x009600424d007988 */ /* 0x000fe40008000406 */
[----:B------:R-:W1:Y:S02]  /*62c0*/  LDC R71, c[0x0][0x3d8] ;  /* 0x0000f600ff477b82 */ /* 0x000e640000000800 */
[----:B------:R2:W-:Y:S04]  /*62d0*/  STS.U16 [R77+UR6+0x9a00], R65 ;  /* 0x009a00414d007988 */ /* 0x0005e80008000406 */
[----:B------:R-:W-:Y:S02]  /*62e0*/  STS.U16 [R77+UR6+0x9e00], R61 ;  /* 0x009e003d4d007988 */ /* 0x000fe40008000406 */
[----:B---3--:R-:W3:Y:S02]  /*62f0*/  LDC R67, c[0x0][0x3d8] ;  /* 0x0000f600ff437b82 */ /* 0x008ee40000000800 */
[----:B------:R-:W-:Y:S04]  /*6300*/  STS.U16 [R77+UR6+0xde00], R62 ;  /* 0x00de003e4d007988 */ /* 0x000fe80008000406 */
[----:B------:R0:W-:Y:S02]  /*6310*/  STS.U16 [R63+UR6+0xc280], R17 ;  /* 0x00c280113f007988 */ /* 0x0001e40008000406 */
[----:B--2---:R-:W2:Y:S01]  /*6320*/  LDC R65, c[0x0][0x3d8] ;  /* 0x0000f600ff417b82 */ /* 0x004ea20000000800 */
[----:B0-----:R-:W-:Y:S01]  /*6330*/  IMAD R17, R69, 0x2, R104 ;  /* 0x0000000245117824 */ /* 0x001fe200078e0268 */
[----:B------:R0:W-:Y:S01]  /*6340*/  STS.U16 [R63+UR6+0x8a80], R56 ;  /* 0x008a80383f007988 */ /* 0x0001e20008000406 */
[----:B------:R-:W-:-:S05]  /*6350*/  IMAD.HI R132, R132, 0x2, RZ ;  /* 0x0000000284847827 */ /* 0x000fca00078e02ff */
[----:B------:R-:W1:Y:S01]  /*6360*/  LDC R62, c[0x0][0x3d8] ;  /* 0x0000f600ff3e7b82 */ /* 0x000e620000000800 */
[----:B------:R-:W-:-:S05]  /*6370*/  LEA R103, R103, R17, 0x1 ;  /* 0x0000001167677211 */ /* 0x000fca00078e08ff */
[----:B------:R-:W-:Y:S02]  /*6380*/  IMAD R102, R102, 0x2, R103 ;  /* 0x0000000266667824 */ /* 0x000fe400078e0267 */
[----:B0-----:R-:W0:Y:S03]  /*6390*/  LDC R56, c[0x0][0x3d8] ;  /* 0x0000f600ff387b82 */ /* 0x001e260000000800 */
[----:B------:R-:W-:Y:S01]  /*63a0*/  LEA R98, R98, R102, 0x1 ;  /* 0x0000006662627211 */ /* 0x000fe200078e08ff */
[----:B------:R4:W-:Y:S01]  /*63b0*/  STS.U16 [R63+UR6+0x9280], R18 ;  /* 0x009280123f007988 */ /* 0x0009e20008000406 */
[----:B------:R-:W-:-:S03]  /*63c0*/  IMAD.HI R3, R3, 0x2, RZ ;  /* 0x0000000203037827 */ /* 0x000fc600078e02ff */
[----:B------:R-:W0:Y:S01]  /*63d0*/  LDC R61, c[0x0][0x3d8] ;  /* 0x0000f600ff3d7b82 */ /* 0x000e220000000800 */
[----:B----4-:R-:W-:Y:S01]  /*63e0*/  IMAD R18, R64, 0x2, R98 ;  /* 0x0000000240127824 */ /* 0x010fe200078e0262 */
[----:B------:R4:W-:Y:S06]  /*63f0*/  STS.U16 [R63+UR6+0x9a80], R49 ;  /* 0x009a80313f007988 */ /* 0x0009ec0008000406 */
[----:B------:R-:W0:Y:S01]  /*6400*/  LDC R64, c[0x0][0x3d8] ;  /* 0x0000f600ff407b82 */ /* 0x000e220000000800 */
[----:B------:R-:W-:-:S05]  /*6410*/  LEA R96, R96, R18, 0x1 ;  /* 0x0000001260607211 */ /* 0x000fca00078e08ff */
[----:B------:R-:W-:Y:S01]  /*6420*/  IMAD R95, R95, 0x2, R96 ;  /* 0x000000025f5f7824 */ /* 0x000fe200078e0260 */
[----:B----4-:R-:W-:Y:S01]  /*6430*/  LOP3.LUT R49, R138, 0x60, RZ, 0x3c, !PT ;  /* 0x000000608a317812 */ /* 0x010fe200078e3cff */
[----:B------:R4:W-:Y:S01]  /*6440*/  STS.U16 [R63+UR6+0xda80], R50 ;  /* 0x00da80323f007988 */ /* 0x0009e20008000406 */
[----:B------:R-:W0:Y:S02]  /*6450*/  LDC R66, c[0x0][0x3d8] ;  /* 0x0000f600ff427b82 */ /* 0x000e240000000800 */
[----:B------:R-:W-:Y:S01]  /*6460*/  LEA R94, R94, R95, 0x1 ;  /* 0x0000005f5e5e7211 */ /* 0x000fe200078e08ff */
[----:B------:R-:W-:Y:S04]  /*6470*/  STS.U16 [R63+UR6+0x8280], R60 ;  /* 0x0082803c3f007988 */ /* 0x000fe80008000406 */
[----:B------:R-:W-:Y:S01]  /*6480*/  STS.U16 [R63+UR6+0x8680], R58 ;  /* 0x0086803a3f007988 */ /* 0x000fe20008000406 */
[----:B------:R-:W0:Y:S03]  /*6490*/  LDC R68, c[0x0][0x3d8] ;  /* 0x0000f600ff447b82 */ /* 0x000e260000000800 */
[----:B------:R1:W-:Y:S05]  /*64a0*/  STS.U16 [R63+UR6+0xc680], R59 ;  /* 0x00c6803b3f007988 */ /* 0x0003ea0008000406 */
[----:B----4-:R-:W4:Y:S01]  /*64b0*/  LDC R50, c[0x0][0x3d8] ;  /* 0x0000f600ff327b82 */ /* 0x010f220000000800 */
[----:B------:R2:W-:Y:S04]  /*64c0*/  STS.U16 [R63+UR6+0xca80], R57 ;  /* 0x00ca80393f007988 */ /* 0x0005e80008000406 */
[----:B------:R-:W-:Y:S03]  /*64d0*/  STS.U16 [R63+UR6+0x8e80], R54 ;  /* 0x008e80363f007988 */ /* 0x000fe60008000406 */
[----:B-1----:R-:W1:Y:S01]  /*64e0*/  LDC R59, c[0x0][0x3d8] ;  /* 0x0000f600ff3b7b82 */ /* 0x002e620000000800 */
[----:B------:R3:W-:Y:S04]  /*64f0*/  STS.U16 [R63+UR6+0xce80], R55 ;  /* 0x00ce80373f007988 */ /* 0x0007e80008000406 */
[----:B------:R-:W-:Y:S03]  /*6500*/  STS.U16 [R63+UR6+0xd280], R53 ;  /* 0x00d280353f007988 */ /* 0x000fe60008000406 */
[----:B--2---:R-:W2:Y:S01]  /*6510*/  LDC R57, c[0x0][0x3d8] ;  /* 0x0000f600ff397b82 */ /* 0x004ea20000000800 */
[----:B------:R5:W-:Y:S04]  /*6520*/  STS.U16 [R63+UR6+0x9680], R51 ;  /* 0x009680333f007988 */ /* 0x000be80008000406 */
[----:B------:R-:W-:Y:S03]  /*6530*/  STS.U16 [R63+UR6+0xd680], R52 ;  /* 0x00d680343f007988 */ /* 0x000fe60008000406 */
[----:B---3--:R-:W3:Y:S01]  /*6540*/  LDC R55, c[0x0][0x3d8] ;  /* 0x0000f600ff377b82 */ /* 0x008ee20000000800 */
[----:B------:R-:W-:Y:S04]  /*6550*/  STS.U16 [R63+UR6+0x9e80], R48 ;  /* 0x009e80303f007988 */ /* 0x000fe80008000406 */
[----:B------:R0:W-:Y:S03]  /*6560*/  STS.U16 [R63+UR6+0xde80], R47 ;  /* 0x00de802f3f007988 */ /* 0x0001e60008000406 */
[----:B-----5:R-:W5:Y:S01]  /*6570*/  LDC R51, c[0x0][0x3d8] ;  /* 0x0000f600ff337b82 */ /* 0x020f620000000800 */
[----:B------:R0:W-:Y:S07]  /*6580*/  STS.U16 [R49+UR6+0x8300], R19 ;  /* 0x0083001331007988 */ /* 0x0001ee0008000406 */
[----:B0-----:R-:W0:Y:S01]  /*6590*/  LDC R63, c[0x0][0x3d8] ;  /* 0x0000f600ff3f7b82 */ /* 0x001e220000000800 */
[----:B------:R-:W-:-:S05]  /*65a0*/  IMAD R19, R56, 0x2, R94 ;  /* 0x0000000238137824 */ /* 0x000fca00078e025e */
[----:B------:R-:W-:Y:S01]  /*65b0*/  LEA R90, R90, R19, 0x1 ;  /* 0x000000135a5a7211 */ /* 0x000fe200078e08ff */
[----:B------:R1:W-:Y:S01]  /*65c0*/  STS.U16 [R49+UR6+0xc700], R43 ;  /* 0x00c7002b31007988 */ /* 0x0003e20008000406 */
[----:B------:R-:W0:Y:S03]  /*65d0*/  LDC R56, c[0x0][0x3d8] ;  /* 0x0000f600ff387b82 */ /* 0x000e260000000800 */
[----:B------:R-:W-:Y:S01]  /*65e0*/  IMAD R88, R88, 0x2, R90 ;  /* 0x0000000258587824 */ /* 0x000fe200078e025a */
[----:B------:R4:W-:Y:S04]  /*65f0*/  STS.U16 [R49+UR6+0xcf00], R5 ;  /* 0x00cf000531007988 */ /* 0x0009e80008000406 */
[----:B------:R-:W-:Y:S01]  /*6600*/  LEA R89, R89, R88, 0x1 ;  /* 0x0000005859597211 */ /* 0x000fe200078e08ff */
[----:B-1----:R-:W1:Y:S04]  /*6610*/  LDC R43, c[0x0][0x3d8] ;  /* 0x0000f600ff2b7b82 */ /* 0x002e680000000800 */
[----:B----4-:R-:W-:Y:S01]  /*6620*/  IMAD R5, R50, 0x2, R89 ;  /* 0x0000000232057824 */ /* 0x010fe200078e0259 */
[----:B------:R4:W-:Y:S03]  /*6630*/  STS.U16 [R49+UR6+0xd700], R36 ;  /* 0x00d7002431007988 */ /* 0x0009e60008000406 */
[----:B------:R-:W0:Y:S01]  /*6640*/  LDC R48, c[0x0][0x3d8] ;  /* 0x0000f600ff307b82 */ /* 0x000e220000000800 */
[----:B------:R-:W-:-:S05]  /*6650*/  LEA R87, R87, R5, 0x1 ;  /* 0x0000000557577211 */ /* 0x000fca00078e08ff */
[----:B------:R-:W-:Y:S02]  /*6660*/  IMAD R83, R83, 0x2, R87 ;  /* 0x0000000253537824 */ /* 0x000fe400078e0257 */
[----:B----4-:R-:W4:Y:S03]  /*6670*/  LDC R36, c[0x0][0x3d8] ;  /* 0x0000f600ff247b82 */ /* 0x010f260000000800 */
[----:B------:R-:W-:Y:S01]  /*6680*/  LEA R81, R81, R83, 0x1 ;  /* 0x0000005351517211 */ /* 0x000fe200078e08ff */
[----:B------:R1:W-:Y:S04]  /*6690*/  STS.U16 [R49+UR6+0x9f00], R16 ;  /* 0x009f001031007988 */ /* 0x0003e80008000406 */
[----:B------:R-:W0:Y:S01]  /*66a0*/  LDC R47, c[0x0][0x3d8] ;  /* 0x0000f600ff2f7b82 */ /* 0x000e220000000800 */
[----:B-1----:R-:W-:Y:S01]  /*66b0*/  IMAD R16, R43, 0x2, R81 ;  /* 0x000000022b107824 */ /* 0x002fe200078e0251 */
[----:B------:R1:W-:Y:S06]  /*66c0*/  STS.U16 [R49+UR6+0xdb00], R35 ;  /* 0x00db002331007988 */ /* 0x0003ec0008000406 */
[----:B------:R-:W0:Y:S01]  /*66d0*/  LDC R43, c[0x0][0x3d8] ;  /* 0x0000f600ff2b7b82 */ /* 0x000e220000000800 */
[----:B------:R-:W-:Y:S01]  /*66e0*/  LEA R80, R80, R16, 0x1 ;  /* 0x0000001050507211 */ /* 0x000fe200078e08ff */
[----:B------:R2:W-:Y:S04]  /*66f0*/  STS.U16 [R49+UR6+0xc300], R45 ;  /* 0x00c3002d31007988 */ /* 0x0005e80008000406 */
[----:B------:R-:W-:Y:S01]  /*6700*/  IMAD R79, R79, 0x2, R80 ;  /* 0x000000024f4f7824 */ /* 0x000fe200078e0250 */
[----:B-1----:R-:W-:Y:S01]  /*6710*/  LOP3.LUT R35, R138, 0x70, RZ, 0x3c, !PT ;  /* 0x000000708a237812 */ /* 0x002fe200078e3cff */
[----:B------:R-:W-:Y:S01]  /*6720*/  STS.U16 [R49+UR6+0x8700], R46 ;  /* 0x0087002e31007988 */ /* 0x000fe20008000406 */
[----:B------:R-:W1:Y:S02]  /*6730*/  LDC R50, c[0x0][0x3d8] ;  /* 0x0000f600ff327b82 */ /* 0x000e640000000800 */
[----:B------:R-:W-:Y:S01]  /*6740*/  LEA R75, R75, R79, 0x1 ;  /* 0x0000004f4b4b7211 */ /* 0x000fe200078e08ff */
[----:B------:R3:W-:Y:S04]  /*6750*/  STS.U16 [R49+UR6+0x8b00], R44 ;  /* 0x008b002c31007988 */ /* 0x0007e80008000406 */
[----:B------:R4:W-:Y:S01]  /*6760*/  STS.U16 [R49+UR6+0xcb00], R41 ;  /* 0x00cb002931007988 */ /* 0x0009e20008000406 */
[----:B--2---:R-:W2:Y:S03]  /*6770*/  LDC R45, c[0x0][0x3d8] ;  /* 0x0000f600ff2d7b82 */ /* 0x004ea60000000800 */
[----:B------:R4:W-:Y:S04]  /*6780*/  STS.U16 [R49+UR6+0x8f00], R42 ;  /* 0x008f002a31007988 */ /* 0x0009e80008000406 */
[----:B------:R0:W-:Y:S01]  /*6790*/  STS.U16 [R49+UR6+0x9300], R40 ;  /* 0x0093002831007988 */ /* 0x0001e20008000406 */
[----:B---3--:R-:W3:Y:S03]  /*67a0*/  LDC R44, c[0x0][0x3d8] ;  /* 0x0000f600ff2c7b82 */ /* 0x008ee60000000800 */
[----:B------:R-:W-:Y:S04]  /*67b0*/  STS.U16 [R49+UR6+0xd300], R38 ;  /* 0x00d3002631007988 */ /* 0x000fe80008000406 */
[----:B------:R-:W-:Y:S01]  /*67c0*/  STS.U16 [R49+UR6+0x9700], R39 ;  /* 0x0097002731007988 */ /* 0x000fe20008000406 */
[----:B----4-:R-:W4:Y:S03]  /*67d0*/  LDC R41, c[0x0][0x3d8] ;  /* 0x0000f600ff297b82 */ /* 0x010f260000000800 */
[----:B------:R-:W-:Y:S04]  /*67e0*/  STS.U16 [R49+UR6+0x9b00], R37 ;  /* 0x009b002531007988 */ /* 0x000fe80008000406 */
[----:B------:R-:W-:Y:S01]  /*67f0*/  STS.U16 [R49+UR6+0xdf00], R34 ;  /* 0x00df002231007988 */ /* 0x000fe20008000406 */
[----:B------:R-:W1:Y:S03]  /*6800*/  LDC R42, c[0x0][0x3d8] ;  /* 0x0000f600ff2a7b82 */ /* 0x000e660000000800 */
[----:B------:R5:W-:Y:S04]  /*6810*/  STS.U16 [R35+UR6+0x8780], R30 ;  /* 0x0087801e23007988 */ /* 0x000be80008000406 */
[----:B------:R5:W-:Y:S01]  /*6820*/  STS.U16 [R35+UR6+0x8f80], R15 ;  /* 0x008f800f23007988 */ /* 0x000be20008000406 */
[----:B0-----:R-:W0:Y:S08]  /*6830*/  LDC R40, c[0x0][0x3d8] ;  /* 0x0000f600ff287b82 */ /* 0x001e300000000800 */
[----:B-----5:R-:W5:Y:S01]  /*6840*/  LDC R30, c[0x0][0x3d8] ;  /* 0x0000f600ff1e7b82 */ /* 0x020f620000000800 */
[----:B------:R-:W-:-:S05]  /*6850*/  IMAD R15, R36, 0x2, R75 ;  /* 0x00000002240f7824 */ /* 0x000fca00078e024b */
[----:B------:R-:W-:Y:S01]  /*6860*/  LEA R73, R73, R15, 0x1 ;  /* 0x0000000f49497211 */ /* 0x000fe200078e08ff */
[----:B------:R2:W-:Y:S01]  /*6870*/  STS.U16 [R35+UR6+0x9780], R11 ;  /* 0x0097800b23007988 */ /* 0x0005e20008000406 */
[----:B------:R-:W0:Y:S03]  /*6880*/  LDC R49, c[0x0][0x3d8] ;  /* 0x0000f600ff317b82 */ /* 0x000e260000000800 */
[----:B------:R-:W-:Y:S01]  /*6890*/  IMAD R72, R72, 0x2, R73 ;  /* 0x0000000248487824 */ /* 0x000fe200078e0249 */
[----:B------:R5:W-:Y:S04]  /*68a0*/  STS.U16 [R35+UR6+0xd380], R14 ;  /* 0x00d3800e23007988 */ /* 0x000be80008000406 */
[----:B------:R-:W-:Y:S01]  /*68b0*/  LEA R71, R71, R72, 0x1 ;  /* 0x0000004847477211 */ /* 0x000fe200078e08ff */
[----:B--2---:R-:W2:Y:S04]  /*68c0*/  LDC R11, c[0x0][0x3d8] ;  /* 0x0000f600ff0b7b82 */ /* 0x004ea80000000800 */
[----:B-----5:R-:W-:Y:S01]  /*68d0*/  IMAD R14, R30, 0x2, R71 ;  /* 0x000000021e0e7824 */ /* 0x020fe200078e0247 */
[----:B------:R5:W-:Y:S03]  /*68e0*/  STS.U16 [R35+UR6+0x9380], R13 ;  /* 0x0093800d23007988 */ /* 0x000be60008000406 */
[----:B------:R-:W0:Y:S01]  /*68f0*/  LDC R39, c[0x0][0x3d8] ;  /* 0x0000f600ff277b82 */ /* 0x000e220000000800 */
[----:B------:R-:W-:-:S05]  /*6900*/  LEA R67, R67, R14, 0x1 ;  /* 0x0000000e43437211 */ /* 0x000fca00078e08ff */
[----:B------:R-:W-:Y:S02]  /*6910*/  IMAD R65, R65, 0x2, R67 ;  /* 0x0000000241417824 */ /* 0x000fe400078e0243 */
[----:B-----5:R-:W5:Y:S03]  /*6920*/  LDC R13, c[0x0][0x3d8] ;  /* 0x0000f600ff0d7b82 */ /* 0x020f660000000800 */
[----:B------:R-:W-:Y:S01]  /*6930*/  LEA R64, R64, R65, 0x1 ;  /* 0x0000004140407211 */ /* 0x000fe200078e08ff */
[----:B------:R2:W-:Y:S01]  /*6940*/  STS.U16 [R35+UR6+0x9f80], R0 ;  /* 0x009f800023007988 */ /* 0x0005e20008000406 */
[----:B------:R-:W-:-:S03]  /*6950*/  PRMT R34, RZ, 0x7610, R34 ;  /* 0x00007610ff227816 */ /* 0x000fc60000000022 */
[----:B------:R-:W0:Y:S01]  /*6960*/  LDC R37, c[0x0][0x3d8] ;  /* 0x0000f600ff257b82 */ /* 0x000e220000000800 */
[----:B--2---:R-:W-:Y:S01]  /*6970*/  IMAD R0, R11, 0x2, R64 ;  /* 0x000000020b007824 */ /* 0x004fe200078e0240 */
[----:B------:R2:W-:Y:S06]  /*6980*/  STS.U16 [R35+UR6+0xd780], R12 ;  /* 0x00d7800c23007988 */ /* 0x0005ec0008000406 */
[----:B------:R-:W0:Y:S01]  /*6990*/  LDC R38, c[0x0][0x3d8] ;  /* 0x0000f600ff267b82 */ /* 0x000e220000000800 */
[----:B------:R-:W-:-:S05]  /*69a0*/  LEA R63, R63, R0, 0x1 ;  /* 0x000000003f3f7211 */ /* 0x000fca00078e08ff */
[----:B------:R-:W-:Y:S02]  /*69b0*/  IMAD R59, R59, 0x2, R63 ;  /* 0x000000023b3b7824 */ /* 0x000fe400078e023f */
[----:B--2---:R-:W2:Y:S03]  /*69c0*/  LDC R12, c[0x0][0x3d8] ;  /* 0x0000f600ff0c7b82 */ /* 0x004ea60000000800 */
[----:B------:R-:W-:Y:S01]  /*69d0*/  LEA R57, R57, R59, 0x1 ;  /* 0x0000003b39397211 */ /* 0x000fe200078e08ff */
[----:B------:R1:W-:Y:S04]  /*69e0*/  STS.U16 [R35+UR6+0xdf80], R4 ;  /* 0x00df800423007988 */ /* 0x0003e80008000406 */
[----:B------:R-:W3:Y:S01]  /*69f0*/  LDC R36, c[0x0][0x3d8] ;  /* 0x0000f600ff247b82 */ /* 0x000ee20000000800 */
[----:B-----5:R-:W-:-:S05]  /*6a00*/  IMAD R13, R13, 0x2, R57 ;  /* 0x000000020d0d7824 */ /* 0x020fca00078e0239 */
[----:B------:R-:W-:Y:S02]  /*6a10*/  LEA R56, R56, R13, 0x1 ;  /* 0x0000000d38387211 */ /* 0x000fe400078e08ff */
[----:B-1----:R-:W1:Y:S03]  /*6a20*/  LDC R4, c[0x0][0x3d8] ;  /* 0x0000f600ff047b82 */ /* 0x002e660000000800 */
[----:B------:R-:W-:-:S05]  /*6a30*/  IMAD R55, R55, 0x2, R56 ;  /* 0x0000000237377824 */ /* 0x000fca00078e0238 */
[----:B------:R-:W-:Y:S01]  /*6a40*/  LEA R51, R51, R55, 0x1 ;  /* 0x0000003733337211 */ /* 0x000fe200078e08ff */
[----:B------:R5:W-:Y:S01]  /*6a50*/  STS.U16 [R35+UR6+0x9b80], R8 ;  /* 0x009b800823007988 */ /* 0x000be20008000406 */
[----:B------:R-:W3:Y:S03]  /*6a60*/  LDC R46, c[0x0][0x3d8] ;  /* 0x0000f600ff2e7b82 */ /* 0x000ee60000000800 */
[----:B--2---:R-:W-:-:S05]  /*6a70*/  IMAD R12, R12, 0x2, R51 ;  /* 0x000000020c0c7824 */ /* 0x004fca00078e0233 */
[----:B0-----:R-:W-:Y:S01]  /*6a80*/  LEA R49, R49, R12, 0x1 ;  /* 0x0000000c31317211 */ /* 0x001fe200078e08ff */
[----:B-----5:R-:W0:Y:S04]  /*6a90*/  LDC R8, c[0x0][0x3d8] ;  /* 0x0000f600ff087b82 */ /* 0x020e280000000800 */
[----:B------:R-:W-:Y:S01]  /*6aa0*/  IMAD R48, R48, 0x2, R49 ;  /* 0x0000000230307824 */ /* 0x000fe200078e0231 */
[----:B------:R-:W-:Y:S03]  /*6ab0*/  STS.U16 [R35+UR6+0xc380], R32 ;  /* 0x00c3802023007988 */ /* 0x000fe60008000406 */
[----:B------:R-:W2:Y:S01]  /*6ac0*/  LDC R74, c[0x0][0x3d8] ;  /* 0x0000f600ff4a7b82 */ /* 0x000ea20000000800 */
[----:B------:R-:W-:-:S05]  /*6ad0*/  LEA R47, R47, R48, 0x1 ;  /* 0x000000302f2f7211 */ /* 0x000fca00078e08ff */
[----:B-1----:R-:W-:Y:S01]  /*6ae0*/  IMAD R11, R4, 0x2, R47 ;  /* 0x00000002040b7824 */ /* 0x002fe200078e022f */
[----:B------:R-:W-:Y:S01]  /*6af0*/  STS.U16 [R35+UR6+0x8380], R33 ;  /* 0x0083802123007988 */ /* 0x000fe20008000406 */
[----:B------:R-:W1:Y:S03]  /*6b00*/  LDC R52, c[0x0][0x3d8] ;  /* 0x0000f600ff347b82 */ /* 0x000e660000000800 */
[----:B------:R-:W-:Y:S01]  /*6b10*/  LEA R43, R43, R11, 0x1 ;  /* 0x0000000b2b2b7211 */ /* 0x000fe200078e08ff */
[----:B------:R-:W-:Y:S04]  /*6b20*/  STS.U16 [R35+UR6+0xc780], R31 ;  /* 0x00c7801f23007988 */ /* 0x000fe80008000406 */
[----:B----4-:R-:W-:Y:S01]  /*6b30*/  IMAD R41, R41, 0x2, R43 ;  /* 0x0000000229297824 */ /* 0x010fe200078e022b */
[----:B------:R-:W-:Y:S01]  /*6b40*/  STS.U16 [R35+UR6+0x8b80], R28 ;  /* 0x008b801c23007988 */ /* 0x000fe20008000406 */
[----:B------:R-:W-:Y:S01]  /*6b50*/  PRMT R4, RZ, 0x7610, R4 ;  /* 0x00007610ff047816 */ /* 0x000fe20000000004 */
[----:B------:R-:W4:Y:S02]  /*6b60*/  LDC R54, c[0x0][0x3d8] ;  /* 0x0000f600ff367b82 */ /* 0x000f240000000800 */
[----:B------:R-:W-:Y:S04]  /*6b70*/  STS.U16 [R35+UR6+0xcb80], R29 ;  /* 0x00cb801d23007988 */ /* 0x000fe80008000406 */
[----:B------:R5:W-:Y:S02]  /*6b80*/  STS.U16 [R35+UR6+0xcf80], R27 ;  /* 0x00cf801b23007988 */ /* 0x000be40008000406 */
[----:B------:R-:W1:Y:S02]  /*6b90*/  LDC R76, c[0x0][0x3d8] ;  /* 0x0000f600ff4c7b82 */ /* 0x000e640000000800 */
[----:B------:R0:W-:Y:S01]  /*6ba0*/  STS.U16 [R35+UR6+0xdb80], R9 ;  /* 0x00db800923007988 */ /* 0x0001e20008000406 */
[----:B------:R-:W-:-:S03]  /*6bb0*/  LEA R42, R42, R41, 0x1 ;  /* 0x000000292a2a7211 */ /* 0x000fc600078e08ff */
[----:B------:R-:W-:Y:S02]  /*6bc0*/  STL.S16 [R1+0x264], R140 ;  /* 0x0002648c01007387 */ /* 0x000fe40000100600 */
[----:B-----5:R-:W5:Y:S01]  /*6bd0*/  LDC R27, c[0x0][0x3d8] ;  /* 0x0000f600ff1b7b82 */ /* 0x020f620000000800 */
[----:B------:R-:W-:Y:S01]  /*6be0*/  IADD3.X R3, PT, PT, R3, UR17, R132, P2, P3 ;  /* 0x0000001103037c10 */ /* 0x000fe200097e6484 */
[----:B------:R-:W-:-:S04]  /*6bf0*/  @!UP0 UIADD3 UR14, UPT, UPT, -UR14, 0x100000, URZ ;  /* 0x001000000e0e8890 */ /* 0x000fc8000fffe1ff */
[----:B------:R-:W-:Y:S02]  /*6c00*/  @!UP0 USHF.L.U32 UR15, UR14, 0xb, URZ ;  /* 0x0000000b0e0f8899 */ /* 0x000fe400080006ff */
[----:B------:R-:W-:Y:S01]  /*6c10*/  @!UP0 USHF.L.U32 UR14, UR14, 0x1, URZ ;  /* 0x000000010e0e8899 */ /* 0x000fe200080006ff */
[----:B------:R-:W-:Y:S01]  /*6c20*/  VOTEU.ALL UP1, P0 ;  /* 0x0000000000ff7886 */ /* 0x000fe20000020000 */
[----:B0-----:R-:W-:Y:S01]  /*6c30*/  PRMT R35, RZ, 0x7610, R35 ;  /* 0x00007610ff237816 */ /* 0x001fe20000000023 */
[----:B------:R0:W-:Y:S06]  /*6c40*/  MEMBAR.ALL.CTA ;  /* 0x0000000000007992 */ /* 0x0001ec0000008000 */
[----:B0-----:R-:W-:Y:S01]  /*6c50*/  FENCE.VIEW.ASYNC.S ;  /* 0x00000000000073c6 */ /* 0x001fe20000000000 */
[----:B------:R-:W0:Y:S03]  /*6c60*/  LDC R9, c[0x0][0x3d8] ;  /* 0x0000f600ff097b82 */ /* 0x000e260000000800 */
[----:B------:R-:W-:Y:S04]  /*6c70*/  STL.S16 [R1+0x260], R35 ;  /* 0x0002602301007387 */ /* 0x000fe80000100600 */
[----:B------:R-:W-:Y:S01]  /*6c80*/  STL.S16 [R1+0x25c], R34 ;  /* 0x00025c2201007387 */ /* 0x000fe20000100600 */
[----:B------:R-:W1:Y:S03]  /*6c90*/  LDC R28, c[0x0][0x3d8] ;  /* 0x0000f600ff1c7b82 */ /* 0x000e660000000800 */
[----:B------:R2:W-:Y:S01]  /*6ca0*/  STL.S16 [R1+0x258], R4 ;  /* 0x0002580401007387 */ /* 0x0005e20000100600 */
[----:B------:R-:W-:-:S04]  /*6cb0*/  LEA R160, P2, R26, R146, 0x1 ;  /* 0x000000921aa07211 */ /* 0x000fc800078408ff */
[----:B------:R-:W1:Y:S01]  /*6cc0*/  LDC R53, c[0x0][0x3d8] ;  /* 0x0000f600ff357b82 */ /* 0x000e620000000800 */
[----:B--2---:R-:W-:-:S07]  /*6cd0*/  IMAD R4, R8, 0x2, R42 ;  /* 0x0000000208047824 */ /* 0x004fce00078e022a */
[----:B------:R-:W2:Y:S01]  /*6ce0*/  LDC R29, c[0x0][0x3d8] ;  /* 0x0000f600ff1d7b82 */ /* 0x000ea20000000800 */
[----:B------:R-:W-:-:S05]  /*6cf0*/  LEA R40, R40, R4, 0x1 ;  /* 0x0000000428287211 */ /* 0x000fca00078e08ff */
[----:B------:R-:W-:Y:S02]  /*6d00*/  IMAD R39, R39, 0x2, R40 ;  /* 0x0000000227277824 */ /* 0x000fe400078e0228 */
[----:B------:R-:W1:Y:S03]  /*6d10*/  LDC R58, c[0x0][0x3d8] ;  /* 0x0000f600ff3a7b82 */ /* 0x000e660000000800 */
[----:B------:R-:W-:-:S05]  /*6d20*/  LEA R37, R37, R39, 0x1 ;  /* 0x0000002725257211 */ /* 0x000fca00078e08ff */
[----:B0-----:R-:W-:Y:S01]  /*6d30*/  IMAD R8, R9, 0x2, R37 ;  /* 0x0000000209087824 */ /* 0x001fe200078e0225 */
[----:B------:R-:W0:Y:S04]  /*6d40*/  LDC R60, c[0x0][0x3d8] ;  /* 0x0000f600ff3c7b82 */ /* 0x000e280000000800 */
[----:B------:R-:W-:-:S04]  /*6d50*/  LEA R38, R38, R8, 0x1 ;  /* 0x0000000826267211 */ /* 0x000fc800078e08ff */
[----:B------:R-:W0:Y:S01]  /*6d60*/  LDC R30, c[0x0][0x3d8] ;  /* 0x0000f600ff1e7b82 */ /* 0x000e220000000800 */
[----:B---3--:R-:W-:-:S05]  /*6d70*/  IMAD R36, R36, 0x2, R38 ;  /* 0x0000000224247824 */ /* 0x008fca00078e0226 */
[----:B------:R-:W-:Y:S02]  /*6d80*/  LEA R44, R44, R36, 0x1 ;  /* 0x000000242c2c7211 */ /* 0x000fe400078e08ff */
[----:B------:R-:W3:Y:S02]  /*6d90*/  LDC R31, c[0x0][0x3d8] ;  /* 0x0000f600ff1f7b82 */ /* 0x000ee40000000800 */
[----:B-----5:R-:W-:Y:S01]  /*6da0*/  LEA R9, R27, R44, 0x1 ;  /* 0x0000002c1b097211 */ /* 0x020fe200078e08ff */
[----:B------:R-:W-:-:S03]  /*6db0*/  IMAD.U32 R34, RZ, RZ, UR6 ;  /* 0x00000006ff227e24 */ /* 0x000fc6000f8e00ff */
[----:B------:R-:W-:Y:S02]  /*6dc0*/  LEA R46, R46, R9, 0x1 ;  /* 0x000000092e2e7211 */ /* 0x000fe400078e08ff */
[----:B------:R-:W-:Y:S01]  /*6dd0*/  LEA.HI.X.SX32 R161, R26, R3, 0x1, P2 ;  /* 0x000000031aa17211 */ /* 0x000fe200010f0eff */
[----:B------:R-:W-:Y:S01]  /*6de0*/  STL [R1+0x608], R34 ;  /* 0x0006082201007387 */ /* 0x000fe20000100800 */
[----:B------:R-:W5:Y:S01]  /*6df0*/  LDC R70, c[0x0][0x3d8] ;  /* 0x0000f600ff467b82 */ /* 0x000f620000000800 */
[----:B------:R-:W-:Y:S02]  /*6e00*/  IMAD R45, R45, 0x2, R46 ;  /* 0x000000022d2d7824 */ /* 0x000fe400078e022e */
[----:B------:R1:W-:Y:S01]  /*6e10*/  STL.64 [R1+0x268], R160 ;  /* 0x000268a001007387 */ /* 0x0003e20000100a00 */
[----:B------:R-:W-:Y:S02]  /*6e20*/  LEA R26, P5, R24, R146, 0x1 ;  /* 0x00000092181a7211 */ /* 0x000fe400078a08ff */
[----:B------:R-:W-:-:S02]  /*6e30*/  LEA R50, R50, R45, 0x1 ;  /* 0x0000002d32327211 */ /* 0x000fc400078e08ff */
[----:B------:R-:W-:Y:S01]  /*6e40*/  LEA.HI.X.SX32 R27, R24, R3, 0x1, P5 ;  /* 0x00000003181b7211 */ /* 0x000fe200028f0eff */
[----:B------:R-:W0:Y:S01]  /*6e50*/  LDC R69, c[0x0][0x3d8] ;  /* 0x0000f600ff457b82 */ /* 0x000e220000000800 */
[----:B-1----:R-:W-:-:S07]  /*6e60*/  LEA R160, P3, R10, R146, 0x1 ;  /* 0x000000920aa07211 */ /* 0x002fce00078608ff */
[----:B------:R-:W1:Y:S01]  /*6e70*/  LDC R32, c[0x0][0x3d8] ;  /* 0x0000f600ff207b82 */ /* 0x000e620000000800 */
[-C--:B------:R-:W-:Y:S01]  /*6e80*/  LEA.HI.X.SX32 R161, R10, R3.reuse, 0x1, P3 ;  /* 0x000000030aa17211 */ /* 0x080fe200018f0eff */
[----:B------:R-:W-:Y:S02]  /*6e90*/  IMAD R10, R28, 0x2, R50 ;  /* 0x000000021c0a7824 */ /* 0x000fe400078e0232 */
[----:B------:R-:W-:Y:S01]  /*6ea0*/  VIADD R140, R34, 0x10000 ;  /* 0x00010000228c7836 */ /* 0x000fe20000000000 */
[C---:B------:R-:W-:Y:S01]  /*6eb0*/  LEA R34, P4, R25.reuse, R146, 0x1 ;  /* 0x0000009219227211 */ /* 0x040fe200078808ff */
[----:B------:R-:W-:Y:S01]  /*6ec0*/  STL.64 [R1+0x238], R160 ;  /* 0x000238a001007387 */ /* 0x000fe20000100a00 */
[----:B------:R-:W-:Y:S01]  /*6ed0*/  LEA R52, R52, R10, 0x1 ;  /* 0x0000000a34347211 */ /* 0x000fe200078e08ff */
[----:B------:R-:W0:Y:S02]  /*6ee0*/  LDC R78, c[0x0][0x3d8] ;  /* 0x0000f600ff4e7b82 */ /* 0x000e240000000800 */
[----:B------:R2:W-:Y:S01]  /*6ef0*/  STL.64 [R1+0x1f8], R26 ;  /* 0x0001f81a01007387 */ /* 0x0005e20000100a00 */
[----:B------:R-:W-:Y:S01]  /*6f00*/  LEA.HI.X.SX32 R35, R25, R3, 0x1, P4 ;  /* 0x0000000319237211 */ /* 0x000fe200020f0eff */
[----:B----4-:R-:W-:-:S04]  /*6f10*/  IMAD R54, R54, 0x2, R52 ;  /* 0x0000000236367824 */ /* 0x010fc800078e0234 */
[----:B------:R-:W4:Y:S01]  /*6f20*/  LDC R77, c[0x0][0x3d8] ;  /* 0x0000f600ff4d7b82 */ /* 0x000f220000000800 */
[----:B--2---:R-:W-:-:S07]  /*6f30*/  LEA R26, P3, R23, R146, 0x1 ;  /* 0x00000092171a7211 */ /* 0x004fce00078608ff */
[----:B------:R-:W2:Y:S01]  /*6f40*/  LDC R33, c[0x0][0x3d8] ;  /* 0x0000f600ff217b82 */ /* 0x000ea20000000800 */
[----:B------:R-:W-:Y:S01]  /*6f50*/  LEA.HI.X.SX32 R27, R23, R3, 0x1, P3 ;  /* 0x00000003171b7211 */ /* 0x000fe200018f0eff */
[----:B------:R-:W-:Y:S01]  /*6f60*/  STL.64 [R1+0x218], R34 ;  /* 0x0002182201007387 */ /* 0x000fe20000100a00 */
[----:B------:R-:W-:-:S03]  /*6f70*/  LEA R53, R53, R54, 0x1 ;  /* 0x0000003635357211 */ /* 0x000fc600078e08ff */
[----:B------:R3:W-:Y:S01]  /*6f80*/  STL.64 [R1+0x1d8], R26 ;  /* 0x0001d81a01007387 */ /* 0x0007e20000100a00 */
[-C--:B------:R-:W-:Y:S01]  /*6f90*/  LEA R24, P4, R22, R146.reuse, 0x1 ;  /* 0x0000009216187211 */ /* 0x080fe200078808ff */
[----:B------:R-:W1:Y:S08]  /*6fa0*/  LDC R82, c[0x0][0x3d8] ;  /* 0x0000f600ff527b82 */ /* 0x000e700000000800 */
[----:B------:R-:W1:Y:S01]  /*6fb0*/  LDC R85, c[0x0][0x3d8] ;  /* 0x0000f600ff557b82 */ /* 0x000e620000000800 */
[----:B---3--:R-:W-:-:S04]  /*6fc0*/  LEA R26, P3, R6, R146, 0x1 ;  /* 0x00000092061a7211 */ /* 0x008fc800078608ff */
[-C--:B------:R-:W-:Y:S01]  /*6fd0*/  LEA.HI.X.SX32 R27, R6, R3.reuse, 0x1, P3 ;  /* 0x00000003061b7211 */ /* 0x080fe200018f0eff */
[----:B------:R-:W-:Y:S01]  /*6fe0*/  IMAD R6, R29, 0x2, R53 ;  /* 0x000000021d067824 */ /* 0x000fe200078e0235 */
[----:B------:R-:W-:Y:S01]  /*6ff0*/  LEA.HI.X.SX32 R25, R22, R3, 0x1, P4 ;  /* 0x0000000316197211 */ /* 0x000fe200020f0eff */
[----:B------:R-:W3:Y:S03]  /*7000*/  LDC R84, c[0x0][0x3d8] ;  /* 0x0000f600ff547b82 */ /* 0x000ee60000000800 */
[----:B------:R-:W-:Y:S01]  /*7010*/  LEA R58, R58, R6, 0x1 ;  /* 0x000000063a3a7211 */ /* 0x000fe200078e08ff */
[----:B------:R4:W-:Y:S04]  /*7020*/  STL.64 [R1+0x1b8], R26 ;  /* 0x0001b81a01007387 */ /* 0x0009e80000100a00 */
[----:B0-----:R-:W-:Y:S01]  /*7030*/  IMAD R60, R60, 0x2, R58 ;  /* 0x000000023c3c7824 */ /* 0x001fe200078e023a */
[----:B------:R0:W-:Y:S01]  /*7040*/  STL.64 [R1+0x198], R24 ;  /* 0x0001981801007387 */ /* 0x0001e20000100a00 */
[----:B------:R-:W1:Y:S01]  /*7050*/  LDC R86, c[0x0][0x3d8] ;  /* 0x0000f600ff567b82 */ /* 0x000e620000000800 */
[----:B----4-:R-:W-:-:S02]  /*7060*/  LEA R26, P3, R21, R146, 0x1 ;  /* 0x00000092151a7211 */ /* 0x010fc400078608ff */
[----:B------:R-:W-:Y:S01]  /*7070*/  LEA R62, R62, R60, 0x1 ;  /* 0x0000003c3e3e7211 */ /* 0x000fe200078e08ff */
[----:B------:R-:W4:Y:S02]  /*7080*/  FENCE.VIEW.ASYNC.S ;  /* 0x00000000000073c6 */ /* 0x000f240000000000 */
[----:B----4-:R4:W1:Y:S01]  /*7090*/  @!UP1 SYNCS.EXCH.64 URZ, [UR6+0x10000], UR14 ;  /* 0x0100000e06ff95b2 */ /* 0x0108620008000100 */
[-C--:B------:R-:W-:Y:S02]  /*70a0*/  LEA.HI.X.SX32 R27, R21, R3.reuse, 0x1, P3 ;  /* 0x00000003151b7211 */ /* 0x080fe400018f0eff */
[CC--:B0-----:R-:W-:Y:S02]  /*70b0*/  LEA R24, P4, R20.reuse, R146.reuse, 0x1 ;  /* 0x0000009214187211 */ /* 0x0c1fe400078808ff */
[----:B------:R-:W-:Y:S02]  /*70c0*/  LEA R22, P3, R7, R146, 0x1 ;  /* 0x0000009207167211 */ /* 0x000fe400078608ff */
[----:B------:R-:W-:-:S02]  /*70d0*/  LEA.HI.X.SX32 R25, R20, R3, 0x1, P4 ;  /* 0x0000000314197211 */ /* 0x000fc400020f0eff */
[----:B------:R-:W-:Y:S01]  /*70e0*/  LEA.HI.X.SX32 R23, R7, R3, 0x1, P3 ;  /* 0x0000000307177211 */ /* 0x000fe200018f0eff */
[----:B------:R-:W-:Y:S01]  /*70f0*/  IMAD R7, R30, 0x2, R62 ;  /* 0x000000021e077824 */ /* 0x000fe200078e023e */
[----:B------:R-:W-:Y:S04]  /*7100*/  STL.64 [R1+0x178], R26 ;  /* 0x0001781a01007387 */ /* 0x000fe80000100a00 */
[----:B------:R0:W-:Y:S01]  /*7110*/  STL.64 [R1+0x158], R24 ;  /* 0x0001581801007387 */ /* 0x0001e20000100a00 */
[----:B------:R-:W-:-:S05]  /*7120*/  LEA R61, R61, R7, 0x1 ;  /* 0x000000073d3d7211 */ /* 0x000fca00078e08ff */
[----:B------:R-:W-:Y:S01]  /*7130*/  IMAD R66, R66, 0x2, R61 ;  /* 0x0000000242427824 */ /* 0x000fe200078e023d */
[----:B0-----:R-:W-:-:S04]  /*7140*/  LEA R24, P3, R17, R146, 0x1 ;  /* 0x0000009211187211 */ /* 0x001fc800078608ff */
[----:B------:R-:W-:Y:S01]  /*7150*/  LEA.HI.X.SX32 R25, R17, R3, 0x1, P3 ;  /* 0x0000000311197211 */ /* 0x000fe200018f0eff */
[----:B------:R0:W-:Y:S01]  /*7160*/  STL.64 [R1+0x138], R22 ;  /* 0x0001381601007387 */ /* 0x0001e20000100a00 */
[----:B------:R-:W-:-:S03]  /*7170*/  LEA R68, R68, R66, 0x1 ;  /* 0x0000004244447211 */ /* 0x000fc600078e08ff */
[----:B------:R1:W-:Y:S01]  /*7180*/  STL.64 [R1+0x118], R24 ;  /* 0x0001181801007387 */ /* 0x0003e20000100a00 */
[CC--:B0-----:R-:W-:Y:S02]  /*7190*/  LEA R22, P4, R18.reuse, R146.reuse, 0x1 ;  /* 0x0000009212167211 */ /* 0x0c1fe400078808ff */
[C---:B-1----:R-:W-:Y:S02]  /*71a0*/  LEA R24, P3, R5.reuse, R146, 0x1 ;  /* 0x0000009205187211 */ /* 0x042fe400078608ff */
[-C--:B------:R-:W-:Y:S02]  /*71b0*/  LEA.HI.X.SX32 R23, R18, R3.reuse, 0x1, P4 ;  /* 0x0000000312177211 */ /* 0x080fe400020f0eff */
[----:B------:R-:W-:Y:S01]  /*71c0*/  LEA.HI.X.SX32 R25, R5, R3, 0x1, P3 ;  /* 0x0000000305197211 */ /* 0x000fe200018f0eff */
[----:B------:R-:W-:Y:S02]  /*71d0*/  IMAD R5, R31, 0x2, R68 ;  /* 0x000000021f057824 */ /* 0x000fe400078e0244 */
[----:B------:R0:W-:Y:S03]  /*71e0*/  STL.64 [R1+0xf8], R22 ;  /* 0x0000f81601007387 */ /* 0x0001e60000100a00 */
[----:B-----5:R-:W-:-:S02]  /*71f0*/  LEA R70, R70, R5, 0x1 ;  /* 0x0000000546467211 */ /* 0x020fc400078e08ff */
[----:B0-----:R-:W-:-:S03]  /*7200*/  LEA R22, P4, R16, R146, 0x1 ;  /* 0x0000009210167211 */ /* 0x001fc600078808ff */
[----:B------:R-:W-:Y:S01]  /*7210*/  IMAD R69, R69, 0x2, R70 ;  /* 0x0000000245457824 */ /* 0x000fe200078e0246 */
[-C--:B------:R-:W-:Y:S02]  /*7220*/  LEA.HI.X.SX32 R23, R16, R3.reuse, 0x1, P4 ;  /* 0x0000000310177211 */ /* 0x080fe400020f0eff */
[CC--:B------:R-:W-:Y:S02]  /*7230*/  LEA R16, P3, R14.reuse, R146.reuse, 0x1 ;  /* 0x000000920e107211 */ /* 0x0c0fe400078608ff */
[-C--:B------:R-:W-:Y:S02]  /*7240*/  LEA R20, P5, R19, R146.reuse, 0x1 ;  /* 0x0000009213147211 */ /* 0x080fe400078a08ff */
[----:B------:R-:W-:Y:S02]  /*7250*/  LEA.HI.X.SX32 R17, R14, R3, 0x1, P3 ;  /* 0x000000030e117211 */ /* 0x000fe400018f0eff */
[----:B------:R-:W-:Y:S02]  /*7260*/  LEA R18, P3, R0, R146, 0x1 ;  /* 0x0000009200127211 */ /* 0x000fe400078608ff */
[----:B------:R-:W-:-:S02]  /*7270*/  LEA R74, R74, R69, 0x1 ;  /* 0x000000454a4a7211 */ /* 0x000fc400078e08ff */
[-C--:B------:R-:W-:Y:S02]  /*7280*/  LEA.HI.X.SX32 R21, R19, R3.reuse, 0x1, P5 ;  /* 0x0000000313157211 */ /* 0x080fe400028f0eff */
[----:B------:R-:W-:Y:S01]  /*7290*/  LEA.HI.X.SX32 R19, R0, R3, 0x1, P3 ;  /* 0x0000000300137211 */ /* 0x000fe200018f0eff */
[----:B------:R-:W-:Y:S02]  /*72a0*/  IMAD R0, R32, 0x2, R74 ;  /* 0x0000000220007824 */ /* 0x000fe400078e024a */
[----:B------:R0:W-:Y:S03]  /*72b0*/  STL.64 [R1+0xd8], R20 ;  /* 0x0000d81401007387 */ /* 0x0001e60000100a00 */
[----:B------:R-:W-:Y:S02]  /*72c0*/  LEA R76, R76, R0, 0x1 ;  /* 0x000000004c4c7211 */ /* 0x000fe400078e08ff */
[----:B------:R-:W-:-:S03]  /*72d0*/  LEA R250, P3, R12, R146, 0x1 ;  /* 0x000000920cfa7211 */ /* 0x000fc600078608ff */
[----:B------:R-:W-:Y:S01]  /*72e0*/  IMAD R78, R78, 0x2, R76 ;  /* 0x000000024e4e7824 */ /* 0x000fe200078e024c */
[CC--:B0-----:R-:W-:Y:S02]  /*72f0*/  LEA R20, P5, R15.reuse, R146.reuse, 0x1 ;  /* 0x000000920f147211 */ /* 0x0c1fe400078a08ff */
[-C--:B------:R-:W-:Y:S02]  /*7300*/  LEA.HI.X.SX32 R251, R12, R3.reuse, 0x1, P3 ;  /* 0x000000030cfb7211 */ /* 0x080fe400018f0eff */
[-C--:B------:R-:W-:Y:S01]  /*7310*/  LEA.HI.X.SX32 R21, R15, R3.reuse, 0x1, P5 ;  /* 0x000000030f157211 */ /* 0x080fe200028f0eff */
[----:B------:R-:W-:Y:S01]  /*7320*/  STL.64 [R1+0xb8], R24 ;  /* 0x0000b81801007387 */ /* 0x000fe20000100a00 */
[C---:B------:R-:W-:Y:S02]  /*7330*/  LEA R232, P3, R4.reuse, R146, 0x1 ;  /* 0x0000009204e87211 */ /* 0x040fe400078608ff */
[----:B------:R-:W-:Y:S01]  /*7340*/  LEA R77, R77, R78, 0x1 ;  /* 0x0000004e4d4d7211 */ /* 0x000fe200078e08ff */
[----:B------:R-:W-:Y:S01]  /*7350*/  STL.64 [R1+0x98], R22 ;  /* 0x0000981601007387 */ /* 0x000fe20000100a00 */
[----:B------:R-:W-:-:S03]  /*7360*/  LEA.HI.X.SX32 R233, R4, R3, 0x1, P3 ;  /* 0x0000000304e97211 */ /* 0x000fc600018f0eff */
[----:B------:R-:W-:Y:S01]  /*7370*/  STL.64 [R1+0x78], R20 ;  /* 0x0000781401007387 */ /* 0x000fe20000100a00 */
[----:B--2---:R-:W-:-:S03]  /*7380*/  IMAD R4, R33, 0x2, R77 ;  /* 0x0000000221047824 */ /* 0x004fc600078e024d */
[----:B------:R0:W-:Y:S02]  /*7390*/  STL.64 [R1+0x58], R16 ;  /* 0x0000581001007387 */ /* 0x0001e40000100a00 */
[----:B------:R-:W-:Y:S02]  /*73a0*/  LEA R82, R82, R4, 0x1 ;  /* 0x0000000452527211 */ /* 0x000fe400078e08ff */
[----:B------:R4:W-:Y:S01]  /*73b0*/  STL.64 [R1+0x38], R18 ;  /* 0x0000381201007387 */ /* 0x0009e20000100a00 */
[----:B0-----:R-:W-:-:S04]  /*73c0*/  LEA R16, P4, R13, R146, 0x1 ;  /* 0x000000920d107211 */ /* 0x001fc800078808ff */
[----:B------:R-:W-:Y:S01]  /*73d0*/  LEA.HI.X.SX32 R17, R13, R3, 0x1, P4 ;  /* 0x000000030d117211 */ /* 0x000fe200020f0eff */
[----:B------:R-:W-:Y:S01]  /*73e0*/  IMAD R85, R85, 0x2, R82 ;  /* 0x0000000255557824 */ /* 0x000fe200078e0252 */
[----:B------:R-:W-:-:S03]  /*73f0*/  LEA R242, P4, R11, R146, 0x1 ;  /* 0x000000920bf27211 */ /* 0x000fc600078808ff */
[----:B------:R4:W-:Y:S01]  /*7400*/  STL.64 [R1+0x18], R16 ;  /* 0x0000181001007387 */ /* 0x0009e20000100a00 */
[----:B------:R-:W-:Y:S02]  /*7410*/  ISETP.EQ.U32.AND P2, PT, RZ, UR5, P1 ;  /* 0x00000005ff007c0c */ /* 0x000fe40008f42070 */
[----:B------:R-:W-:Y:S02]  /*7420*/  LEA.HI.X.SX32 R243, R11, R3, 0x1, P4 ;  /* 0x000000030bf37211 */ /* 0x000fe400020f0eff */
[-C--:B------:R-:W-:Y:S02]  /*7430*/  LEA R224, P3, R8, R146.reuse, 0x1 ;  /* 0x0000009208e07211 */ /* 0x080fe400078608ff */
[-C--:B------:R-:W-:Y:S02]  /*7440*/  LEA R216, P4, R9, R146.reuse, 0x1 ;  /* 0x0000009209d87211 */ /* 0x080fe400078808ff */
[----:B------:R-:W-:Y:S02]  /*7450*/  LEA R208, P5, R10, R146, 0x1 ;  /* 0x000000920ad07211 */ /* 0x000fe400078a08ff */
[----:B---3--:R-:W-:-:S02]  /*7460*/  LEA R84, R84, R85, 0x1 ;  /* 0x0000005554547211 */ /* 0x008fc400078e08ff */
[-C--:B------:R-:W-:Y:S02]  /*7470*/  LEA.HI.X.SX32 R225, R8, R3.reuse, 0x1, P3 ;  /* 0x0000000308e17211 */ /* 0x080fe400018f0eff */
[-C--:B------:R-:W-:Y:S01]  /*7480*/  LEA.HI.X.SX32 R217, R9, R3.reuse, 0x1, P4 ;  /* 0x0000000309d97211 */ /* 0x080fe200020f0eff */
[----:B------:R-:W-:Y:S01]  /*7490*/  IMAD R86, R86, 0x2, R84 ;  /* 0x0000000256567824 */ /* 0x000fe200078e0254 */
[----:B------:R-:W-:Y:S02]  /*74a0*/  LEA.HI.X.SX32 R209, R10, R3, 0x1, P5 ;  /* 0x000000030ad17211 */ /* 0x000fe400028f0eff */
[-C--:B------:R-:W-:Y:S02]  /*74b0*/  LEA R200, P3, R6, R146.reuse, 0x1 ;  /* 0x0000009206c87211 */ /* 0x080fe400078608ff */
[-C--:B------:R-:W-:Y:S02]  /*74c0*/  LEA R192, P4, R7, R146.reuse, 0x1 ;  /* 0x0000009207c07211 */ /* 0x080fe400078808ff */
[----:B------:R-:W-:-:S02]  /*74d0*/  LEA R184, P5, R5, R146, 0x1 ;  /* 0x0000009205b87211 */ /* 0x000fc400078a08ff */
[-C--:B------:R-:W-:Y:S02]  /*74e0*/  LEA.HI.X.SX32 R201, R6, R3.reuse, 0x1, P3 ;  /* 0x0000000306c97211 */ /* 0x080fe400018f0eff */
[-C--:B------:R-:W-:Y:S02]  /*74f0*/  LEA.HI.X.SX32 R193, R7, R3.reuse, 0x1, P4 ;  /* 0x0000000307c17211 */ /* 0x080fe400020f0eff */
[----:B------:R-:W-:Y:S01]  /*7500*/  LEA.HI.X.SX32 R185, R5, R3, 0x1, P5 ;  /* 0x0000000305b97211 */ /* 0x000fe200028f0eff */
[----:B------:R-:W-:Y:S01]  /*7510*/  UIADD3 UR9, UPT, UPT, UR7, 0x100000, URZ ;  /* 0x0010000007097890 */ /* 0x000fe2000fffe0ff */
[-C--:B------:R-:W-:Y:S02]  /*7520*/  LEA R176, P3, R0, R146.reuse, 0x1 ;  /* 0x0000009200b07211 */ /* 0x080fe400078608ff */
[-C--:B------:R-:W-:Y:S02]  /*7530*/  LEA R168, P4, R4, R146.reuse, 0x1 ;  /* 0x0000009204a87211 */ /* 0x080fe400078808ff */
[----:B------:R-:W-:-:S02]  /*7540*/  LEA R160, P5, R86, R146, 0x1 ;  /* 0x0000009256a07211 */ /* 0x000fc400078a08ff */
[----:B------:R-:W-:Y:S02]  /*7550*/  PRMT R252, RZ, 0x7610, R252 ;  /* 0x00007610fffc7816 */ /* 0x000fe400000000fc */
[----:B------:R-:W-:Y:S02]  /*7560*/  PRMT R239, RZ, 0x7610, R239 ;  /* 0x00007610ffef7816 */ /* 0x000fe400000000ef */
[----:B------:R-:W-:Y:S02]  /*7570*/  PRMT R238, RZ, 0x7610, R238 ;  /* 0x00007610ffee7816 */ /* 0x000fe400000000ee */
[----:B------:R-:W-:Y:S02]  /*7580*/  PRMT R145, RZ, 0x7610, R145 ;  /* 0x00007610ff917816 */ /* 0x000fe40000000091 */
[----:B------:R-:W-:Y:S02]  /*7590*/  PRMT R139, RZ, 0x7610, R139 ;  /* 0x00007610ff8b7816 */ /* 0x000fe4000000008b */
[----:B------:R-:W-:-:S02]  /*75a0*/  PRMT R132, RZ, 0x7610, R132 ;  /* 0x00007610ff847816 */ /* 0x000fc40000000084 */
        /* <DEDUP_REMOVED lines=21> */
[-C--:B------:R-:W-:Y:S02]  /*7700*/  LEA.HI.X.SX32 R177, R0, R3.reuse, 0x1, P3 ;  /* 0x0000000300b17211 */ /* 0x080fe400018f0eff */
[-C--:B------:R-:W-:Y:S02]  /*7710*/  LEA.HI.X.SX32 R169, R4, R3.reuse, 0x1, P4 ;  /* 0x0000000304a97211 */ /* 0x080fe400020f0eff */
[----:B------:R-:W-:Y:S01]  /*7720*/  LEA.HI.X.SX32 R161, R86, R3, 0x1, P5 ;  /* 0x0000000356a17211 */ /* 0x000fe200028f0eff */
[----:B------:R-:W-:Y:S06]  /*7730*/  BAR.SYNC.DEFER_BLOCKING 0x0 ;  /* 0x0000000000007b1d */ /* 0x000fec0000010000 */
[----:B----4-:R-:W-:Y:S05]  /*7740*/  @!P2 BRA `(.L_x_6) ;  /* 0x00000004006ca947 */ /* 0x010fea0003800000 */
[----:B------:R-:W-:Y:S01]  /*7750*/  USHF.R.U32.HI UR24, URZ, 0x4, UR6 ;  /* 0x00000004ff187899 */ /* 0x000fe20008011606 */
[----:B------:R-:W-:Y:S01]  /*7760*/  MOV R141, RZ ;  /* 0x000000ff008d7202 */ /* 0x000fe20000000f00 */
[----:B------:R-:W-:Y:S02]  /*7770*/  UIADD3 UR16, UPT, UPT, UR6, 0x8000, URZ ;  /* 0x0000800006107890 */ /* 0x000fe4000fffe0ff */
[----:B------:R-:W-:Y:S02]  /*7780*/  USGXT.U32 UR24, UR24, 0xe ;  /* 0x0000000e1818789a */ /* 0x000fe40008000000 */
[----:B------:R-:W-:Y:S02]  /*7790*/  USHF.R.U32.HI UR16, URZ, 0x4, UR16 ;  /* 0x00000004ff107899 */ /* 0x000fe40008011610 */
[----:B------:R-:W-:Y:S02]  /*77a0*/  UIADD3 UR60, UP1, UPT, UR24, 0x80, URZ ;  /* 0x00000080183c7890 */ /* 0x000fe4000ff3e0ff */
[----:B------:R-:W-:Y:S01]  /*77b0*/  USGXT.U32 UR30, UR16, 0xe ;  /* 0x0000000e101e789a */ /* 0x000fe20008000000 */
[----:B------:R-:W-:Y:S01]  /*77c0*/  UMOV UR14, URZ ;  /* 0x000000ff000e7c82 */ /* 0x000fe20008000000 */
[----:B------:R-:W-:Y:S01]  /*77d0*/  UMOV UR15, URZ ;  /* 0x000000ff000f7c82 */ /* 0x000fe20008000000 */
[----:B------:R-:W-:-:S02]  /*77e0*/  UIADD3.X UR61, UPT, UPT, UR14, 0x40004040, URZ, UP1, !UPT ;  /* 0x400040400e3d7890 */ /* 0x000fc40008ffe4ff */
[----:B------:R-:W-:Y:S01]  /*77f0*/  UIADD3 UR20, UP1, UPT, UR30, 0x2, URZ ;  /* 0x000000021e147890 */ /* 0x000fe2000ff3e0ff */
[----:B------:R-:W-:-:S03]  /*7800*/  ELECT P3, URZ, PT ;  /* 0x0000000000ff782f */ /* 0x000fc60003860000 */
[----:B------:R-:W-:Y:S02]  /*7810*/  UIADD3.X UR21, UPT, UPT, UR15, 0x40004040, URZ, UP1, !UPT ;  /* 0x400040400f157890 */ /* 0x000fe40008ffe4ff */
[----:B------:R-:W-:Y:S02]  /*7820*/  UIADD3.64 UR64, UPT, UPT, UR60, 0x80, URZ ;  /* 0x000000803c407897 */ /* 0x000fe4000fffe0ff */
[----:B------:R-:W-:Y:S02]  /*7830*/  UIADD3.64 UR66, UPT, UPT, UR20, 0x2, URZ ;  /* 0x0000000214427897 */ /* 0x000fe4000fffe0ff */
[----:B------:R-:W-:Y:S02]  /*7840*/  UIADD3.64 UR14, UPT, UPT, UR60, 0x100, URZ ;  /* 0x000001003c0e7897 */ /* 0x000fe4000fffe0ff */
[----:B------:R-:W-:Y:S01]  /*7850*/  UIADD3.64 UR36, UPT, UPT, UR20, 0x4, URZ ;  /* 0x0000000414247897 */ /* 0x000fe2000fffe0ff */
[----:B------:R-:W-:Y:S01]  /*7860*/  UMOV UR18, 0x0 ;  /* 0x0000000000127882 */ /* 0x000fe20000000000 */
[----:B------:R-:W-:Y:S01]  /*7870*/  UMOV UR19, 0x4108010 ;  /* 0x0410801000137882 */ /* 0x000fe20000000000 */
[----:B------:R-:W-:Y:S01]  /*7880*/  UMOV UR25, 0x40004040 ;  /* 0x4000404000197882 */ /* 0x000fe20000000000 */
[----:B------:R-:W-:Y:S01]  /*7890*/  UMOV UR31, 0x40004040 ;  /* 0x40004040001f7882 */ /* 0x000fe20000000000 */
[----:B------:R-:W-:Y:S01]  /*78a0*/  UMOV UR76, 0x0 ;  /* 0x00000000004c7882 */ /* 0x000fe20000000000 */
[----:B------:R-:W-:Y:S01]  /*78b0*/  UMOV UR77, 0x4108010 ;  /* 0x04108010004d7882 */ /* 0x000fe20000000000 */
[----:B------:R-:W-:Y:S01]  /*78c0*/  UIADD3.64 UR56, UPT, UPT, UR60, 0x180, URZ ;  /* 0x000001803c387897 */ /* 0x000fe2000fffe0ff */
[----:B------:R-:W-:Y:S01]  /*78d0*/  UTCHMMA gdesc[UR24], gdesc[UR30], tmem[UR9], tmem[UR18], idesc[UR19], !UPT ;  /* 0x00ff121e180075ea */ /* 0x000fe2000f800009 */
[----:B------:R-:W-:-:S02]  /*78e0*/  UIADD3.64 UR68, UPT, UPT, UR20, 0x1fe, URZ ;  /* 0x000001fe14447897 */ /* 0x000fc4000fffe0ff */
[----:B------:R-:W-:Y:S01]  /*78f0*/  UTCHMMA gdesc[UR60], gdesc[UR20], tmem[UR9], tmem[UR76], idesc[UR77], UPT ;  /* 0x00ff4c143c0075ea */ /* 0x000fe2000b800009 */
[----:B------:R-:W-:Y:S01]  /*7900*/  UMOV UR62, 0x0 ;  /* 0x00000000003e7882 */ /* 0x000fe20000000000 */
[----:B------:R-:W-:Y:S01]  /*7910*/  UMOV UR63, 0x4108010 ;  /* 0x04108010003f7882 */ /* 0x000fe20000000000 */
[----:B------:R-:W-:Y:S01]  /*7920*/  UIADD3.64 UR42, UPT, UPT, UR60, 0x200, URZ ;  /* 0x000002003c2a7897 */ /* 0x000fe2000fffe0ff */
[----:B------:R-:W-:Y:S01]  /*7930*/  UTCHMMA gdesc[UR64], gdesc[UR66], tmem[UR9], tmem[UR62], idesc[UR63], UPT ;  /* 0x00ff3e42400075ea */ /* 0x000fe2000b800009 */
[----:B------:R-:W-:Y:S01]  /*7940*/  UIADD3.64 UR74, UPT, UPT, UR20, 0x200, URZ ;  /* 0x00000200144a7897 */ /* 0x000fe2000fffe0ff */
[----:B------:R-:W-:Y:S01]  /*7950*/  @P3 MOV R0, R140 ;  /* 0x0000008c00003202 */ /* 0x000fe20000000f00 */
[----:B------:R-:W-:Y:S01]  /*7960*/  UMOV UR26, 0x0 ;  /* 0x00000000001a7882 */ /* 0x000fe20000000000 */
[----:B------:R-:W-:Y:S01]  /*7970*/  UMOV UR27, 0x4108010 ;  /* 0x04108010001b7882 */ /* 0x000fe20000000000 */
[----:B------:R-:W-:Y:S01]  /*7980*/  UIADD3.64 UR58, UPT, UPT, UR60, 0x280, URZ ;  /* 0x000002803c3a7897 */ /* 0x000fe2000fffe0ff */
[----:B------:R0:W-:Y:S01]  /*7990*/  UTCHMMA gdesc[UR14], gdesc[UR36], tmem[UR9], tmem[UR26], idesc[UR27], UPT ;  /* 0x00ff1a240e0075ea */ /* 0x0001e2000b800009 */
[----:B------:R-:W-:Y:S01]  /*79a0*/  UIADD3.64 UR72, UPT, UPT, UR20, 0x202, URZ ;  /* 0x0000020214487897 */ /* 0x000fe2000fffe0ff */
[----:B------:R-:W-:Y:S01]  /*79b0*/  @P3 R2UR UR13, R0 ;  /* 0x00000000000d32ca */ /* 0x000fe200000e0000 */
[----:B------:R-:W-:-:S02]  /*79c0*/  UIADD3.64 UR54, UPT, UPT, UR60, 0x300, URZ ;  /* 0x000003003c367897 */ /* 0x000fc4000fffe0ff */
[----:B------:R-:W-:Y:S01]  /*79d0*/  UIADD3.64 UR52, UPT, UPT, UR60, 0x380, URZ ;  /* 0x000003803c347897 */ /* 0x000fe2000fffe0ff */
[----:B------:R-:W-:Y:S01]  /*79e0*/  UMOV UR48, 0x0 ;  /* 0x0000000000307882 */ /* 0x000fe20000000000 */
[----:B------:R-:W-:Y:S01]  /*79f0*/  UMOV UR49, 0x4108010 ;  /* 0x0410801000317882 */ /* 0x000fe20000000000 */
[----:B------:R-:W-:Y:S01]  /*7a00*/  UIADD3.64 UR46, UPT, UPT, UR60, 0x400, URZ ;  /* 0x000004003c2e7897 */ /* 0x000fe2000fffe0ff */
[----:B------:R-:W-:Y:S01]  /*7a10*/  UTCHMMA gdesc[UR56], gdesc[UR68], tmem[UR9], tmem[UR48], idesc[UR49], UPT ;  /* 0x00ff3044380075ea */ /* 0x000fe2000b800009 */
[----:B0-----:R-:W-:Y:S01]  /*7a20*/  UIADD3.64 UR36, UPT, UPT, UR20, 0x204, URZ ;  /* 0x0000020414247897 */ /* 0x001fe2000fffe0ff */
[----:B------:R0:W-:Y:S01]  /*7a30*/  UTCHMMA gdesc[UR42], gdesc[UR74], tmem[UR9], tmem[UR76], idesc[UR77], UPT ;  /* 0x00ff4c4a2a0075ea */ /* 0x0001e2000b800009 */
[----:B------:R-:W-:Y:S02]  /*7a40*/  UIADD3.64 UR26, UPT, UPT, UR20, 0x3fe, URZ ;  /* 0x000003fe141a7897 */ /* 0x000fe4000fffe0ff */
[----:B------:R-:W-:Y:S02]  /*7a50*/  UIADD3.64 UR40, UPT, UPT, UR60, 0x480, URZ ;  /* 0x000004803c287897 */ /* 0x000fe4000fffe0ff */
[----:B------:R-:W-:-:S02]  /*7a60*/  UIADD3.64 UR34, UPT, UPT, UR60, 0x500, URZ ;  /* 0x000005003c227897 */ /* 0x000fc4000fffe0ff */
[----:B------:R-:W-:Y:S02]  /*7a70*/  UIADD3.64 UR30, UPT, UPT, UR60, 0x580, URZ ;  /* 0x000005803c1e7897 */ /* 0x000fe4000fffe0ff */
[----:B------:R-:W-:Y:S02]  /*7a80*/  UIADD3.64 UR24, UPT, UPT, UR60, 0x600, URZ ;  /* 0x000006003c187897 */ /* 0x000fe4000fffe0ff */
[----:B------:R-:W-:Y:S02]  /*7a90*/  UIADD3.64 UR18, UPT, UPT, UR60, 0x680, URZ ;  /* 0x000006803c127897 */ /* 0x000fe4000fffe0ff */
[----:B------:R-:W-:Y:S02]  /*7aa0*/  UIADD3.64 UR70, UPT, UPT, UR60, 0x700, URZ ;  /* 0x000007003c467897 */ /* 0x000fe4000fffe0ff */
[----:B------:R-:W-:Y:S02]  /*7ab0*/  UIADD3.64 UR14, UPT, UPT, UR20, 0x400, URZ ;  /* 0x00000400140e7897 */ /* 0x000fe4000fffe0ff */
[----:B------:R-:W-:-:S02]  /*7ac0*/  UIADD3.64 UR60, UPT, UPT, UR20, 0x402, URZ ;  /* 0x00000402143c7897 */ /* 0x000fc4000fffe0ff */
[----:B------:R-:W-:Y:S02]  /*7ad0*/  UIADD3.64 UR62, UPT, UPT, UR20, 0x404, URZ ;  /* 0x00000404143e7897 */ /* 0x000fe4000fffe0ff */
[----:B------:R-:W-:Y:S02]  /*7ae0*/  UIADD3.64 UR64, UPT, UPT, UR20, 0x5fe, URZ ;  /* 0x000005fe14407897 */ /* 0x000fe4000fffe0ff */
[----:B0-----:R-:W-:Y:S01]  /*7af0*/  UIADD3.64 UR76, UPT, UPT, UR20, 0x600, URZ ;  /* 0x00000600144c7897 */ /* 0x001fe2000fffe0ff */
[----:B------:R-:W-:Y:S01]  /*7b00*/  UMOV UR56, 0x0 ;  /* 0x0000000000387882 */ /* 0x000fe20000000000 */
[----:B------:R-:W-:Y:S01]  /*7b10*/  UMOV UR57, 0x4108010 ;  /* 0x0410801000397882 */ /* 0x000fe20000000000 */
[----:B------:R-:W-:Y:S01]  /*7b20*/  UIADD3.64 UR66, UPT, UPT, UR20, 0x602, URZ ;  /* 0x0000060214427897 */ /* 0x000fe2000fffe0ff */
[----:B------:R0:W-:Y:S01]  /*7b30*/  UTCHMMA gdesc[UR58], gdesc[UR72], tmem[UR9], tmem[UR56], idesc[UR57], UPT ;  /* 0x00ff38483a0075ea */ /* 0x0001e2000b800009 */
[----:B------:R-:W-:Y:S01]  /*7b40*/  UMOV UR68, 0x0 ;  /* 0x0000000000447882 */ /* 0x000fe20000000000 */
[----:B------:R-:W-:Y:S01]  /*7b50*/  UMOV UR69, 0x4108010 ;  /* 0x0410801000457882 */ /* 0x000fe20000000000 */
[----:B------:R-:W-:Y:S01]  /*7b60*/  UIADD3.64 UR20, UPT, UPT, UR20, 0x604, URZ ;  /* 0x0000060414147897 */ /* 0x000fe2000fffe0ff */
[----:B------:R0:W-:Y:S01]  /*7b70*/  UTCHMMA gdesc[UR54], gdesc[UR36], tmem[UR9], tmem[UR68], idesc[UR69], UPT ;  /* 0x00ff4424360075ea */ /* 0x0001e2000b800009 */
[----:B------:R-:W-:Y:S01]  /*7b80*/  UMOV UR50, 0x0 ;  /* 0x0000000000327882 */ /* 0x000fe20000000000 */
[----:B------:R-:W-:Y:S01]  /*7b90*/  UMOV UR51, 0x4108010 ;  /* 0x0410801000337882 */ /* 0x000fe20000000000 */
[----:B------:R-:W-:Y:S01]  /*7ba0*/  UMOV UR44, 0x0 ;  /* 0x00000000002c7882 */ /* 0x000fe20000000000 */
[----:B------:R-:W-:Y:S01]  /*7bb0*/  UMOV UR45, 0x4108010 ;  /* 0x04108010002d7882 */ /* 0x000fe20000000000 */
[----:B------:R0:W-:Y:S01]  /*7bc0*/  UTCHMMA gdesc[UR52], gdesc[UR26], tmem[UR9], tmem[UR48], idesc[UR49], UPT ;  /* 0x00ff301a340075ea */ /* 0x0001e2000b800009 */
        /* <DEDUP_REMOVED lines=15> */
[----:B------:R0:W-:Y:S01]  /*7cc0*/  UTCHMMA gdesc[UR18], gdesc[UR66], tmem[UR9], tmem[UR22], idesc[UR23], UPT ;  /* 0x00ff1642120075ea */ /* 0x0001e2000b800009 */
[----:B------:R0:W-:Y:S01]  /*7cd0*/  UTCHMMA gdesc[UR70], gdesc[UR20], tmem[UR9], tmem[UR16], idesc[UR17], UPT ;  /* 0x00ff1014460075ea */ /* 0x0001e2000b800009 */
[----:B------:R0:W-:Y:S01]  /*7ce0*/  UTCBAR [UR13], URZ ;  /* 0x000000ff0d0073e9 */ /* 0x0001e200080000ff */
[----:B------:R-:W-:Y:S01]  /*7cf0*/  NOP ;  /* 0x0000000000007918 */ /* 0x000fe20000000000 */
.L_x_6:
[----:B------:R-:W-:Y:S05]  /*7d00*/  @!P1 BRA `(.L_x_7) ;  /* 0x0000000000089947 */ /* 0x000fea0003800000 */
[----:B------:R-:W1:Y:S02]  /*7d10*/  SYNCS.PHASECHK.TRANS64.TRYWAIT P3, [UR6+0x10000], RZ ;  /* 0x010000ffff0075a7 */ /* 0x000e640008061106 */
[----:B-1----:R-:W-:Y:S05]  /*7d20*/  @!P3 BRA `(.L_x_8) ;  /* 0x000000f800d0b947 */ /* 0x002fea0003800000 */
.L_x_7:
[----:B------:R-:W2:Y:S04]  /*7d30*/  LDL.64 R198, [R1+0x1d8] ;  /* 0x0001d80001c67983 */ /* 0x000ea80000100a00 */
[----:B------:R-:W3:Y:S04]  /*7d40*/  LDL.64 R210, [R1+0x268] ;  /* 0x0002680001d27983 */ /* 0x000ee80000100a00 */
[----:B------:R-:W3:Y:S01]  /*7d50*/  LDL R0, [R1+0x264] ;  /* 0x0002640001007983 */ /* 0x000ee20000100800 */
[----:B------:R-:W-:Y:S06]  /*7d60*/  BAR.SYNC.DEFER_BLOCKING 0x0 ;  /* 0x0000000000007b1d */ /* 0x000fec0000010000 */
[----:B------:R-:W-:Y:S01]  /*7d70*/  LDTM.16dp32bit_t0_t15.x32 R4, tmem[UR8+0x100000] ;  /* 0x10000008000479ee */ /* 0x000fe20008a80000 */
[----:B------:R-:W1:Y:S01]  /*7d80*/  LDTM.16dp32bit_t16_t31.x32 R4, tmem[UR8+0x100020] ;  /* 0x10002008000479ee */ /* 0x000e620008aa0000 */
[----:B------:R-:W4:Y:S04]  /*7d90*/  LDL.64 R206, [R1+0x238] ;  /* 0x0002380001ce7983 */ /* 0x000f280000100a00 */
[----:B------:R-:W4:Y:S04]  /*7da0*/  LDL.64 R204, [R1+0x218] ;  /* 0x0002180001cc7983 */ /* 0x000f280000100a00 */
[----:B------:R-:W4:Y:S04]  /*7db0*/  LDL.64 R202, [R1+0x1f8] ;  /* 0x0001f80001ca7983 */ /* 0x000f280000100a00 */
[----:B------:R-:W4:Y:S01]  /*7dc0*/  LDL.64 R196, [R1+0x1b8] ;  /* 0x0001b80001c47983 */ /* 0x000f220000100a00 */
[----:B------:R-:W0:Y:S03]  /*7dd0*/  @!P0 SYNCS.CCTL.IV [UR6+0x10000] ;  /* 0x01000000ff0089b1 */ /* 0x000e260008000006 */
[----:B------:R-:W4:Y:S01]  /*7de0*/  LDL.64 R194, [R1+0x198] ;  /* 0x0001980001c27983 */ /* 0x000f220000100a00 */
[----:B------:R-:W-:-:S03]  /*7df0*/  NOP ;  /* 0x0000000000007918 */ /* 0x000fc60000000000 */
[----:B------:R-:W4:Y:S04]  /*7e00*/  LDL.64 R190, [R1+0x178] ;  /* 0x0001780001be7983 */ /* 0x000f280000100a00 */
        /* <DEDUP_REMOVED lines=11> */
[----:B------:R0:W-:Y:S04]  /*7ec0*/  STL [R1+0x7cc], R138 ;  /* 0x0007cc8a01007387 */ /* 0x0001e80000100800 */
[----:B------:R-:W4:Y:S04]  /*7ed0*/  @P1 LDG.E.U16 R92, desc[UR10][R168.64] ;  /* 0x0000000aa85c1981 */ /* 0x000f28000c1e1500 */
[----:B------:R-:W4:Y:S04]  /*7ee0*/  @P1 LDG.E.U16 R97, desc[UR10][R184.64] ;  /* 0x0000000ab8611981 */ /* 0x000f28000c1e1500 */
[----:B0-----:R-:W4:Y:S04]  /*7ef0*/  LDL.LU R138, [R1+0x25c] ;  /* 0x00025c00018a7983 */ /* 0x001f280000300800 */
[----:B------:R0:W-:Y:S04]  /*7f00*/  STL [R1+0x7c8], R2 ;  /* 0x0007c80201007387 */ /* 0x0001e80000100800 */
[----:B------:R-:W4:Y:S04]  /*7f10*/  @P1 LDG.E.U16 R101, desc[UR10][R208.64] ;  /* 0x0000000ad0651981 */ /* 0x000f28000c1e1500 */
[----:B------:R-:W4:Y:S04]  /*7f20*/  @P1 LDG.E.U16 R108, desc[UR10][R232.64] ;  /* 0x0000000ae86c1981 */ /* 0x000f28000c1e1500 */
[----:B0-----:R-:W4:Y:S04]  /*7f30*/  LDL.LU R2, [R1+0x258] ;  /* 0x0002580001027983 */ /* 0x001f280000300800 */
[----:B------:R-:W-:Y:S04]  /*7f40*/  STL.64 [R1+0x620], R140 ;  /* 0x0006208c01007387 */ /* 0x000fe80000100a00 */
[----:B------:R-:W-:Y:S04]  /*7f50*/  STL.64 [R1+0x618], R136 ;  /* 0x0006188801007387 */ /* 0x000fe80000100a00 */
[----:B------:R-:W-:Y:S04]  /*7f60*/  STL.64 [R1+0x610], R134 ;  /* 0x0006108601007387 */ /* 0x000fe80000100a00 */
[----:B-1----:R0:W-:Y:S04]  /*7f70*/  STL [R1+0x7d0], R27 ;  /* 0x0007d01b01007387 */ /* 0x0021e80000100800 */
[----:B------:R-:W4:Y:S04]  /*7f80*/  @P1 LDG.E.U16 R93, desc[UR10][R176.64] ;  /* 0x0000000ab05d1981 */ /* 0x000f28000c1e1500 */
[----:B------:R-:W4:Y:S04]  /*7f90*/  @P1 LDG.E.U16 R100, desc[UR10][R200.64] ;  /* 0x0000000ac8641981 */ /* 0x000f28000c1e1500 */
[----:B0-----:R-:W4:Y:S04]  /*7fa0*/  LDL.LU R27, [R1+0x260] ;  /* 0x00026000011b7983 */ /* 0x001f280000300800 */
[----:B------:R-:W4:Y:S04]  /*7fb0*/  @P1 LDG.E.U16 R107, desc[UR10][R224.64] ;  /* 0x0000000ae06b1981 */ /* 0x000f28000c1e1500 */
[----:B------:R-:W4:Y:S04]  /*7fc0*/  @P1 LDG.E.U16 R91, desc[UR10][R160.64] ;  /* 0x0000000aa05b1981 */ /* 0x000f28000c1e1500 */
[----:B------:R-:W4:Y:S04]  /*7fd0*/  @P1 LDG.E.U16 R109, desc[UR10][R242.64] ;  /* 0x0000000af26d1981 */ /* 0x000f28000c1e1500 */
[----:B------:R-:W4:Y:S04]  /*7fe0*/  @P1 LDG.E.U16 R99, desc[UR10][R192.64] ;  /* 0x0000000ac0631981 */ /* 0x000f28000c1e1500 */
[----:B------:R-:W4:Y:S04]  /*7ff0*/  @P1 LDG.E.U16 R105, desc[UR10][R216.64] ;  /* 0x0000000ad8691981 */ /* 0x000f28000c1e1500 */
[----:B------:R-:W4:Y:S04]  /*8000*/  @P1 LDG.E.U16 R113, desc[UR10][R250.64] ;  /* 0x0000000afa711981 */ /* 0x000f28000c1e1500 */
[----:B--2---:R-:W2:Y:S04]  /*8010*/  @P1 LDG.E.U16 R252, desc[UR10][R198.64] ;  /* 0x0000000ac6fc1981 */ /* 0x004ea8000c1e1500 */
[----:B---3--:R-:W3:Y:S04]  /*8020*/  @P1 LDG.E.U16 R0, desc[UR10][R210.64] ;  /* 0x0000000ad2001981 */ /* 0x008ee8000c1e1500 */
[----:B------:R0:W-:Y:S04]  /*8030*/  STL.64 [R1+0x640], R28 ;  /* 0x0006401c01007387 */ /* 0x0001e80000100a00 */
[----:B------:R-:W-:Y:S04]  /*8040*/  STL.64 [R1+0x638], R30 ;  /* 0x0006381e01007387 */ /* 0x000fe80000100a00 */
[----:B------:R-:W-:Y:S04]  /*8050*/  STL.64 [R1+0x630], R32 ;  /* 0x0006302001007387 */ /* 0x000fe80000100a00 */
[----:B------:R-:W-:Y:S04]  /*8060*/  STL.64 [R1+0x628], R34 ;  /* 0x0006282201007387 */ /* 0x000fe80000100a00 */
[----:B----4-:R-:W4:Y:S04]  /*8070*/  @P1 LDG.E.U16 R239, desc[UR10][R196.64] ;  /* 0x0000000ac4ef1981 */ /* 0x010f28000c1e1500 */
[----:B------:R-:W4:Y:S04]  /*8080*/  @P1 LDG.E.U16 R238, desc[UR10][R194.64] ;  /* 0x0000000ac2ee1981 */ /* 0x000f28000c1e1500 */
        /* <DEDUP_REMOVED lines=8> */
[----:B------:R1:W4:Y:S04]  /*8110*/  @P1 LDG.E.U16 R121, desc[UR10][R170.64] ;  /* 0x0000000aaa791981 */ /* 0x000328000c1e1500 */
[----:B------:R-:W4:Y:S04]  /*8120*/  @P1 LDG.E.U16 R117, desc[UR10][R166.64] ;  /* 0x0000000aa6751981 */ /* 0x000f28000c1e1500 */
[----:B------:R-:W4:Y:S01]  /*8130*/  @P1 LDG.E.U16 R116, desc[UR10][R164.64] ;  /* 0x0000000aa4741981 */ /* 0x000f22000c1e1500 */
[----:B-1----:R-:W1:Y:S03]  /*8140*/  LDC R170, c[0x0][0x3d8] ;  /* 0x0000f600ffaa7b82 */ /* 0x002e660000000800 */
[----:B------:R0:W4:Y:S04]  /*8150*/  @P1 LDG.E.U16 R115, desc[UR10][R162.64] ;  /* 0x0000000aa2731981 */ /* 0x000128000c1e1500 */
[----:B------:R-:W4:Y:S04]  /*8160*/  @P1 LDG.E.U16 R138, desc[UR10][R204.64] ;  /* 0x0000000acc8a1981 */ /* 0x000f28000c1e1500 */
[----:B------:R0:W4:Y:S04]  /*8170*/  @P1 LDG.E.U16 R2, desc[UR10][R202.64] ;  /* 0x0000000aca021981 */ /* 0x000128000c1e1500 */
[----:B------:R-:W4:Y:S01]  /*8180*/  @P1 LDG.E.U16 R27, desc[UR10][R206.64] ;  /* 0x0000000ace1b1981 */ /* 0x000f22000c1e1500 */
[----:B0-----:R-:W-:Y:S01]  /*8190*/  FMUL R163, R4, UR12 ;  /* 0x0000000c04a37c20 */ /* 0x001fe20008400000 */
[----:B------:R-:W-:Y:S01]  /*81a0*/  FMUL R164, R5, UR12 ;  /* 0x0000000c05a47c20 */ /* 0x000fe20008400000 */
[----:B------:R-:W-:Y:S01]  /*81b0*/  FMUL R165, R6, UR12 ;  /* 0x0000000c06a57c20 */ /* 0x000fe20008400000 */
[----:B------:R-:W-:-:S04]  /*81c0*/  FMUL R162, R8, UR12 ;  /* 0x0000000c08a27c20 */ /* 0x000fc80008400000 */
[----:B------:R-:W-:Y:S01]  /*81d0*/  FMNMX3 R165, R163, R164, R165, !PT ;  /* 0x000000a4a3a57276 */ /* 0x000fe200078000a5 */
[----:B------:R-:W-:Y:S01]  /*81e0*/  FMUL R164, R9, UR12 ;  /* 0x0000000c09a47c20 */ /* 0x000fe20008400000 */
[----:B------:R-:W-:Y:S01]  /*81f0*/  FMUL R163, R10, UR12 ;  /* 0x0000000c0aa37c20 */ /* 0x000fe20008400000 */
[----:B------:R-:W0:Y:S01]  /*8200*/  S2R R28, SR_TID.X ;  /* 0x00000000001c7919 */ /* 0x000e220000002100 */
[----:B--2---:R-:W-:Y:S04]  /*8210*/  STL [R1+0x7d4], R252 ;  /* 0x0007d4fc01007387 */ /* 0x004fe80000100800 */
[----:B------:R-:W-:Y:S04]  /*8220*/  STL.64 [R1+0x648], R250 ;  /* 0x000648fa01007387 */ /* 0x000fe80000100a00 */
[----:B------:R-:W-:Y:S04]  /*8230*/  STL.64 [R1+0x650], R242 ;  /* 0x000650f201007387 */ /* 0x000fe80000100a00 */
[----:B------:R-:W-:Y:S04]  /*8240*/  STL.64 [R1+0x658], R232 ;  /* 0x000658e801007387 */ /* 0x000fe80000100a00 */
[----:B------:R-:W-:Y:S04]  /*8250*/  STL.64 [R1+0x660], R224 ;  /* 0x000660e001007387 */ /* 0x000fe80000100a00 */
[----:B------:R-:W-:Y:S04]  /*8260*/  STL.64 [R1+0x668], R216 ;  /* 0x000668d801007387 */ /* 0x000fe80000100a00 */
[----:B------:R-:W-:Y:S04]  /*8270*/  STL.64 [R1+0x670], R208 ;  /* 0x000670d001007387 */ /* 0x000fe80000100a00 */
[----:B---3--:R2:W-:Y:S04]  /*8280*/  @P1 STL [R1+0x264], R0 ;  /* 0x0002640001001387 */ /* 0x0085e80000100800 */
[----:B------:R-:W-:Y:S04]  /*8290*/  STL.64 [R1+0x678], R200 ;  /* 0x000678c801007387 */ /* 0x000fe80000100a00 */
[----:B------:R-:W-:Y:S04]  /*82a0*/  STL.64 [R1+0x680], R192 ;  /* 0x000680c001007387 */ /* 0x000fe80000100a00 */
[----:B------:R-:W-:Y:S04]  /*82b0*/  STL.64 [R1+0x688], R184 ;  /* 0x000688b801007387 */ /* 0x000fe80000100a00 */
[----:B------:R-:W-:Y:S04]  /*82c0*/  STL.64 [R1+0x690], R176 ;  /* 0x000690b001007387 */ /* 0x000fe80000100a00 */
[----:B------:R-:W-:Y:S04]  /*82d0*/  STL.64 [R1+0x698], R168 ;  /* 0x000698a801007387 */ /* 0x000fe80000100a00 */
[----:B------:R-:W-:Y:S04]  /*82e0*/  STL.64 [R1+0x6a0], R160 ;  /* 0x0006a0a001007387 */ /* 0x000fe80000100a00 */
[----:B------:R3:W-:Y:S04]  /*82f0*/  STL.64 [R1+0x6a8], R4 ;  /* 0x0006a80401007387 */ /* 0x0007e80000100a00 */
[----:B------:R0:W-:Y:S01]  /*8300*/  STL.64 [R1+0x6b0], R6 ;  /* 0x0006b00601007387 */ /* 0x0001e20000100a00 */
[----:B--2---:R-:W-:-:S03]  /*8310*/  FMUL R0, R7, UR12 ;  /* 0x0000000c07007c20 */ /* 0x004fc60008400000 */
[----:B------:R2:W-:Y:S04]  /*8320*/  STL.64 [R1+0x6b8], R8 ;  /* 0x0006b80801007387 */ /* 0x0005e80000100a00 */
[----:B------:R1:W-:Y:S01]  /*8330*/  STL.64 [R1+0x6c0], R10 ;  /* 0x0006c00a01007387 */ /* 0x0003e20000100a00 */
[-C--:B---3--:R-:W-:Y:S02]  /*8340*/  LEA R4, P5, R158, R146.reuse, 0x1 ;  /* 0x000000929e047211 */ /* 0x088fe400078a08ff */
[-C--:B0-----:R-:W-:Y:S02]  /*8350*/  LEA R6, P4, R157, R146.reuse, 0x1 ;  /* 0x000000929d067211 */ /* 0x081fe400078808ff */
[CC--:B--2---:R-:W-:Y:S01]  /*8360*/  LEA R8, P3, R159.reuse, R146.reuse, 0x1 ;  /* 0x000000929f087211 */ /* 0x0c4fe200078608ff */
[----:B------:R0:W-:Y:S03]  /*8370*/  STL.64 [R1+0x6c8], R12 ;  /* 0x0006c80c01007387 */ /* 0x0001e60000100a00 */
[----:B------:R-:W-:Y:S01]  /*8380*/  LEA.HI.X.SX32 R9, R159, R3, 0x1, P3 ;  /* 0x000000039f097211 */ /* 0x000fe200018f0eff */
[----:B------:R2:W-:Y:S01]  /*8390*/  STL.64 [R1+0x6d0], R14 ;  /* 0x0006d00e01007387 */ /* 0x0005e20000100a00 */
[----:B-1----:R-:W-:-:S02]  /*83a0*/  LEA R10, P3, R156, R146, 0x1 ;  /* 0x000000929c0a7211 */ /* 0x002fc400078608ff */
[----:B------:R-:W-:Y:S01]  /*83b0*/  FMNMX3 R165, R165, R0, R162, !PT ;  /* 0x00000000a5a57276 */ /* 0x000fe200078000a2 */
[----:B------:R-:W-:Y:S01]  /*83c0*/  STL.64 [R1+0x6d8], R16 ;  /* 0x0006d81001007387 */ /* 0x000fe20000100a00 */
[-C--:B------:R-:W-:Y:S01]  /*83d0*/  LEA.HI.X.SX32 R7, R157, R3.reuse, 0x1, P4 ;  /* 0x000000039d077211 */ /* 0x080fe200020f0eff */
[----:B------:R-:W-:Y:S01]  /*83e0*/  FMUL R0, R11, UR12 ;  /* 0x0000000c0b007c20 */ /* 0x000fe20008400000 */
[-C--:B------:R-:W-:Y:S01]  /*83f0*/  LEA.HI.X.SX32 R5, R158, R3.reuse, 0x1, P5 ;  /* 0x000000039e057211 */ /* 0x080fe200028f0eff */
[----:B------:R-:W-:Y:S01]  /*8400*/  STL.64 [R1+0x6e0], R18 ;  /* 0x0006e01201007387 */ /* 0x000fe20000100a00 */
[----:B------:R-:W-:Y:S01]  /*8410*/  LEA.HI.X.SX32 R11, R156, R3, 0x1, P3 ;  /* 0x000000039c0b7211 */ /* 0x000fe200018f0eff */
[----:B------:R-:W-:Y:S01]  /*8420*/  FMUL R162, R12, UR12 ;  /* 0x0000000c0ca27c20 */ /* 0x000fe20008400000 */
[----:B------:R-:W-:Y:S01]  /*8430*/  FMNMX3 R165, R165, R164, R163, !PT ;  /* 0x000000a4a5a57276 */ /* 0x000fe200078000a3 */
[----:B------:R-:W-:Y:S01]  /*8440*/  STL.64 [R1+0x6e8], R20 ;  /* 0x0006e81401007387 */ /* 0x000fe20000100a00 */
[----:B0-----:R-:W-:Y:S01]  /*8450*/  LEA R12, P4, R155, R146, 0x1 ;  /* 0x000000929b0c7211 */ /* 0x001fe200078808ff */
[----:B------:R-:W0:Y:S02]  /*8460*/  LDC R157, c[0x0][0x3d8] ;  /* 0x0000f600ff9d7b82 */ /* 0x000e240000000800 */
[----:B------:R-:W-:Y:S04]  /*8470*/  STL.64 [R1+0x6f0], R22 ;  /* 0x0006f01601007387 */ /* 0x000fe80000100a00 */
[----:B------:R-:W-:Y:S04]  /*8480*/  STL.64 [R1+0x250], R8 ;  /* 0x0002500801007387 */ /* 0x000fe80000100a00 */
[----:B------:R-:W-:Y:S01]  /*8490*/  STL.64 [R1+0x248], R6 ;  /* 0x0002480601007387 */ /* 0x000fe20000100a00 */
[----:B------:R-:W-:-:S03]  /*84a0*/  FMUL R164, R13, UR12 ;  /* 0x0000000c0da47c20 */ /* 0x000fc60008400000 */
[----:B------:R-:W-:Y:S01]  /*84b0*/  STL.64 [R1+0x240], R4 ;  /* 0x0002400401007387 */ /* 0x000fe20000100a00 */
[----:B------:R-:W-:-:S03]  /*84c0*/  LEA.HI.X.SX32 R13, R155, R3, 0x1, P4 ;  /* 0x000000039b0d7211 */ /* 0x000fc600020f0eff */
[----:B------:R1:W-:Y:S01]  /*84d0*/  STL.64 [R1+0x230], R10 ;  /* 0x0002300a01007387 */ /* 0x0003e20000100a00 */
[----:B------:R-:W-:Y:S01]  /*84e0*/  FMUL R163, R14, UR12 ;  /* 0x0000000c0ea37c20 */ /* 0x000fe20008400000 */
[----:B--2---:R-:W-:Y:S02]  /*84f0*/  LEA R14, P3, R154, R146, 0x1 ;  /* 0x000000929a0e7211 */ /* 0x004fe400078608ff */
[----:B------:R-:W-:Y:S01]  /*8500*/  FMNMX3 R165, R165, R0, R162, !PT ;  /* 0x00000000a5a57276 */ /* 0x000fe200078000a2 */
[----:B------:R2:W-:Y:S01]  /*8510*/  STL.64 [R1+0x228], R12 ;  /* 0x0002280c01007387 */ /* 0x0005e20000100a00 */
[----:B-1----:R-:W-:-:S04]  /*8520*/  LEA R10, P5, R153, R146, 0x1 ;  /* 0x00000092990a7211 */ /* 0x002fc800078a08ff */
[-C--:B------:R-:W-:Y:S01]  /*8530*/  LEA.HI.X.SX32 R11, R153, R3.reuse, 0x1, P5 ;  /* 0x00000003990b7211 */ /* 0x080fe200028f0eff */
[----:B------:R-:W-:Y:S01]  /*8540*/  FMUL R0, R15, UR12 ;  /* 0x0000000c0f007c20 */ /* 0x000fe20008400000 */
[-C--:B--2---:R-:W-:Y:S01]  /*8550*/  LEA R12, P4, R152, R146.reuse, 0x1 ;  /* 0x00000092980c7211 */ /* 0x084fe200078808ff */
[----:B------:R-:W-:Y:S01]  /*8560*/  FMUL R162, R16, UR12 ;  /* 0x0000000c10a27c20 */ /* 0x000fe20008400000 */
[-C--:B------:R-:W-:Y:S01]  /*8570*/  LEA.HI.X.SX32 R15, R154, R3.reuse, 0x1, P3 ;  /* 0x000000039a0f7211 */ /* 0x080fe200018f0eff */
[----:B------:R1:W-:Y:S01]  /*8580*/  STL.64 [R1+0x210], R10 ;  /* 0x0002100a01007387 */ /* 0x0003e20000100a00 */
[----:B------:R-:W-:Y:S01]  /*8590*/  LEA.HI.X.SX32 R13, R152, R3, 0x1, P4 ;  /* 0x00000003980d7211 */ /* 0x000fe200020f0eff */
[----:B------:R-:W2:Y:S02]  /*85a0*/  LDC R153, c[0x0][0x3d8] ;  /* 0x0000f600ff997b82 */ /* 0x000ea40000000800 */
[----:B------:R3:W-:Y:S01]  /*85b0*/  STL.64 [R1+0x220], R14 ;  /* 0x0002200e01007387 */ /* 0x0007e20000100a00 */
[----:B-1----:R-:W-:-:S03]  /*85c0*/  LEA R10, P3, R151, R146, 0x1 ;  /* 0x00000092970a7211 */ /* 0x002fc600078608ff */
[----:B------:R1:W-:Y:S01]  /*85d0*/  STL.64 [R1+0x208], R12 ;  /* 0x0002080c01007387 */ /* 0x0003e20000100a00 */
[----:B------:R-:W-:Y:S02]  /*85e0*/  LEA.HI.X.SX32 R11, R151, R3, 0x1, P3 ;  /* 0x00000003970b7211 */ /* 0x000fe400018f0eff */
[----:B---3--:R-:W-:Y:S02]  /*85f0*/  LEA R14, P4, R150, R146, 0x1 ;  /* 0x00000092960e7211 */ /* 0x008fe400078808ff */
[----:B------:R-:W-:Y:S01]  /*8600*/  LEA R86, R170, R86, 0x1 ;  /* 0x00000056aa567211 */ /* 0x000fe200078e08ff */
[----:B------:R3:W-:Y:S01]  /*8610*/  STL.64 [R1+0x200], R10 ;  /* 0x0002000a01007387 */ /* 0x0007e20000100a00 */
[----:B-1----:R-:W-:-:S03]  /*8620*/  LEA R12, P5, R149, R146, 0x1 ;  /* 0x00000092950c7211 */ /* 0x002fc600078a08ff */
[----:B----4-:R-:W-:Y:S01]  /*8630*/  STS.U16 [R133+UR6+0x8400], R27 ;  /* 0x0084001b85007988 */ /* 0x010fe20008000406 */
[-C--:B------:R-:W-:Y:S01]  /*8640*/  LEA.HI.X.SX32 R15, R150, R3.reuse, 0x1, P4 ;  /* 0x00000003960f7211 */ /* 0x080fe200020f0eff */
[----:B------:R-:W1:Y:S01]  /*8650*/  LDC R151, c[0x0][0x3d8] ;  /* 0x0000f600ff977b82 */ /* 0x000e620000000800 */
[----:B------:R-:W-:Y:S02]  /*8660*/  LEA.HI.X.SX32 R13, R149, R3, 0x1, P5 ;  /* 0x00000003950d7211 */ /* 0x000fe400028f0eff */
[----:B---3--:R-:W-:-:S03]  /*8670*/  LEA R10, P3, R148, R146, 0x1 ;  /* 0x00000092940a7211 */ /* 0x008fc600078608ff */
[----:B------:R3:W-:Y:S01]  /*8680*/  STL.64 [R1+0x1e8], R12 ;  /* 0x0001e80c01007387 */ /* 0x0007e20000100a00 */
[----:B------:R-:W-:-:S03]  /*8690*/  LEA.HI.X.SX32 R11, R148, R3, 0x1, P3 ;  /* 0x00000003940b7211 */ /* 0x000fc600018f0eff */
[----:B------:R-:W-:Y:S04]  /*86a0*/  STL.64 [R1+0x1f0], R14 ;  /* 0x0001f00e01007387 */ /* 0x000fe80000100a00 */
[----:B------:R4:W-:Y:S01]  /*86b0*/  STL.64 [R1+0x1e0], R10 ;  /* 0x0001e00a01007387 */ /* 0x0009e20000100a00 */
[----:B---3--:R-:W-:-:S04]  /*86c0*/  LEA R12, P4, R147, R146, 0x1 ;  /* 0x00000092930c7211 */ /* 0x008fc800078808ff */
[-C--:B------:R-:W-:Y:S02]  /*86d0*/  LEA.HI.X.SX32 R13, R147, R3.reuse, 0x1, P4 ;  /* 0x00000003930d7211 */ /* 0x080fe400020f0eff */
[CC--:B----4-:R-:W-:Y:S02]  /*86e0*/  LEA R10, P5, R143.reuse, R146.reuse, 0x1 ;  /* 0x000000928f0a7211 */ /* 0x0d0fe400078a08ff */
[C---:B------:R-:W-:Y:S02]  /*86f0*/  LEA R14, P3, R144.reuse, R146, 0x1 ;  /* 0x00000092900e7211 */ /* 0x040fe400078608ff */
[-C--:B------:R-:W-:Y:S01]  /*8700*/  LEA.HI.X.SX32 R11, R143, R3.reuse, 0x1, P5 ;  /* 0x000000038f0b7211 */ /* 0x080fe200028f0eff */
[----:B------:R3:W-:Y:S01]  /*8710*/  STL.64 [R1+0x1d0], R12 ;  /* 0x0001d00c01007387 */ /* 0x0007e20000100a00 */
[----:B------:R-:W-:-:S03]  /*8720*/  LEA.HI.X.SX32 R15, R144, R3, 0x1, P3 ;  /* 0x00000003900f7211 */ /* 0x000fc600018f0eff */
[----:B------:R4:W-:Y:S01]  /*8730*/  STL.64 [R1+0x1c0], R10 ;  /* 0x0001c00a01007387 */ /* 0x0009e20000100a00 */
[-C--:B---3--:R-:W-:Y:S02]  /*8740*/  LEA R12, P4, R142, R146.reuse, 0x1 ;  /* 0x000000928e0c7211 */ /* 0x088fe400078808ff */
[-C--:B----4-:R-:W-:Y:S02]  /*8750*/  LEA R10, P3, R130, R146.reuse, 0x1 ;  /* 0x00000092820a7211 */ /* 0x090fe400078608ff */
[-C--:B------:R-:W-:Y:S02]  /*8760*/  LEA.HI.X.SX32 R13, R142, R3.reuse, 0x1, P4 ;  /* 0x000000038e0d7211 */ /* 0x080fe400020f0eff */
[----:B------:R-:W-:Y:S01]  /*8770*/  LEA.HI.X.SX32 R11, R130, R3, 0x1, P3 ;  /* 0x00000003820b7211 */ /* 0x000fe200018f0eff */
[----:B------:R3:W-:Y:S04]  /*8780*/  STL.64 [R1+0x1c8], R14 ;  /* 0x0001c80e01007387 */ /* 0x0007e80000100a00 */
[----:B------:R4:W-:Y:S04]  /*8790*/  STL.64 [R1+0x1b0], R12 ;  /* 0x0001b00c01007387 */ /* 0x0009e80000100a00 */
[----:B------:R0:W-:Y:S01]  /*87a0*/  STL.64 [R1+0x1a8], R10 ;  /* 0x0001a80a01007387 */ /* 0x0001e20000100a00 */
[----:B---3--:R-:W-:-:S02]  /*87b0*/  LEA R14, P4, R128, R146, 0x1 ;  /* 0x00000092800e7211 */ /* 0x008fc400078808ff */
[CC--:B----4-:R-:W-:Y:S02]  /*87c0*/  LEA R12, P5, R127.reuse, R146.reuse, 0x1 ;  /* 0x000000927f0c7211 */ /* 0x0d0fe400078a08ff */
[-C--:B0-----:R-:W-:Y:S02]  /*87d0*/  LEA R10, P3, R126, R146.reuse, 0x1 ;  /* 0x000000927e0a7211 */ /* 0x081fe400078608ff */
[-C--:B------:R-:W-:Y:S02]  /*87e0*/  LEA.HI.X.SX32 R13, R127, R3.reuse, 0x1, P5 ;  /* 0x000000037f0d7211 */ /* 0x080fe400028f0eff */
[-C--:B------:R-:W-:Y:S02]  /*87f0*/  LEA.HI.X.SX32 R15, R128, R3.reuse, 0x1, P4 ;  /* 0x00000003800f7211 */ /* 0x080fe400020f0eff */
[----:B------:R-:W-:Y:S01]  /*8800*/  LEA.HI.X.SX32 R11, R126, R3, 0x1, P3 ;  /* 0x000000037e0b7211 */ /* 0x000fe200018f0eff */
[----:B------:R0:W-:Y:S04]  /*8810*/  STL.64 [R1+0x190], R12 ;  /* 0x0001900c01007387 */ /* 0x0001e80000100a00 */
[----:B------:R-:W-:Y:S04]  /*8820*/  STL.64 [R1+0x1a0], R14 ;  /* 0x0001a00e01007387 */ /* 0x000fe80000100a00 */
[----:B------:R3:W-:Y:S01]  /*8830*/  STL.64 [R1+0x188], R10 ;  /* 0x0001880a01007387 */ /* 0x0007e20000100a00 */
[----:B0-----:R-:W-:-:S04]  /*8840*/  LEA R12, P4, R122, R146, 0x1 ;  /* 0x000000927a0c7211 */ /* 0x001fc800078808ff */
[-C--:B------:R-:W-:Y:S02]  /*8850*/  LEA.HI.X.SX32 R13, R122, R3.reuse, 0x1, P4 ;  /* 0x000000037a0d7211 */ /* 0x080fe400020f0eff */
[CC--:B---3--:R-:W-:Y:S02]  /*8860*/  LEA R10, P5, R119.reuse, R146.reuse, 0x1 ;  /* 0x00000092770a7211 */ /* 0x0c8fe400078a08ff */
[C---:B------:R-:W-:Y:S02]  /*8870*/  LEA R14, P3, R120.reuse, R146, 0x1 ;  /* 0x00000092780e7211 */ /* 0x040fe400078608ff */
[-C--:B------:R-:W-:Y:S01]  /*8880*/  LEA.HI.X.SX32 R11, R119, R3.reuse, 0x1, P5 ;  /* 0x00000003770b7211 */ /* 0x080fe200028f0eff */
[----:B------:R0:W-:Y:S01]  /*8890*/  STL.64 [R1+0x180], R12 ;  /* 0x0001800c01007387 */ /* 0x0001e20000100a00 */
[----:B------:R-:W-:-:S03]  /*88a0*/  LEA.HI.X.SX32 R15, R120, R3, 0x1, P3 ;  /* 0x00000003780f7211 */ /* 0x000fc600018f0eff */
[----:B------:R3:W-:Y:S01]  /*88b0*/  STL.64 [R1+0x168], R10 ;  /* 0x0001680a01007387 */ /* 0x0007e20000100a00 */
[----:B------:R-:W-:Y:S01]  /*88c0*/  FMNMX3 R165, R165, R164, R163, !PT ;  /* 0x000000a4a5a57276 */ /* 0x000fe200078000a3 */
[----:B------:R-:W-:Y:S01]  /*88d0*/  FMUL R164, R17, UR12 ;  /* 0x0000000c11a47c20 */ /* 0x000fe20008400000 */
[-C--:B0-----:R-:W-:Y:S02]  /*88e0*/  LEA R12, P4, R118, R146.reuse, 0x1 ;  /* 0x00000092760c7211 */ /* 0x081fe400078808ff */
[----:B---3--:R-:W-:Y:S02]  /*88f0*/  LEA R10, P3, R114, R146, 0x1 ;  /* 0x00000092720a7211 */ /* 0x008fe400078608ff */
[-C--:B------:R-:W-:Y:S01]  /*8900*/  LEA.HI.X.SX32 R13, R118, R3.reuse, 0x1, P4 ;  /* 0x00000003760d7211 */ /* 0x080fe200020f0eff */
[----:B------:R-:W-:Y:S01]  /*8910*/  FMUL R163, R18, UR12 ;  /* 0x0000000c12a37c20 */ /* 0x000fe20008400000 */
[----:B------:R-:W-:Y:S01]  /*8920*/  LEA.HI.X.SX32 R11, R114, R3, 0x1, P3 ;  /* 0x00000003720b7211 */ /* 0x000fe200018f0eff */
[----:B------:R0:W-:Y:S01]  /*8930*/  STL.64 [R1+0x170], R14 ;  /* 0x0001700e01007387 */ /* 0x0001e20000100a00 */
[----:B------:R-:W-:Y:S01]  /*8940*/  FMNMX3 R0, R165, R0, R162, !PT ;  /* 0x00000000a5007276 */ /* 0x000fe200078000a2 */
[----:B------:R-:W-:Y:S01]  /*8950*/  FMUL R162, R19, UR12 ;  /* 0x0000000c13a27c20 */ /* 0x000fe20008400000 */
[----:B------:R-:W-:Y:S01]  /*8960*/  FMUL R165, R20, UR12 ;  /* 0x0000000c14a57c20 */ /* 0x000fe20008400000 */
[----:B------:R3:W-:Y:S01]  /*8970*/  STL.64 [R1+0x160], R12 ;  /* 0x0001600c01007387 */ /* 0x0007e20000100a00 */
[----:B------:R-:W-:Y:S01]  /*8980*/  FMNMX3 R0, R0, R164, R163, !PT ;  /* 0x000000a400007276 */ /* 0x000fe200078000a3 */
[----:B------:R-:W-:-:S02]  /*8990*/  FMUL R164, R22, UR12 ;  /* 0x0000000c16a47c20 */ /* 0x000fc40008400000 */
[----:B------:R4:W-:Y:S01]  /*89a0*/  STL.64 [R1+0x150], R10 ;  /* 0x0001500a01007387 */ /* 0x0009e20000100a00 */
[CC--:B0-----:R-:W-:Y:S02]  /*89b0*/  LEA R14, P4, R112.reuse, R146.reuse, 0x1 ;  /* 0x00000092700e7211 */ /* 0x0c1fe400078808ff */
[-C--:B---3--:R-:W-:Y:S02]  /*89c0*/  LEA R12, P5, R111, R146.reuse, 0x1 ;  /* 0x000000926f0c7211 */ /* 0x088fe400078a08ff */
[-C--:B------:R-:W-:Y:S02]  /*89d0*/  LEA.HI.X.SX32 R15, R112, R3.reuse, 0x1, P4 ;  /* 0x00000003700f7211 */ /* 0x080fe400020f0eff */
[-C--:B----4-:R-:W-:Y:S02]  /*89e0*/  LEA R10, P3, R110, R146.reuse, 0x1 ;  /* 0x000000926e0a7211 */ /* 0x090fe400078608ff */
[----:B------:R-:W-:Y:S02]  /*89f0*/  LEA R22, P4, R106, R146, 0x1 ;  /* 0x000000926a167211 */ /* 0x000fe400078808ff */
[----:B------:R-:W-:Y:S01]  /*8a00*/  FMNMX3 R165, R0, R162, R165, !PT ;  /* 0x000000a200a57276 */ /* 0x000fe200078000a5 */
[----:B------:R-:W-:Y:S01]  /*8a10*/  FMUL R162, R23, UR12 ;  /* 0x0000000c17a27c20 */ /* 0x000fe20008400000 */
[----:B------:R-:W-:-:S02]  /*8a20*/  LEA.HI.X.SX32 R11, R110, R3, 0x1, P3 ;  /* 0x000000036e0b7211 */ /* 0x000fc400018f0eff */
[-C--:B------:R-:W-:Y:S02]  /*8a30*/  LEA.HI.X.SX32 R13, R111, R3.reuse, 0x1, P5 ;  /* 0x000000036f0d7211 */ /* 0x080fe400028f0eff */
[-C--:B------:R-:W-:Y:S02]  /*8a40*/  LEA R20, P3, R104, R146.reuse, 0x1 ;  /* 0x0000009268147211 */ /* 0x080fe400078608ff */
[-C--:B------:R-:W-:Y:S01]  /*8a50*/  LEA.HI.X.SX32 R23, R106, R3.reuse, 0x1, P4 ;  /* 0x000000036a177211 */ /* 0x080fe200020f0eff */
[----:B------:R-:W-:Y:S01]  /*8a60*/  FMUL R0, R21, UR12 ;  /* 0x0000000c15007c20 */ /* 0x000fe20008400000 */
[-C--:B------:R-:W-:Y:S01]  /*8a70*/  LEA R16, P4, R102, R146.reuse, 0x1 ;  /* 0x0000009266107211 */ /* 0x080fe200078808ff */
[----:B------:R-:W-:Y:S01]  /*8a80*/  STL.64 [R1+0x148], R14 ;  /* 0x0001480e01007387 */ /* 0x000fe20000100a00 */
[-C--:B------:R-:W-:Y:S02]  /*8a90*/  LEA.HI.X.SX32 R21, R104, R3.reuse, 0x1, P3 ;  /* 0x0000000368157211 */ /* 0x080fe400018f0eff */
[----:B------:R-:W-:Y:S01]  /*8aa0*/  LEA.HI.X.SX32 R17, R102, R3, 0x1, P4 ;  /* 0x0000000366117211 */ /* 0x000fe200020f0eff */
[----:B------:R0:W-:Y:S04]  /*8ab0*/  STL.64 [R1+0x140], R12 ;  /* 0x0001400c01007387 */ /* 0x0001e80000100a00 */
[----:B------:R-:W-:Y:S04]  /*8ac0*/  STL.64 [R1+0x130], R10 ;  /* 0x0001300a01007387 */ /* 0x000fe80000100a00 */
[----:B------:R-:W-:Y:S01]  /*8ad0*/  STL.64 [R1+0x128], R22 ;  /* 0x0001281601007387 */ /* 0x000fe20000100a00 */
[----:B0-----:R-:W-:-:S03]  /*8ae0*/  LEA R12, P4, R96, R146, 0x1 ;  /* 0x00000092600c7211 */ /* 0x001fc600078808ff */
[----:B------:R-:W-:Y:S04]  /*8af0*/  STL.64 [R1+0x6f8], R22 ;  /* 0x0006f81601007387 */ /* 0x000fe80000100a00 */
[----:B------:R-:W-:Y:S01]  /*8b00*/  STL.64 [R1+0x120], R20 ;  /* 0x0001201401007387 */ /* 0x000fe20000100a00 */
[----:B------:R-:W-:-:S03]  /*8b10*/  LEA.HI.X.SX32 R13, R96, R3, 0x1, P4 ;  /* 0x00000003600d7211 */ /* 0x000fc600020f0eff */
[----:B------:R0:W-:Y:S02]  /*8b20*/  STL.64 [R1+0x700], R20 ;  /* 0x0007001401007387 */ /* 0x0001e40000100a00 */
[----:B0-----:R-:W-:Y:S01]  /*8b30*/  IMAD.MOV.U32 R20, RZ, RZ, R6 ;  /* 0x000000ffff147224 */ /* 0x001fe200078e0006 */
[CC--:B------:R-:W-:Y:S02]  /*8b40*/  LEA R6, P4, R90.reuse, R146.reuse, 0x1 ;  /* 0x000000925a067211 */ /* 0x0c0fe400078808ff */
[----:B------:R-:W-:Y:S02]  /*8b50*/  MOV R21, R7 ;  /* 0x0000000700157202 */ /* 0x000fe40000000f00 */
[----:B------:R-:W-:Y:S02]  /*8b60*/  LEA.HI.X.SX32 R7, R90, R3, 0x1, P4 ;  /* 0x000000035a077211 */ /* 0x000fe400020f0eff */
[----:B------:R-:W-:-:S04]  /*8b70*/  LEA R168, P4, R87, R146, 0x1 ;  /* 0x0000009257a87211 */ /* 0x000fc800078808ff */
[----:B------:R-:W-:Y:S02]  /*8b80*/  LEA.HI.X.SX32 R169, R87, R3, 0x1, P4 ;  /* 0x0000000357a97211 */ /* 0x000fe400020f0eff */
[----:B------:R-:W-:-:S04]  /*8b90*/  LEA R184, P4, R81, R146, 0x1 ;  /* 0x0000009251b87211 */ /* 0x000fc800078808ff */
[-C--:B------:R-:W-:Y:S02]  /*8ba0*/  LEA.HI.X.SX32 R185, R81, R3.reuse, 0x1, P4 ;  /* 0x0000000351b97211 */ /* 0x080fe400020f0eff */
[-C--:B------:R-:W-:Y:S02]  /*8bb0*/  LEA R208, P4, R75, R146.reuse, 0x1 ;  /* 0x000000924bd07211 */ /* 0x080fe400078808ff */
[-C--:B------:R-:W-:Y:S02]  /*8bc0*/  LEA R18, P5, R103, R146.reuse, 0x1 ;  /* 0x0000009267127211 */ /* 0x080fe400078a08ff */
[----:B------:R-:W-:Y:S02]  /*8bd0*/  LEA.HI.X.SX32 R209, R75, R3, 0x1, P4 ;  /* 0x000000034bd17211 */ /* 0x000fe400020f0eff */
[-C--:B------:R-:W-:Y:S02]  /*8be0*/  LEA R232, P4, R71, R146.reuse, 0x1 ;  /* 0x0000009247e87211 */ /* 0x080fe400078808ff */
[----:B------:R-:W-:-:S02]  /*8bf0*/  LEA R14, P3, R98, R146, 0x1 ;  /* 0x00000092620e7211 */ /* 0x000fc400078608ff */
[----:B------:R-:W-:Y:S02]  /*8c00*/  SHF.R.S32.HI R167, RZ, 0x6, R28 ;  /* 0x00000006ffa77819 */ /* 0x000fe4000001141c */
[----:B------:R-:W-:Y:S02]  /*8c10*/  LOP3.LUT R166, R28, 0x3f, RZ, 0xc0, !PT ;  /* 0x0000003f1ca67812 */ /* 0x000fe400078ec0ff */
[-C--:B------:R-:W-:Y:S02]  /*8c20*/  LEA.HI.X.SX32 R233, R71, R3.reuse, 0x1, P4 ;  /* 0x0000000347e97211 */ /* 0x080fe400020f0eff */
[-C--:B------:R-:W-:Y:S02]  /*8c30*/  LEA.HI.X.SX32 R19, R103, R3.reuse, 0x1, P5 ;  /* 0x0000000367137211 */ /* 0x080fe400028f0eff */
[----:B------:R-:W-:Y:S01]  /*8c40*/  LEA R28, P4, R64, R146, 0x1 ;  /* 0x00000092401c7211 */ /* 0x000fe200078808ff */
[----:B------:R-:W-:Y:S01]  /*8c50*/  IMAD.MOV.U32 R22, RZ, RZ, R8 ;  /* 0x000000ffff167224 */ /* 0x000fe200078e0008 */
[----:B------:R-:W-:-:S02]  /*8c60*/  LEA.HI.X.SX32 R15, R98, R3, 0x1, P3 ;  /* 0x00000003620f7211 */ /* 0x000fc400018f0eff */
[-C--:B------:R-:W-:Y:S01]  /*8c70*/  LEA R8, P3, R94, R146.reuse, 0x1 ;  /* 0x000000925e087211 */ /* 0x080fe200078608ff */
[----:B------:R-:W-:Y:S01]  /*8c80*/  STL.64 [R1+0x110], R18 ;  /* 0x0001101201007387 */ /* 0x000fe20000100a00 */
[----:B------:R-:W-:Y:S02]  /*8c90*/  LEA.HI.X.SX32 R29, R64, R3, 0x1, P4 ;  /* 0x00000003401d7211 */ /* 0x000fe400020f0eff */
[CC--:B------:R-:W-:Y:S01]  /*8ca0*/  LEA R32, P4, R59.reuse, R146.reuse, 0x1 ;  /* 0x000000923b207211 */ /* 0x0c0fe200078808ff */
[----:B------:R0:W-:Y:S01]  /*8cb0*/  STL.64 [R1+0x708], R18 ;  /* 0x0007081201007387 */ /* 0x0001e20000100a00 */
[----:B------:R-:W-:Y:S02]  /*8cc0*/  MOV R23, R9 ;  /* 0x0000000900177202 */ /* 0x000fe40000000f00 */
[-C--:B------:R-:W-:Y:S01]  /*8cd0*/  LEA.HI.X.SX32 R9, R94, R3.reuse, 0x1, P3 ;  /* 0x000000035e097211 */ /* 0x080fe200018f0eff */
[----:B------:R-:W-:Y:S01]  /*8ce0*/  FMUL R163, R24, UR12 ;  /* 0x0000000c18a37c20 */ /* 0x000fe20008400000 */
[----:B------:R-:W-:Y:S01]  /*8cf0*/  LEA.HI.X.SX32 R33, R59, R3, 0x1, P4 ;  /* 0x000000033b217211 */ /* 0x000fe200020f0eff */
[----:B------:R-:W3:Y:S01]  /*8d00*/  LDL.LU R144, [R1+0x264] ;  /* 0x0002640001907983 */ /* 0x000ee20000300800 */
[-C--:B------:R-:W-:Y:S01]  /*8d10*/  LEA R136, P4, R55, R146.reuse, 0x1 ;  /* 0x0000009237887211 */ /* 0x080fe200078808ff */
[----:B0-----:R-:W-:Y:S01]  /*8d20*/  IMAD.MOV.U32 R18, RZ, RZ, R4 ;  /* 0x000000ffff127224 */ /* 0x001fe200078e0004 */
[----:B------:R-:W-:-:S02]  /*8d30*/  LEA R4, P3, R88, R146, 0x1 ;  /* 0x0000009258047211 */ /* 0x000fc400078608ff */
[----:B------:R-:W-:Y:S02]  /*8d40*/  MOV R19, R5 ;  /* 0x0000000500137202 */ /* 0x000fe40000000f00 */
[-C--:B------:R-:W-:Y:S02]  /*8d50*/  LEA.HI.X.SX32 R5, R88, R3.reuse, 0x1, P3 ;  /* 0x0000000358057211 */ /* 0x080fe400018f0eff */
[-C--:B------:R-:W-:Y:S02]  /*8d60*/  LEA R176, P3, R83, R146.reuse, 0x1 ;  /* 0x0000009253b07211 */ /* 0x080fe400078608ff */
[-C--:B------:R-:W-:Y:S02]  /*8d70*/  LEA.HI.X.SX32 R137, R55, R3.reuse, 0x1, P4 ;  /* 0x0000000337897211 */ /* 0x080fe400020f0eff */
[----:B------:R-:W-:Y:S02]  /*8d80*/  LEA R246, P4, R48, R146, 0x1 ;  /* 0x0000009230f67211 */ /* 0x000fe400078808ff */
[----:B------:R-:W-:-:S02]  /*8d90*/  LEA.HI.X.SX32 R177, R83, R3, 0x1, P3 ;  /* 0x0000000353b17211 */ /* 0x000fc400018f0eff */
[-C--:B------:R-:W-:Y:S02]  /*8da0*/  LEA R10, P5, R95, R146.reuse, 0x1 ;  /* 0x000000925f0a7211 */ /* 0x080fe400078a08ff */
[-C--:B------:R-:W-:Y:S02]  /*8db0*/  LEA R200, P3, R79, R146.reuse, 0x1 ;  /* 0x000000924fc87211 */ /* 0x080fe400078608ff */
[-C--:B------:R-:W-:Y:S02]  /*8dc0*/  LEA.HI.X.SX32 R247, R48, R3.reuse, 0x1, P4 ;  /* 0x0000000330f77211 */ /* 0x080fe400020f0eff */
[----:B------:R-:W-:Y:S02]  /*8dd0*/  LEA R240, P4, R43, R146, 0x1 ;  /* 0x000000922bf07211 */ /* 0x000fe400078808ff */
[-C--:B------:R-:W-:Y:S02]  /*8de0*/  LEA.HI.X.SX32 R11, R95, R3.reuse, 0x1, P5 ;  /* 0x000000035f0b7211 */ /* 0x080fe400028f0eff */
        /* <DEDUP_REMOVED lines=8> */
[CC--:B------:R-:W-:Y:S02]  /*8e70*/  LEA R242, P3, R67.reuse, R146.reuse, 0x1 ;  /* 0x0000009243f27211 */ /* 0x0c0fe400078608ff */
[-C--:B------:R-:W-:Y:S02]  /*8e80*/  LEA.HI.X.SX32 R231, R40, R3.reuse, 0x1, P4 ;  /* 0x0000000328e77211 */ /* 0x080fe400020f0eff */
[----:B------:R-:W-:Y:S02]  /*8e90*/  LEA R222, P4, R38, R146, 0x1 ;  /* 0x0000009226de7211 */ /* 0x000fe400078808ff */
[-C--:B------:R-:W-:Y:S02]  /*8ea0*/  LEA.HI.X.SX32 R193, R80, R3.reuse, 0x1, P5 ;  /* 0x0000000350c17211 */ /* 0x080fe400028f0eff */
[----:B------:R-:W-:-:S02]  /*8eb0*/  LEA.HI.X.SX32 R243, R67, R3, 0x1, P3 ;  /* 0x0000000343f37211 */ /* 0x000fc400018f0eff */
[-C--:B------:R-:W-:Y:S02]  /*8ec0*/  LEA R216, P5, R73, R146.reuse, 0x1 ;  /* 0x0000009249d87211 */ /* 0x080fe400078a08ff */
[----:B------:R-:W-:Y:S02]  /*8ed0*/  LEA R30, P3, R63, R146, 0x1 ;  /* 0x000000923f1e7211 */ /* 0x000fe400078608ff */
[----:B------:R-:W-:Y:S02]  /*8ee0*/  FMNMX3 R164, R165, R0, R164, !PT ;  /* 0x00000000a5a47276 */ /* 0x000fe400078000a4 */
[-C--:B------:R-:W-:Y:S01]  /*8ef0*/  LEA.HI.X.SX32 R223, R38, R3.reuse, 0x1, P4 ;  /* 0x0000000326df7211 */ /* 0x080fe200020f0eff */
[----:B------:R-:W-:Y:S01]  /*8f00*/  STL.64 [R1+0x108], R16 ;  /* 0x0001081001007387 */ /* 0x000fe20000100a00 */
[----:B------:R-:W-:Y:S01]  /*8f10*/  LEA R218, P4, R44, R146, 0x1 ;  /* 0x000000922cda7211 */ /* 0x000fe200078808ff */
[----:B------:R-:W0:Y:S01]  /*8f20*/  LDC R165, c[0x0][0x3d8] ;  /* 0x0000f600ffa57b82 */ /* 0x000e220000000800 */
[-C--:B------:R-:W-:Y:S01]  /*8f30*/  LEA.HI.X.SX32 R217, R73, R3.reuse, 0x1, P5 ;  /* 0x0000000349d97211 */ /* 0x080fe200028f0eff */
[----:B------:R-:W-:Y:S01]  /*8f40*/  STL.64 [R1+0x710], R16 ;  /* 0x0007101001007387 */ /* 0x000fe20000100a00 */
[----:B------:R-:W-:-:S02]  /*8f50*/  LEA.HI.X.SX32 R31, R63, R3, 0x1, P3 ;  /* 0x000000033f1f7211 */ /* 0x000fc400018f0eff */
[----:B------:R-:W-:Y:S01]  /*8f60*/  FMNMX3 R252, R164, R162, R163, !PT ;  /* 0x000000a2a4fc7276 */ /* 0x000fe200078000a3 */
[----:B------:R-:W-:Y:S01]  /*8f70*/  STL.64 [R1+0x100], R14 ;  /* 0x0001000e01007387 */ /* 0x000fe20000100a00 */
[CC--:B------:R-:W-:Y:S01]  /*8f80*/  LEA R250, P5, R65.reuse, R146.reuse, 0x1 ;  /* 0x0000009241fa7211 */ /* 0x0c0fe200078a08ff */
[----:B------:R-:W4:Y:S01]  /*8f90*/  LDC R162, c[0x0][0x3d8] ;  /* 0x0000f600ffa27b82 */ /* 0x000f220000000800 */
[-C--:B------:R-:W-:Y:S01]  /*8fa0*/  LEA R140, P3, R56, R146.reuse, 0x1 ;  /* 0x00000092388c7211 */ /* 0x080fe200078608ff */
[----:B------:R-:W-:Y:S01]  /*8fb0*/  STL.64 [R1+0x718], R14 ;  /* 0x0007180e01007387 */ /* 0x000fe20000100a00 */
[-C--:B------:R-:W-:Y:S02]  /*8fc0*/  LEA.HI.X.SX32 R219, R44, R3.reuse, 0x1, P4 ;  /* 0x000000032cdb7211 */ /* 0x080fe400020f0eff */
[-C--:B------:R-:W-:Y:S01]  /*8fd0*/  LEA R210, P4, R50, R146.reuse, 0x1 ;  /* 0x0000009232d27211 */ /* 0x080fe200078808ff */
[----:B------:R-:W-:Y:S01]  /*8fe0*/  STL.64 [R1+0xf0], R12 ;  /* 0x0000f00c01007387 */ /* 0x000fe20000100a00 */
[-C--:B------:R-:W-:Y:S01]  /*8ff0*/  LEA.HI.X.SX32 R251, R65, R3.reuse, 0x1, P5 ;  /* 0x0000000341fb7211 */ /* 0x080fe200028f0eff */
[----:B------:R-:W0:Y:S01]  /*9000*/  LDC R163, c[0x0][0x3d8] ;  /* 0x0000f600ffa37b82 */ /* 0x000e220000000800 */
[----:B------:R-:W-:Y:S01]  /*9010*/  LEA.HI.X.SX32 R141, R56, R3, 0x1, P3 ;  /* 0x00000003388d7211 */ /* 0x000fe200018f0eff */
[----:B------:R-:W-:Y:S01]  /*9020*/  STL.64 [R1+0x720], R12 ;  /* 0x0007200c01007387 */ /* 0x000fe20000100a00 */
[----:B------:R-:W-:-:S02]  /*9030*/  LEA R34, P5, R57, R146, 0x1 ;  /* 0x0000009239227211 */ /* 0x000fc400078a08ff */
[-C--:B------:R-:W-:Y:S01]  /*9040*/  LEA R134, P3, R51, R146.reuse, 0x1 ;  /* 0x0000009233867211 */ /* 0x080fe200078608ff */
[----:B------:R-:W-:Y:S01]  /*9050*/  STL.64 [R1+0xe8], R10 ;  /* 0x0000e80a01007387 */ /* 0x000fe20000100a00 */
[-C--:B------:R-:W-:Y:S02]  /*9060*/  LEA.HI.X.SX32 R211, R50, R3.reuse, 0x1, P4 ;  /* 0x0000000332d37211 */ /* 0x080fe400020f0eff */
[----:B------:R-:W-:Y:S01]  /*9070*/  LEA R202, P4, R53, R146, 0x1 ;  /* 0x0000009235ca7211 */ /* 0x000fe200078808ff */
[----:B------:R-:W-:Y:S01]  /*9080*/  STL.64 [R1+0x728], R10 ;  /* 0x0007280a01007387 */ /* 0x000fe20000100a00 */
[----:B------:R-:W-:-:S03]  /*9090*/  LEA.HI.X.SX32 R35, R57, R3, 0x1, P5 ;  /* 0x0000000339237211 */ /* 0x000fc600028f0eff */
[----:B------:R-:W-:Y:S01]  /*90a0*/  STL.64 [R1+0xe0], R8 ;  /* 0x0000e00801007387 */ /* 0x000fe20000100a00 */
[----:B------:R-:W-:-:S03]  /*90b0*/  LEA.HI.X.SX32 R135, R51, R3, 0x1, P3 ;  /* 0x0000000333877211 */ /* 0x000fc600018f0eff */
[----:B------:R-:W-:Y:S01]  /*90c0*/  STL.64 [R1+0x730], R8 ;  /* 0x0007300801007387 */ /* 0x000fe20000100a00 */
[-C--:B------:R-:W-:Y:S02]  /*90d0*/  LEA R248, P5, R49, R146.reuse, 0x1 ;  /* 0x0000009231f87211 */ /* 0x080fe400078a08ff */
[----:B------:R-:W-:Y:S01]  /*90e0*/  LEA R244, P3, R47, R146, 0x1 ;  /* 0x000000922ff47211 */ /* 0x000fe200078608ff */
[----:B------:R-:W-:Y:S01]  /*90f0*/  STL.64 [R1+0xd0], R6 ;  /* 0x0000d00601007387 */ /* 0x000fe20000100a00 */
[----:B------:R-:W-:-:S03]  /*9100*/  LEA.HI.X.SX32 R203, R53, R3, 0x1, P4 ;  /* 0x0000000335cb7211 */ /* 0x000fc600020f0eff */
[----:B------:R-:W-:Y:S01]  /*9110*/  STL.64 [R1+0x738], R6 ;  /* 0x0007380601007387 */ /* 0x000fe20000100a00 */
[----:B------:R-:W-:-:S03]  /*9120*/  LEA R196, P4, R60, R146, 0x1 ;  /* 0x000000923cc47211 */ /* 0x000fc600078808ff */
        /* <DEDUP_REMOVED lines=25> */
[----:B------:R-:W-:Y:S01]  /*92c0*/  LEA.HI.X.SX32 R227, R37, R3, 0x1, P5 ;  /* 0x0000000325e37211 */ /* 0x000fe200028f0eff */
[----:B----4-:R-:W-:Y:S02]  /*92d0*/  IMAD R37, R162, 0x2, R86 ;  /* 0x00000002a2257824 */ /* 0x010fe400078e0256 */
[----:B------:R-:W-:Y:S01]  /*92e0*/  STL.64 [R1+0x88], R200 ;  /* 0x000088c801007387 */ /* 0x000fe20000100a00 */
[----:B------:R-:W-:-:S03]  /*92f0*/  LEA R220, P3, R36, R146, 0x1 ;  /* 0x0000009224dc7211 */ /* 0x000fc600078608ff */
[----:B------:R-:W-:Y:S01]  /*9300*/  STL.64 [R1+0x770], R200 ;  /* 0x000770c801007387 */ /* 0x000fe20000100a00 */
[----:B------:R-:W-:-:S03]  /*9310*/  LEA.HI.X.SX32 R181, R69, R3, 0x1, P4 ;  /* 0x0000000345b57211 */ /* 0x000fc600020f0eff */
[----:B------:R-:W-:Y:S01]  /*9320*/  STL.64 [R1+0x80], R208 ;  /* 0x000080d001007387 */ /* 0x000fe20000100a00 */
[----:B------:R-:W-:-:S03]  /*9330*/  LEA R174, P4, R76, R146, 0x1 ;  /* 0x000000924cae7211 */ /* 0x000fc600078808ff */
[----:B------:R-:W-:Y:S01]  /*9340*/  STL.64 [R1+0x778], R208 ;  /* 0x000778d001007387 */ /* 0x000fe20000100a00 */
[----:B------:R-:W-:-:S03]  /*9350*/  LEA.HI.X.SX32 R221, R36, R3, 0x1, P3 ;  /* 0x0000000324dd7211 */ /* 0x000fc600018f0eff */
[----:B------:R-:W-:Y:S01]  /*9360*/  STL.64 [R1+0x70], R216 ;  /* 0x000070d801007387 */ /* 0x000fe20000100a00 */
[----:B0-----:R-:W-:-:S03]  /*9370*/  LEA R36, R163, R37, 0x1 ;  /* 0x00000025a3247211 */ /* 0x001fc600078e08ff */
[----:B------:R-:W-:Y:S01]  /*9380*/  STL.64 [R1+0x780], R216 ;  /* 0x000780d801007387 */ /* 0x000fe20000100a00 */
[----:B------:R-:W-:-:S03]  /*9390*/  LEA.HI.X.SX32 R175, R76, R3, 0x1, P4 ;  /* 0x000000034caf7211 */ /* 0x000fc600020f0eff */
[----:B------:R-:W-:Y:S01]  /*93a0*/  STL.64 [R1+0x68], R224 ;  /* 0x000068e001007387 */ /* 0x000fe20000100a00 */
[----:B------:R-:W-:-:S03]  /*93b0*/  LEA R164, P4, R85, R146, 0x1 ;  /* 0x0000009255a47211 */ /* 0x000fc600078808ff */
[----:B------:R-:W-:Y:S04]  /*93c0*/  STL.64 [R1+0x788], R224 ;  /* 0x000788e001007387 */ /* 0x000fe80000100a00 */
[----:B------:R-:W-:Y:S01]  /*93d0*/  STL.64 [R1+0x60], R232 ;  /* 0x000060e801007387 */ /* 0x000fe20000100a00 */
[----:B------:R-:W-:-:S03]  /*93e0*/  IMAD R38, R165, 0x2, R36 ;  /* 0x00000002a5267824 */ /* 0x000fc600078e0224 */
[----:B------:R-:W-:Y:S01]  /*93f0*/  STL.64 [R1+0x790], R232 ;  /* 0x000790e801007387 */ /* 0x000fe20000100a00 */
[----:B------:R-:W-:-:S03]  /*9400*/  LEA.HI.X.SX32 R165, R85, R3, 0x1, P4 ;  /* 0x0000000355a57211 */ /* 0x000fc600020f0eff */
[----:B------:R-:W-:Y:S01]  /*9410*/  STL.64 [R1+0x798], R64 ;  /* 0x0007984001007387 */ /* 0x000fe20000100a00 */
[----:B------:R-:W-:-:S03]  /*9420*/  LEA R156, P4, R37, R146, 0x1 ;  /* 0x00000092259c7211 */ /* 0x000fc600078808ff */
[----:B------:R-:W-:Y:S04]  /*9430*/  STL.64 [R1+0x50], R242 ;  /* 0x000050f201007387 */ /* 0x000fe80000100a00 */
[----:B------:R-:W-:Y:S04]  /*9440*/  STL.64 [R1+0x7a0], R242 ;  /* 0x0007a0f201007387 */ /* 0x000fe80000100a00 */
[----:B------:R-:W-:Y:S01]  /*9450*/  STL.64 [R1+0x48], R250 ;  /* 0x000048fa01007387 */ /* 0x000fe20000100a00 */
[----:B------:R-:W-:-:S03]  /*9460*/  LEA R40, R157, R38, 0x1 ;  /* 0x000000269d287211 */ /* 0x000fc600078e08ff */
[----:B------:R-:W-:Y:S01]  /*9470*/  STL.64 [R1+0x7a8], R250 ;  /* 0x0007a8fa01007387 */ /* 0x000fe20000100a00 */
[----:B------:R-:W-:-:S03]  /*9480*/  LEA.HI.X.SX32 R157, R37, R3, 0x1, P4 ;  /* 0x00000003259d7211 */ /* 0x000fc600020f0eff */
[----:B------:R-:W-:Y:S01]  /*9490*/  STL.64 [R1+0x40], R28 ;  /* 0x0000401c01007387 */ /* 0x000fe20000100a00 */
[----:B------:R-:W-:-:S03]  /*94a0*/  FMUL R37, R25, UR12 ;  /* 0x0000000c19257c20 */ /* 0x000fc60008400000 */
[----:B------:R-:W-:Y:S01]  /*94b0*/  STL.64 [R1+0x7b0], R28 ;  /* 0x0007b01c01007387 */ /* 0x000fe20000100a00 */
[----:B------:R-:W-:-:S03]  /*94c0*/  FMUL R142, R26, UR12 ;  /* 0x0000000c1a8e7c20 */ /* 0x000fc60008400000 */
[----:B------:R-:W-:Y:S04]  /*94d0*/  STL.64 [R1+0x30], R30 ;  /* 0x0000301e01007387 */ /* 0x000fe80000100a00 */
[----:B------:R-:W-:Y:S04]  /*94e0*/  STL.64 [R1+0x7b8], R30 ;  /* 0x0007b81e01007387 */ /* 0x000fe80000100a00 */
[----:B------:R-:W-:Y:S04]  /*94f0*/  STL.64 [R1+0x7c0], R56 ;  /* 0x0007c03801007387 */ /* 0x000fe80000100a00 */
[----:B------:R-:W-:Y:S01]  /*9500*/  STL.64 [R1+0x28], R32 ;  /* 0x0000282001007387 */ /* 0x000fe20000100a00 */
[----:B------:R-:W-:-:S03]  /*9510*/  FMNMX3 R142, R252, R37, R142, !PT ;  /* 0x00000025fc8e7276 */ /* 0x000fc6000780008e */
[----:B------:R-:W-:Y:S04]  /*9520*/  STL.64 [R1+0x20], R34 ;  /* 0x0000202201007387 */ /* 0x000fe80000100a00 */
[----:B------:R-:W-:Y:S04]  /*9530*/  STL.64 [R1+0x10], R140 ;  /* 0x0000108c01007387 */ /* 0x000fe80000100a00 */
[----:B------:R-:W-:Y:S04]  /*9540*/  STL.64 [R1+0x8], R136 ;  /* 0x0000088801007387 */ /* 0x000fe80000100a00 */
[----:B------:R-:W-:Y:S04]  /*9550*/  STL.64 [R1], R134 ;  /* 0x0000008601007387 */ /* 0x000fe80000100a00 */
[----:B------:R-:W4:Y:S04]  /*9560*/  LDL.LU R252, [R1+0x7d4] ;  /* 0x0007d40001fc7983 */ /* 0x000f280000300800 */
[----:B------:R-:W2:Y:S04]  /*9570*/  LDL.LU R27, [R1+0x7d0] ;  /* 0x0007d000011b7983 */ /* 0x000ea80000300800 */
[----:B------:R0:W-:Y:S04]  /*9580*/  STS.U16 [R133+UR6+0x8800], R138 ;  /* 0x0088008a85007988 */ /* 0x0001e80008000406 */
[----:B------:R1:W-:Y:S04]  /*9590*/  STS.U16 [R133+UR6+0x8c00], R2 ;  /* 0x008c000285007988 */ /* 0x0003e80008000406 */
[----:B0-----:R-:W5:Y:S04]  /*95a0*/  LDL.LU R138, [R1+0x7cc] ;  /* 0x0007cc00018a7983 */ /* 0x001f680000300800 */
[----:B-1----:R-:W5:Y:S04]  /*95b0*/  LDL.LU R2, [R1+0x7c8] ;  /* 0x0007c80001027983 */ /* 0x002f680000300800 */
[----:B------:R-:W2:Y:S04]  /*95c0*/  LDL.64 R250, [R1+0x230] ;  /* 0x0002300001fa7983 */ /* 0x000ea80000100a00 */
        /* <DEDUP_REMOVED lines=14> */
[----:B------:R-:W4:Y:S01]  /*96b0*/  LDL.64 R8, [R1+0x190] ;  /* 0x0001900001087983 */ /* 0x000f220000100a00 */
[----:B------:R-:W-:-:S03]  /*96c0*/  IMAD.MOV.U32 R28, RZ, RZ, R18 ;  /* 0x000000ffff1c7224 */ /* 0x000fc600078e0012 */
[----:B------:R-:W4:Y:S01]  /*96d0*/  LDL.64 R10, [R1+0x188] ;  /* 0x00018800010a7983 */ /* 0x000f220000100a00 */
[----:B------:R-:W-:-:S03]  /*96e0*/  MOV R29, R19 ;  /* 0x00000013001d7202 */ /* 0x000fc60000000f00 */
[----:B------:R-:W4:Y:S01]  /*96f0*/  LDL.64 R12, [R1+0x180] ;  /* 0x00018000010c7983 */ /* 0x000f220000100a00 */
[----:B------:R-:W-:Y:S01]  /*9700*/  IMAD.MOV.U32 R30, RZ, RZ, R20 ;  /* 0x000000ffff1e7224 */ /* 0x000fe200078e0014 */
[----:B------:R-:W-:Y:S02]  /*9710*/  MOV R31, R21 ;  /* 0x00000015001f7202 */ /* 0x000fe40000000f00 */
[----:B------:R-:W4:Y:S01]  /*9720*/  LDL.64 R14, [R1+0x170] ;  /* 0x00017000010e7983 */ /* 0x000f220000100a00 */
[----:B------:R-:W-:Y:S01]  /*9730*/  IMAD.MOV.U32 R56, RZ, RZ, R22 ;  /* 0x000000ffff387224 */ /* 0x000fe200078e0016 */
[----:B------:R-:W-:Y:S02]  /*9740*/  MOV R57, R23 ;  /* 0x0000001700397202 */ /* 0x000fe40000000f00 */
[----:B------:R-:W4:Y:S04]  /*9750*/  LDL.64 R16, [R1+0x168] ;  /* 0x0001680001107983 */ /* 0x000f280000100a00 */
[----:B------:R-:W4:Y:S04]  /*9760*/  LDL.64 R18, [R1+0x160] ;  /* 0x0001600001127983 */ /* 0x000f280000100a00 */
[----:B------:R-:W4:Y:S04]  /*9770*/  LDL.64 R20, [R1+0x150] ;  /* 0x0001500001147983 */ /* 0x000f280000100a00 */
[----:B------:R-:W4:Y:S01]  /*9780*/  LDL.64 R22, [R1+0x148] ;  /* 0x0001480001167983 */ /* 0x000f220000100a00 */
[----:B------:R-:W-:-:S02]  /*9790*/  PRMT R128, RZ, 0x7610, R128 ;  /* 0x00007610ff807816 */ /* 0x000fc40000000080 */
[----:B------:R-:W-:Y:S01]  /*97a0*/  PRMT R127, RZ, 0x7610, R127 ;  /* 0x00007610ff7f7816 */ /* 0x000fe2000000007f */
[----:B------:R0:W-:Y:S01]  /*97b0*/  STS.U16 [R133+UR6+0xb000], R125 ;  /* 0x00b0007d85007988 */ /* 0x0001e20008000406 */
[----:B------:R-:W-:-:S03]  /*97c0*/  PRMT R126, RZ, 0x7610, R126 ;  /* 0x00007610ff7e7816 */ /* 0x000fc6000000007e */
[----:B------:R1:W-:Y:S01]  /*97d0*/  STS.U16 [R133+UR6+0xb400], R124 ;  /* 0x00b4007c85007988 */ /* 0x0003e20008000406 */
[----:B------:R-:W-:-:S03]  /*97e0*/  PRMT R122, RZ, 0x7610, R122 ;  /* 0x00007610ff7a7816 */ /* 0x000fc6000000007a */
[----:B------:R1:W-:Y:S01]  /*97f0*/  STS.U16 [R133+UR6+0xb800], R123 ;  /* 0x00b8007b85007988 */ /* 0x0003e20008000406 */
[----:B0-----:R-:W-:-:S03]  /*9800*/  PRMT R125, RZ, 0x7610, R125 ;  /* 0x00007610ff7d7816 */ /* 0x001fc6000000007d */
[----:B---3--:R-:W-:Y:S01]  /*9810*/  STS.U16 [R133+UR6+0x8000], R144 ;  /* 0x0080009085007988 */ /* 0x008fe20008000406 */
[----:B-1----:R-:W-:-:S03]  /*9820*/  PRMT R124, RZ, 0x7610, R124 ;  /* 0x00007610ff7c7816 */ /* 0x002fc6000000007c */
[----:B------:R-:W-:Y:S01]  /*9830*/  STS.U16 [R133+UR6+0x9400], R239 ;  /* 0x009400ef85007988 */ /* 0x000fe20008000406 */
[----:B------:R-:W-:-:S03]  /*9840*/  PRMT R123, RZ, 0x7610, R123 ;  /* 0x00007610ff7b7816 */ /* 0x000fc6000000007b */
[----:B------:R0:W-:Y:S01]  /*9850*/  STS.U16 [R133+UR6+0x9800], R238 ;  /* 0x009800ee85007988 */ /* 0x0001e20008000406 */
[----:B------:R-:W-:-:S03]  /*9860*/  PRMT R120, RZ, 0x7610, R120 ;  /* 0x00007610ff787816 */ /* 0x000fc60000000078 */
[----:B------:R1:W-:Y:S01]  /*9870*/  STS.U16 [R133+UR6+0x9c00], R145 ;  /* 0x009c009185007988 */ /* 0x0003e20008000406 */
[----:B------:R-:W-:-:S03]  /*9880*/  PRMT R119, RZ, 0x7610, R119 ;  /* 0x00007610ff777816 */ /* 0x000fc60000000077 */
[----:B------:R3:W-:Y:S04]  /*9890*/  STS.U16 [R133+UR6+0xbc00], R121 ;  /* 0x00bc007985007988 */ /* 0x0007e80008000406 */
[----:B0-----:R-:W4:Y:S04]  /*98a0*/  LDL.64 R238, [R1+0x130] ;  /* 0x0001300001ee7983 */ /* 0x001f280000100a00 */
[----:B-1----:R-:W4:Y:S01]  /*98b0*/  LDL.64 R144, [R1+0x140] ;  /* 0x0001400001907983 */ /* 0x002f220000100a00 */
[----:B---3--:R-:W-:-:S03]  /*98c0*/  PRMT R121, RZ, 0x7610, R121 ;  /* 0x00007610ff797816 */ /* 0x008fc60000000079 */
[----:B------:R-:W5:Y:S01]  /*98d0*/  @P1 LDG.E.U16 R128, desc[UR10][R56.64] ;  /* 0x0000000a38801981 */ /* 0x000f62000c1e1500 */
[----:B------:R-:W-:-:S03]  /*98e0*/  PRMT R118, RZ, 0x7610, R118 ;  /* 0x00007610ff767816 */ /* 0x000fc60000000076 */
[----:B------:R-:W5:Y:S04]  /*98f0*/  @P1 LDG.E.U16 R127, desc[UR10][R30.64] ;  /* 0x0000000a1e7f1981 */ /* 0x000f68000c1e1500 */
[----:B------:R-:W5:Y:S04]  /*9900*/  @P1 LDG.E.U16 R126, desc[UR10][R28.64] ;  /* 0x0000000a1c7e1981 */ /* 0x000f68000c1e1500 */
[----:B------:R-:W3:Y:S04]  /*9910*/  LDL.LU.64 R56, [R1+0x7c0] ;  /* 0x0007c00001387983 */ /* 0x000ee80000300a00 */
[----:B------:R-:W3:Y:S04]  /*9920*/  LDL.LU.64 R30, [R1+0x7b8] ;  /* 0x0007b800011e7983 */ /* 0x000ee80000300a00 */
[----:B------:R-:W3:Y:S04]  /*9930*/  LDL.LU.64 R28, [R1+0x7b0] ;  /* 0x0007b000011c7983 */ /* 0x000ee80000300a00 */
[----:B------:R0:W-:Y:S01]  /*9940*/  STS.U16 [R133+UR6+0xc000], R117 ;  /* 0x00c0007585007988 */ /* 0x0001e20008000406 */
[----:B------:R-:W-:-:S03]  /*9950*/  PRMT R114, RZ, 0x7610, R114 ;  /* 0x00007610ff727816 */ /* 0x000fc60000000072 */
[----:B------:R1:W-:Y:S04]  /*9960*/  STS.U16 [R133+UR6+0xc400], R116 ;  /* 0x00c4007485007988 */ /* 0x0003e80008000406 */
[----:B------:R1:W-:Y:S01]  /*9970*/  STS.U16 [R133+UR6+0xc800], R115 ;  /* 0x00c8007385007988 */ /* 0x0003e20008000406 */
[----:B0-----:R-:W-:-:S03]  /*9980*/  PRMT R117, RZ, 0x7610, R117 ;  /* 0x00007610ff757816 */ /* 0x001fc60000000075 */
[----:B------:R0:W-:Y:S01]  /*9990*/  STS.U16 [R133+UR6+0xcc00], R113 ;  /* 0x00cc007185007988 */ /* 0x0001e20008000406 */
[----:B-1----:R-:W-:Y:S02]  /*99a0*/  PRMT R116, RZ, 0x7610, R116 ;  /* 0x00007610ff747816 */ /* 0x002fe40000000074 */
[----:B------:R-:W-:Y:S02]  /*99b0*/  PRMT R115, RZ, 0x7610, R115 ;  /* 0x00007610ff737816 */ /* 0x000fe40000000073 */
[----:B------:R-:W-:Y:S02]  /*99c0*/  PRMT R112, RZ, 0x7610, R112 ;  /* 0x00007610ff707816 */ /* 0x000fe40000000070 */
[----:B0-----:R-:W-:Y:S01]  /*99d0*/  PRMT R113, RZ, 0x7610, R113 ;  /* 0x00007610ff717816 */ /* 0x001fe20000000071 */
[----:B------:R0:W-:Y:S01]  /*99e0*/  STS.U16 [R133+UR6+0xd000], R109 ;  /* 0x00d0006d85007988 */ /* 0x0001e20008000406 */
[----:B------:R-:W-:Y:S02]  /*99f0*/  PRMT R111, RZ, 0x7610, R111 ;  /* 0x00007610ff6f7816 */ /* 0x000fe4000000006f */
[----:B------:R-:W-:Y:S01]  /*9a00*/  PRMT R110, RZ, 0x7610, R110 ;  /* 0x00007610ff6e7816 */ /* 0x000fe2000000006e */
[----:B------:R1:W-:Y:S01]  /*9a10*/  STS.U16 [R133+UR6+0xd400], R108 ;  /* 0x00d4006c85007988 */ /* 0x0003e20008000406 */
[----:B------:R-:W-:-:S03]  /*9a20*/  PRMT R106, RZ, 0x7610, R106 ;  /* 0x00007610ff6a7816 */ /* 0x000fc6000000006a */
[----:B------:R1:W-:Y:S01]  /*9a30*/  STS.U16 [R133+UR6+0xd800], R107 ;  /* 0x00d8006b85007988 */ /* 0x0003e20008000406 */
[----:B0-----:R-:W-:-:S03]  /*9a40*/  PRMT R109, RZ, 0x7610, R109 ;  /* 0x00007610ff6d7816 */ /* 0x001fc6000000006d */
[----:B------:R0:W-:Y:S01]  /*9a50*/  STS.U16 [R133+UR6+0xdc00], R105 ;  /* 0x00dc006985007988 */ /* 0x0001e20008000406 */
[----:B-1----:R-:W-:Y:S02]  /*9a60*/  PRMT R108, RZ, 0x7610, R108 ;  /* 0x00007610ff6c7816 */ /* 0x002fe4000000006c */
[----:B------:R-:W-:Y:S02]  /*9a70*/  PRMT R107, RZ, 0x7610, R107 ;  /* 0x00007610ff6b7816 */ /* 0x000fe4000000006b */
[----:B------:R-:W-:Y:S02]  /*9a80*/  PRMT R104, RZ, 0x7610, R104 ;  /* 0x00007610ff687816 */ /* 0x000fe40000000068 */
[----:B0-----:R-:W-:Y:S02]  /*9a90*/  PRMT R105, RZ, 0x7610, R105 ;  /* 0x00007610ff697816 */ /* 0x001fe40000000069 */
[----:B------:R-:W-:Y:S01]  /*9aa0*/  PRMT R103, RZ, 0x7610, R103 ;  /* 0x00007610ff677816 */ /* 0x000fe20000000067 */
[----:B--2---:R-:W5:Y:S04]  /*9ab0*/  @P1 LDG.E.U16 R125, desc[UR10][R250.64] ;  /* 0x0000000afa7d1981 */ /* 0x004f68000c1e1500 */
[----:B----4-:R-:W5:Y:S04]  /*9ac0*/  @P1 LDG.E.U16 R124, desc[UR10][R242.64] ;  /* 0x0000000af27c1981 */ /* 0x010f68000c1e1500 */
[----:B------:R-:W5:Y:S04]  /*9ad0*/  @P1 LDG.E.U16 R123, desc[UR10][R64.64] ;  /* 0x0000000a407b1981 */ /* 0x000f68000c1e1500 */
[----:B------:R-:W2:Y:S04]  /*9ae0*/  LDL.LU.64 R250, [R1+0x7a8] ;  /* 0x0007a80001fa7983 */ /* 0x000ea80000300a00 */
[----:B------:R-:W4:Y:S04]  /*9af0*/  LDL.LU.64 R242, [R1+0x7a0] ;  /* 0x0007a00001f27983 */ /* 0x000f280000300a00 */
[----:B------:R-:W4:Y:S04]  /*9b00*/  LDL.LU.64 R64, [R1+0x798] ;  /* 0x0007980001407983 */ /* 0x000f280000300a00 */
[----:B------:R-:W5:Y:S04]  /*9b10*/  @P1 LDG.E.U16 R122, desc[UR10][R232.64] ;  /* 0x0000000ae87a1981 */ /* 0x000f68000c1e1500 */
[----:B------:R-:W5:Y:S04]  /*9b20*/  @P1 LDG.E.U16 R121, desc[UR10][R224.64] ;  /* 0x0000000ae0791981 */ /* 0x000f68000c1e1500 */
[----:B------:R-:W5:Y:S04]  /*9b30*/  @P1 LDG.E.U16 R120, desc[UR10][R216.64] ;  /* 0x0000000ad8781981 */ /* 0x000f68000c1e1500 */
[----:B------:R-:W4:Y:S04]  /*9b40*/  LDL.LU.64 R232, [R1+0x790] ;  /* 0x0007900001e87983 */ /* 0x000f280000300a00 */
        /* <DEDUP_REMOVED lines=34> */
[----:B------:R-:W4:Y:S04]  /*9d70*/  LDL.LU.64 R20, [R1+0x700] ;  /* 0x0007000001147983 */ /* 0x000f280000300a00 */
[----:B------:R-:W4:Y:S01]  /*9d80*/  LDL.LU.64 R22, [R1+0x6f8] ;  /* 0x0006f80001167983 */ /* 0x000f220000300a00 */
[----:B------:R-:W-:-:S04]  /*9d90*/  LEA R212, P3, R45, R146, 0x1 ;  /* 0x000000922dd47211 */ /* 0x000fc800078608ff */
[----:B------:R-:W-:Y:S02]  /*9da0*/  LEA.HI.X.SX32 R213, R45, R3, 0x1, P3 ;  /* 0x000000032dd57211 */ /* 0x000fe400018f0eff */
[----:B------:R-:W-:-:S04]  /*9db0*/  LEA R206, P3, R52, R146, 0x1 ;  /* 0x0000009234ce7211 */ /* 0x000fc800078608ff */
[----:B------:R-:W-:Y:S02]  /*9dc0*/  LEA.HI.X.SX32 R207, R52, R3, 0x1, P3 ;  /* 0x0000000334cf7211 */ /* 0x000fe400018f0eff */
[----:B------:R-:W-:-:S04]  /*9dd0*/  LEA R198, P3, R58, R146, 0x1 ;  /* 0x000000923ac67211 */ /* 0x000fc800078608ff */
[-C--:B------:R-:W-:Y:S02]  /*9de0*/  LEA.HI.X.SX32 R199, R58, R3.reuse, 0x1, P3 ;  /* 0x000000033ac77211 */ /* 0x080fe400018f0eff */
[CC--:B------:R-:W-:Y:S02]  /*9df0*/  LEA R190, P3, R61.reuse, R146.reuse, 0x1 ;  /* 0x000000923dbe7211 */ /* 0x0c0fe400078608ff */
[-C--:B------:R-:W-:Y:S02]  /*9e00*/  LEA R214, P5, R46, R146.reuse, 0x1 ;  /* 0x000000922ed67211 */ /* 0x080fe400078a08ff */
[-C--:B------:R-:W-:Y:S02]  /*9e10*/  LEA.HI.X.SX32 R191, R61, R3.reuse, 0x1, P3 ;  /* 0x000000033dbf7211 */ /* 0x080fe400018f0eff */
[----:B------:R-:W-:Y:S02]  /*9e20*/  LEA R186, P3, R68, R146, 0x1 ;  /* 0x0000009244ba7211 */ /* 0x000fe400078608ff */
[----:B------:R-:W-:-:S02]  /*9e30*/  LEA.HI.X.SX32 R215, R46, R3, 0x1, P5 ;  /* 0x000000032ed77211 */ /* 0x000fc400028f0eff */
[-C--:B------:R-:W-:Y:S02]  /*9e40*/  LEA R204, P5, R54, R146.reuse, 0x1 ;  /* 0x0000009236cc7211 */ /* 0x080fe400078a08ff */
[-C--:B------:R-:W-:Y:S02]  /*9e50*/  LEA.HI.X.SX32 R187, R68, R3.reuse, 0x1, P3 ;  /* 0x0000000344bb7211 */ /* 0x080fe400018f0eff */
[-C--:B------:R-:W-:Y:S02]  /*9e60*/  LEA R178, P3, R74, R146.reuse, 0x1 ;  /* 0x000000924ab27211 */ /* 0x080fe400078608ff */
[-C--:B------:R-:W-:Y:S02]  /*9e70*/  LEA.HI.X.SX32 R205, R54, R3.reuse, 0x1, P5 ;  /* 0x0000000336cd7211 */ /* 0x080fe400028f0eff */
[----:B------:R-:W-:Y:S01]  /*9e80*/  LEA R194, P5, R62, R146, 0x1 ;  /* 0x000000923ec27211 */ /* 0x000fe200078a08ff */
[----:B------:R-:W-:Y:S01]  /*9e90*/  IMAD.SHL.U32 R166, R166, 0x2, RZ ;  /* 0x00000002a6a67824 */ /* 0x000fe200078e00ff */
[----:B------:R-:W-:Y:S01]  /*9ea0*/  LEA.HI.X.SX32 R179, R74, R3, 0x1, P3 ;  /* 0x000000034ab37211 */ /* 0x000fe200018f0eff */
[----:B------:R0:W-:Y:S01]  /*9eb0*/  STS.U16 [R133+UR6+0xe400], R100 ;  /* 0x00e4006485007988 */ /* 0x0001e20008000406 */
[----:B------:R-:W-:-:S02]  /*9ec0*/  SGXT R167, R167, 0x1 ;  /* 0x00000001a7a7781a */ /* 0x000fc40000000200 */
[-C--:B------:R-:W-:Y:S01]  /*9ed0*/  LEA R172, P3, R78, R146.reuse, 0x1 ;  /* 0x000000924eac7211 */ /* 0x080fe200078608ff */
[----:B------:R1:W-:Y:S01]  /*9ee0*/  STS.U16 [R133+UR6+0xe800], R99 ;  /* 0x00e8006385007988 */ /* 0x0003e20008000406 */
[----:B------:R-:W-:Y:S02]  /*9ef0*/  LEA.HI.X.SX32 R195, R62, R3, 0x1, P5 ;  /* 0x000000033ec37211 */ /* 0x000fe400028f0eff */
[----:B------:R-:W-:Y:S01]  /*9f00*/  LEA R182, P5, R70, R146, 0x1 ;  /* 0x0000009246b67211 */ /* 0x000fe200078a08ff */
[----:B------:R3:W-:Y:S01]  /*9f10*/  STS.U16 [R133+UR6+0xec00], R97 ;  /* 0x00ec006185007988 */ /* 0x0007e20008000406 */
[----:B0-----:R-:W-:Y:S02]  /*9f20*/  PRMT R100, RZ, 0x7610, R100 ;  /* 0x00007610ff647816 */ /* 0x001fe40000000064 */
[----:B------:R-:W-:Y:S02]  /*9f30*/  PRMT R98, RZ, 0x7610, R98 ;  /* 0x00007610ff627816 */ /* 0x000fe40000000062 */
[----:B-1----:R-:W-:-:S02]  /*9f40*/  PRMT R99, RZ, 0x7610, R99 ;  /* 0x00007610ff637816 */ /* 0x002fc40000000063 */
[----:B------:R-:W-:Y:S02]  /*9f50*/  LOP3.LUT R0, R166, 0x90, R167, 0x78, !PT ;  /* 0x00000090a6007812 */ /* 0x000fe400078e78a7 */
[-C--:B------:R-:W-:Y:S02]  /*9f60*/  LEA.HI.X.SX32 R173, R78, R3.reuse, 0x1, P3 ;  /* 0x000000034ead7211 */ /* 0x080fe400018f0eff */
[----:B---3--:R-:W-:Y:S02]  /*9f70*/  PRMT R97, RZ, 0x7610, R97 ;  /* 0x00007610ff617816 */ /* 0x008fe40000000061 */
[----:B------:R-:W-:Y:S02]  /*9f80*/  LEA R166, P3, R82, R146, 0x1 ;  /* 0x0000009252a67211 */ /* 0x000fe400078608ff */
[----:B------:R-:W-:Y:S01]  /*9f90*/  PRMT R96, RZ, 0x7610, R96 ;  /* 0x00007610ff607816 */ /* 0x000fe20000000060 */
[----:B------:R0:W-:Y:S01]  /*9fa0*/  STS.U16 [R133+UR6+0xf000], R93 ;  /* 0x00f0005d85007988 */ /* 0x0001e20008000406 */
[----:B------:R-:W-:-:S02]  /*9fb0*/  LEA.HI.X.SX32 R183, R70, R3, 0x1, P5 ;  /* 0x0000000346b77211 */ /* 0x000fc400028f0eff */
[----:B------:R-:W-:Y:S01]  /*9fc0*/  PRMT R95, RZ, 0x7610, R95 ;  /* 0x00007610ff5f7816 */ /* 0x000fe2000000005f */
[----:B------:R1:W-:Y:S01]  /*9fd0*/  STS.U16 [R133+UR6+0xf400], R92 ;  /* 0x00f4005c85007988 */ /* 0x0003e20008000406 */
[-C--:B------:R-:W-:Y:S02]  /*9fe0*/  LEA R170, P5, R77, R146.reuse, 0x1 ;  /* 0x000000924daa7211 */ /* 0x080fe400078a08ff */
[----:B------:R-:W-:Y:S01]  /*9ff0*/  PRMT R94, RZ, 0x7610, R94 ;  /* 0x00007610ff5e7816 */ /* 0x000fe2000000005e */
[----:B------:R3:W-:Y:S01]  /*a000*/  STS.U16 [R133+UR6+0xf800], R91 ;  /* 0x00f8005b85007988 */ /* 0x0007e20008000406 */
[----:B------:R-:W-:Y:S02]  /*a010*/  LEA.HI.X.SX32 R167, R82, R3, 0x1, P3 ;  /* 0x0000000352a77211 */ /* 0x000fe400018f0eff */
[----:B0-----:R-:W-:Y:S02]  /*a020*/  PRMT R93, RZ, 0x7610, R93 ;  /* 0x00007610ff5d7816 */ /* 0x001fe4000000005d */
[----:B------:R-:W-:-:S02]  /*a030*/  LEA R158, P3, R86, R146, 0x1 ;  /* 0x00000092569e7211 */ /* 0x000fc400078608ff */
[----:B-1----:R-:W-:Y:S02]  /*a040*/  PRMT R92, RZ, 0x7610, R92 ;  /* 0x00007610ff5c7816 */ /* 0x002fe4000000005c */
[----:B------:R-:W-:Y:S02]  /*a050*/  LEA.HI.X.SX32 R171, R77, R3, 0x1, P5 ;  /* 0x000000034dab7211 */ /* 0x000fe400028f0eff */
[----:B---3--:R-:W-:Y:S02]  /*a060*/  PRMT R91, RZ, 0x7610, R91 ;  /* 0x00007610ff5b7816 */ /* 0x008fe4000000005b */
[----:B------:R-:W-:Y:S02]  /*a070*/  PRMT R90, RZ, 0x7610, R90 ;  /* 0x00007610ff5a7816 */ /* 0x000fe4000000005a */
[----:B------:R-:W-:Y:S02]  /*a080*/  LEA R162, P5, R84, R146, 0x1 ;  /* 0x0000009254a27211 */ /* 0x000fe400078a08ff */
[----:B------:R-:W-:-:S02]  /*a090*/  PRMT R89, RZ, 0x7610, R89 ;  /* 0x00007610ff597816 */ /* 0x000fc40000000059 */
[----:B------:R-:W-:Y:S02]  /*a0a0*/  PRMT R88, RZ, 0x7610, R88 ;  /* 0x00007610ff587816 */ /* 0x000fe40000000058 */
[-C--:B------:R-:W-:Y:S02]  /*a0b0*/  LEA.HI.X.SX32 R159, R86, R3.reuse, 0x1, P3 ;  /* 0x00000003569f7211 */ /* 0x080fe400018f0eff */
[----:B------:R-:W-:Y:S02]  /*a0c0*/  PRMT R87, RZ, 0x7610, R87 ;  /* 0x00007610ff577816 */ /* 0x000fe40000000057 */
[----:B------:R-:W-:Y:S02]  /*a0d0*/  PRMT R86, RZ, 0x7610, R86 ;  /* 0x00007610ff567816 */ /* 0x000fe40000000056 */
[----:B------:R-:W-:Y:S02]  /*a0e0*/  LEA.HI.X.SX32 R163, R84, R3, 0x1, P5 ;  /* 0x0000000354a37211 */ /* 0x000fe400028f0eff */
        /* <DEDUP_REMOVED lines=8> */
[----:B------:R-:W-:-:S04]  /*a170*/  PRMT R77, RZ, 0x7610, R77 ;  /* 0x00007610ff4d7816 */ /* 0x000fc8000000004d */
[----:B------:R-:W5:Y:S01]  /*a180*/  @P1 LDG.E.U16 R78, desc[UR10][R28.64] ;  /* 0x0000000a1c4e1981 */ /* 0x000f62000c1e1500 */
[----:B------:R-:W-:-:S03]  /*a190*/  PRMT R76, RZ, 0x7610, R76 ;  /* 0x00007610ff4c7816 */ /* 0x000fc6000000004c */
[----:B------:R-:W5:Y:S04]  /*a1a0*/  @P1 LDG.E.U16 R77, desc[UR10][R30.64] ;  /* 0x0000000a1e4d1981 */ /* 0x000f68000c1e1500 */
[----:B--2---:R-:W5:Y:S04]  /*a1b0*/  @P1 LDG.E.U16 R79, desc[UR10][R250.64] ;  /* 0x0000000afa4f1981 */ /* 0x004f68000c1e1500 */
[----:B----4-:R-:W5:Y:S01]  /*a1c0*/  @P1 LDG.E.U16 R80, desc[UR10][R242.64] ;  /* 0x0000000af2501981 */ /* 0x010f62000c1e1500 */
[----:B------:R-:W-:-:S03]  /*a1d0*/  PRMT R75, RZ, 0x7610, R75 ;  /* 0x00007610ff4b7816 */ /* 0x000fc6000000004b */
[----:B------:R-:W5:Y:S04]  /*a1e0*/  @P1 LDG.E.U16 R76, desc[UR10][R32.64] ;  /* 0x0000000a204c1981 */ /* 0x000f68000c1e1500 */
        /* <DEDUP_REMOVED lines=11> */
[----:B------:R0:W5:Y:S04]  /*a2a0*/  @P1 LDG.E.U16 R91, desc[UR10][R4.64] ;  /* 0x0000000a045b1981 */ /* 0x000168000c1e1500 */
[----:B------:R1:W5:Y:S04]  /*a2b0*/  @P1 LDG.E.U16 R92, desc[UR10][R6.64] ;  /* 0x0000000a065c1981 */ /* 0x000368000c1e1500 */
[----:B------:R2:W5:Y:S04]  /*a2c0*/  @P1 LDG.E.U16 R93, desc[UR10][R8.64] ;  /* 0x0000000a085d1981 */ /* 0x000568000c1e1500 */
[----:B------:R-:W5:Y:S04]  /*a2d0*/  @P1 LDG.E.U16 R94, desc[UR10][R10.64] ;  /* 0x0000000a0a5e1981 */ /* 0x000f68000c1e1500 */
[----:B------:R-:W5:Y:S04]  /*a2e0*/  @P1 LDG.E.U16 R95, desc[UR10][R12.64] ;  /* 0x0000000a0c5f1981 */ /* 0x000f68000c1e1500 */
[----:B------:R3:W5:Y:S04]  /*a2f0*/  @P1 LDG.E.U16 R96, desc[UR10][R14.64] ;  /* 0x0000000a0e601981 */ /* 0x000768000c1e1500 */
[----:B------:R-:W5:Y:S04]  /*a300*/  @P1 LDG.E.U16 R97, desc[UR10][R16.64] ;  /* 0x0000000a10611981 */ /* 0x000f68000c1e1500 */
[----:B------:R-:W5:Y:S04]  /*a310*/  @P1 LDG.E.U16 R98, desc[UR10][R18.64] ;  /* 0x0000000a12621981 */ /* 0x000f68000c1e1500 */
[----:B------:R-:W5:Y:S04]  /*a320*/  @P1 LDG.E.U16 R99, desc[UR10][R20.64] ;  /* 0x0000000a14631981 */ /* 0x000f68000c1e1500 */
[----:B------:R-:W5:Y:S04]  /*a330*/  @P1 LDG.E.U16 R100, desc[UR10][R22.64] ;  /* 0x0000000a16641981 */ /* 0x000f68000c1e1500 */
[----:B------:R-:W4:Y:S04]  /*a340*/  LDL.LU.64 R22, [R1+0x6f0] ;  /* 0x0006f00001167983 */ /* 0x000f280000300a00 */
[----:B------:R-:W2:Y:S04]  /*a350*/  LDL.LU.64 R20, [R1+0x6e8] ;  /* 0x0006e80001147983 */ /* 0x000ea80000300a00 */
[----:B------:R-:W2:Y:S04]  /*a360*/  LDL.LU.64 R18, [R1+0x6e0] ;  /* 0x0006e00001127983 */ /* 0x000ea80000300a00 */
[----:B------:R-:W2:Y:S04]  /*a370*/  LDL.LU.64 R16, [R1+0x6d8] ;  /* 0x0006d80001107983 */ /* 0x000ea80000300a00 */
[----:B------:R-:W3:Y:S04]  /*a380*/  LDL.LU.64 R14, [R1+0x6d0] ;  /* 0x0006d000010e7983 */ /* 0x000ee80000300a00 */
[----:B------:R-:W2:Y:S04]  /*a390*/  LDL.LU.64 R12, [R1+0x6c8] ;  /* 0x0006c800010c7983 */ /* 0x000ea80000300a00 */
[----:B------:R-:W2:Y:S04]  /*a3a0*/  LDL.LU.64 R10, [R1+0x6c0] ;  /* 0x0006c000010a7983 */ /* 0x000ea80000300a00 */
[----:B------:R-:W2:Y:S04]  /*a3b0*/  LDL.LU.64 R8, [R1+0x6b8] ;  /* 0x0006b80001087983 */ /* 0x000ea80000300a00 */
[----:B------:R-:W1:Y:S04]  /*a3c0*/  LDL.LU.64 R6, [R1+0x6b0] ;  /* 0x0006b00001067983 */ /* 0x000e680000300a00 */
[----:B------:R-:W0:Y:S04]  /*a3d0*/  LDL.LU.64 R4, [R1+0x6a8] ;  /* 0x0006a80001047983 */ /* 0x000e280000300a00 */
[----:B------:R-:W5:Y:S04]  /*a3e0*/  LDL.LU.64 R160, [R1+0x6a0] ;  /* 0x0006a00001a07983 */ /* 0x000f680000300a00 */
        /* <DEDUP_REMOVED lines=11> */
[----:B------:R-:W2:Y:S04]  /*a4a0*/  LDL.LU.64 R28, [R1+0x640] ;  /* 0x00064000011c7983 */ /* 0x000ea80000300a00 */
[----:B------:R-:W3:Y:S04]  /*a4b0*/  LDL.LU.64 R30, [R1+0x638] ;  /* 0x00063800011e7983 */ /* 0x000ee80000300a00 */
[----:B------:R-:W4:Y:S04]  /*a4c0*/  LDL.LU.64 R32, [R1+0x630] ;  /* 0x0006300001207983 */ /* 0x000f280000300a00 */
[----:B------:R-:W4:Y:S01]  /*a4d0*/  LDL.LU.64 R34, [R1+0x628] ;  /* 0x0006280001227983 */ /* 0x000f220000300a00 */
[----:B------:R-:W-:-:S02]  /*a4e0*/  PRMT R74, RZ, 0x7610, R74 ;  /* 0x00007610ff4a7816 */ /* 0x000fc4000000004a */
[----:B------:R-:W-:Y:S02]  /*a4f0*/  PRMT R73, RZ, 0x7610, R73 ;  /* 0x00007610ff497816 */ /* 0x000fe40000000049 */
[----:B------:R-:W-:Y:S02]  /*a500*/  PRMT R72, RZ, 0x7610, R72 ;  /* 0x00007610ff487816 */ /* 0x000fe40000000048 */
[----:B------:R-:W5:Y:S04]  /*a510*/  @P1 LDG.E.U16 R74, desc[UR10][R140.64] ;  /* 0x0000000a8c4a1981 */ /* 0x000f68000c1e1500 */
[----:B------:R-:W5:Y:S04]  /*a520*/  @P1 LDG.E.U16 R73, desc[UR10][R136.64] ;  /* 0x0000000a88491981 */ /* 0x000f68000c1e1500 */
[----:B------:R-:W5:Y:S04]  /*a530*/  @P1 LDG.E.U16 R72, desc[UR10][R134.64] ;  /* 0x0000000a86481981 */ /* 0x000f68000c1e1500 */
[----:B------:R-:W5:Y:S04]  /*a540*/  LDL.LU.64 R140, [R1+0x620] ;  /* 0x00062000018c7983 */ /* 0x000f680000300a00 */
[----:B------:R-:W5:Y:S04]  /*a550*/  LDL.LU.64 R136, [R1+0x618] ;  /* 0x0006180001887983 */ /* 0x000f680000300a00 */
[----:B------:R-:W5:Y:S04]  /*a560*/  LDL.LU.64 R134, [R1+0x610] ;  /* 0x0006100001867983 */ /* 0x000f680000300a00 */
[----:B------:R1:W-:Y:S04]  /*a570*/  STS.U16 [R133+UR6+0xa000], R139 ;  /* 0x00a0008b85007988 */ /* 0x0003e80008000406 */
[----:B------:R-:W-:Y:S01]  /*a580*/  STS.U16 [R133+UR6+0xa400], R132 ;  /* 0x00a4008485007988 */ /* 0x000fe20008000406 */
[----:B-1----:R-:W-:Y:S01]  /*a590*/  FMUL R139, R27, UR12 ;  /* 0x0000000c1b8b7c20 */ /* 0x002fe20008400000 */
[----:B------:R-:W-:-:S06]  /*a5a0*/  PRMT R102, RZ, 0x7610, R102 ;  /* 0x00007610ff667816 */ /* 0x000fcc0000000066 */
[----:B------:R1:W5:Y:S04]  /*a5b0*/  @P1 LDG.E.U16 R102, desc[UR10][R144.64] ;  /* 0x0000000a90661981 */ /* 0x000368000c1e1500 */
[----:B------:R1:W-:Y:S02]  /*a5c0*/  STS.U16 [R133+UR6+0xe000], R101 ;  /* 0x00e0006585007988 */ /* 0x0003e40008000406 */
[----:B-1----:R-:W-:-:S06]  /*a5d0*/  PRMT R101, RZ, 0x7610, R101 ;  /* 0x00007610ff657816 */ /* 0x002fcc0000000065 */
[----:B------:R1:W5:Y:S01]  /*a5e0*/  @P1 LDG.E.U16 R101, desc[UR10][R238.64] ;  /* 0x0000000aee651981 */ /* 0x000362000c1e1500 */
[-C--:B------:R-:W-:Y:S01]  /*a5f0*/  LEA R154, P5, R36, R146.reuse, 0x1 ;  /* 0x00000092249a7211 */ /* 0x080fe200078a08ff */
[----:B------:R-:W-:Y:S01]  /*a600*/  IMAD R39, R153, 0x2, R40 ;  /* 0x0000000299277824 */ /* 0x000fe200078e0228 */
[-C--:B------:R-:W-:Y:S02]  /*a610*/  LEA R152, P3, R38, R146.reuse, 0x1 ;  /* 0x0000009226987211 */ /* 0x080fe400078608ff */
[----:B------:R-:W-:Y:S02]  /*a620*/  LEA.HI.X.SX32 R155, R36, R3, 0x1, P5 ;  /* 0x00000003249b7211 */ /* 0x000fe400028f0eff */
[----:B------:R-:W-:Y:S02]  /*a630*/  LEA R36, R151, R39, 0x1 ;  /* 0x0000002797247211 */ /* 0x000fe400078e08ff */
[----:B------:R-:W-:Y:S02]  /*a640*/  LEA.HI.X.SX32 R153, R38, R3, 0x1, P3 ;  /* 0x0000000326997211 */ /* 0x000fe400018f0eff */
[----:B------:R-:W-:Y:S01]  /*a650*/  LEA R150, P3, R40, R146, 0x1 ;  /* 0x0000009228967211 */ /* 0x000fe200078608ff */
[----:B--2---:R-:W-:-:S05]  /*a660*/  FMUL R132, R28, UR12 ;  /* 0x0000000c1c847c20 */ /* 0x004fca0008400000 */
[----:B------:R-:W-:Y:S01]  /*a670*/  FMNMX3 R132, R142, R139, R132, !PT ;  /* 0x0000008b8e847276 */ /* 0x000fe20007800084 */
[----:B------:R-:W-:Y:S01]  /*a680*/  FMUL R142, R29, UR12 ;  /* 0x0000000c1d8e7c20 */ /* 0x000fe20008400000 */
[----:B---3--:R-:W-:-:S05]  /*a690*/  FMUL R139, R30, UR12 ;  /* 0x0000000c1e8b7c20 */ /* 0x008fca0008400000 */
[----:B------:R-:W-:Y:S01]  /*a6a0*/  FMNMX3 R132, R132, R142, R139, !PT ;  /* 0x0000008e84847276 */ /* 0x000fe2000780008b */
[----:B------:R-:W-:Y:S01]  /*a6b0*/  FMUL R142, R31, UR12 ;  /* 0x0000000c1f8e7c20 */ /* 0x000fe20008400000 */
[----:B----4-:R-:W-:-:S05]  /*a6c0*/  FMUL R139, R32, UR12 ;  /* 0x0000000c208b7c20 */ /* 0x010fca0008400000 */
[----:B------:R-:W-:Y:S01]  /*a6d0*/  FMNMX3 R132, R132, R142, R139, !PT ;  /* 0x0000008e84847276 */ /* 0x000fe2000780008b */
[----:B------:R-:W-:Y:S01]  /*a6e0*/  FMUL R142, R33, UR12 ;  /* 0x0000000c218e7c20 */ /* 0x000fe20008400000 */
[----:B------:R-:W-:-:S05]  /*a6f0*/  FMUL R139, R34, UR12 ;  /* 0x0000000c228b7c20 */ /* 0x000fca0008400000 */
[----:B------:R-:W-:Y:S01]  /*a700*/  FMNMX3 R132, R132, R142, R139, !PT ;  /* 0x0000008e84847276 */ /* 0x000fe2000780008b */
[----:B------:R-:W-:-:S05]  /*a710*/  FMUL R139, R35, UR12 ;  /* 0x0000000c238b7c20 */ /* 0x000fca0008400000 */
[----:B------:R-:W-:-:S05]  /*a720*/  FMNMX R132, R139, R132, !PT ;  /* 0x000000848b847209 */ /* 0x000fca0007800000 */
[----:B------:R-:W2:Y:S02]  /*a730*/  SHFL.BFLY PT, R139, R132, 0x10, 0x1f ;  /* 0x0e001f00848b7f89 */ /* 0x000ea400000e0000 */
[----:B--2---:R-:W-:-:S05]  /*a740*/  FMNMX3 R132, R132, -INF , R139, !PT ;  /* 0xff80000084847876 */ /* 0x004fca000780008b */
[--C-:B0-----:R-:W-:Y:S01]  /*a750*/  FFMA R4, R4, UR12, -R132.reuse ;  /* 0x0000000c04047c23 */ /* 0x101fe20008000884 */
[----:B------:R-:W-:-:S03]  /*a760*/  FFMA R5, R5, UR12, -R132 ;  /* 0x0000000c05057c23 */ /* 0x000fc60008000884 */
[----:B------:R-:W-:Y:S01]  /*a770*/  FMUL R4, R4, 1.4426950216293334961 ;  /* 0x3fb8aa3b04047820 */ /* 0x000fe20000400000 */
[----:B------:R-:W-:-:S03]  /*a780*/  FFMA R6, R6, UR12, -R132 ;  /* 0x0000000c06067c23 */ /* 0x000fc60008000884 */
[----:B------:R0:W-:Y:S01]  /*a790*/  MUFU.EX2 R143, R4 ;  /* 0x00000004008f7308 */ /* 0x0001e20000000800 */
[----:B------:R-:W-:Y:S01]  /*a7a0*/  FFMA R7, R7, UR12, -R132 ;  /* 0x0000000c07077c23 */ /* 0x000fe20008000884 */
[----:B------:R-:W-:Y:S01]  /*a7b0*/  FMUL R6, R6, 1.4426950216293334961 ;  /* 0x3fb8aa3b06067820 */ /* 0x000fe20000400000 */
[----:B0-----:R-:W-:Y:S02]  /*a7c0*/  FMUL R4, R5, 1.4426950216293334961 ;  /* 0x3fb8aa3b05047820 */ /* 0x001fe40000400000 */
[----:B------:R-:W-:-:S03]  /*a7d0*/  FMUL R5, R7, 1.4426950216293334961 ;  /* 0x3fb8aa3b07057820 */ /* 0x000fc60000400000 */
[----:B------:R0:W-:Y:S01]  /*a7e0*/  MUFU.EX2 R142, R6 ;  /* 0x00000006008e7308 */ /* 0x0001e20000000800 */
[--C-:B------:R-:W-:Y:S01]  /*a7f0*/  FFMA R8, R8, UR12, -R132.reuse ;  /* 0x0000000c08087c23 */ /* 0x100fe20008000884 */
[----:B------:R-:W-:-:S06]  /*a800*/  FFMA R9, R9, UR12, -R132 ;  /* 0x0000000c09097c23 */ /* 0x000fcc0008000884 */
[----:B------:R-:W2:Y:S01]  /*a810*/  MUFU.EX2 R4, R4 ;  /* 0x0000000400047308 */ /* 0x000ea20000000800 */
[----:B------:R-:W-:Y:S01]  /*a820*/  FMUL R8, R8, 1.4426950216293334961 ;  /* 0x3fb8aa3b08087820 */ /* 0x000fe20000400000 */
[--C-:B------:R-:W-:Y:S01]  /*a830*/  FFMA R14, R14, UR12, -R132.reuse ;  /* 0x0000000c0e0e7c23 */ /* 0x100fe20008000884 */
[----:B0-----:R-:W-:Y:S01]  /*a840*/  FMUL R6, R9, 1.4426950216293334961 ;  /* 0x3fb8aa3b09067820 */ /* 0x001fe20000400000 */
[----:B------:R-:W-:-:S04]  /*a850*/  FFMA R10, R10, UR12, -R132 ;  /* 0x0000000c0a0a7c23 */ /* 0x000fc80008000884 */
[----:B------:R-:W0:Y:S01]  /*a860*/  MUFU.EX2 R5, R5 ;  /* 0x0000000500057308 */ /* 0x000e220000000800 */
[----:B------:R-:W-:Y:S01]  /*a870*/  FMUL R14, R14, 1.4426950216293334961 ;  /* 0x3fb8aa3b0e0e7820 */ /* 0x000fe20000400000 */
[----:B------:R-:W-:Y:S01]  /*a880*/  FMUL R10, R10, 1.4426950216293334961 ;  /* 0x3fb8aa3b0a0a7820 */ /* 0x000fe20000400000 */
[----:B------:R-:W-:-:S05]  /*a890*/  FFMA R11, R11, UR12, -R132 ;  /* 0x0000000c0b0b7c23 */ /* 0x000fca0008000884 */
[----:B------:R-:W3:Y:S01]  /*a8a0*/  MUFU.EX2 R139, R8 ;  /* 0x00000008008b7308 */ /* 0x000ee20000000800 */
[----:B------:R-:W-:Y:S01]  /*a8b0*/  FMUL R7, R11, 1.4426950216293334961 ;  /* 0x3fb8aa3b0b077820 */ /* 0x000fe20000400000 */
[----:B------:R-:W-:-:S06]  /*a8c0*/  FFMA R12, R12, UR12, -R132 ;  /* 0x0000000c0c0c7c23 */ /* 0x000fcc0008000884 */
[----:B------:R-:W4:Y:S01]  /*a8d0*/  MUFU.EX2 R6, R6 ;  /* 0x0000000600067308 */ /* 0x000f220000000800 */
[----:B------:R-:W-:Y:S01]  /*a8e0*/  FMUL R12, R12, 1.4426950216293334961 ;  /* 0x3fb8aa3b0c0c7820 */ /* 0x000fe20000400000 */
[----:B------:R-:W-:-:S06]  /*a8f0*/  FFMA R13, R13, UR12, -R132 ;  /* 0x0000000c0d0d7c23 */ /* 0x000fcc0008000884 */
[----:B------:R2:W-:Y:S02]  /*a900*/  MUFU.EX2 R144, R14 ;  /* 0x0000000e00907308 */ /* 0x0005e40000000800 */
[----:B--2---:R-:W-:-:S06]  /*a910*/  FADD R14, R143, R4 ;  /* 0x000000048f0e7221 */ /* 0x004fcc0000000000 */
[----:B------:R-:W2:Y:S01]  /*a920*/  MUFU.EX2 R10, R10 ;  /* 0x0000000a000a7308 */ /* 0x000ea20000000800 */
[----:B------:R-:W-:Y:S01]  /*a930*/  FADD R14, R142, R14 ;  /* 0x0000000e8e0e7221 */ /* 0x000fe20000000000 */
[----:B------:R-:W-:-:S03]  /*a940*/  FMUL R8, R13, 1.4426950216293334961 ;  /* 0x3fb8aa3b0d087820 */ /* 0x000fc60000400000 */
[----:B0-----:R-:W-:-:S03]  /*a950*/  FADD R14, R5, R14 ;  /* 0x0000000e050e7221 */ /* 0x001fc60000000000 */
[----:B------:R-:W0:Y:S01]  /*a960*/  MUFU.EX2 R7, R7 ;  /* 0x0000000700077308 */ /* 0x000e220000000800 */
[----:B------:R-:W-:Y:S01]  /*a970*/  FFMA R15, R15, UR12, -R132 ;  /* 0x0000000c0f0f7c23 */ /* 0x000fe20008000884 */
[----:B---3--:R-:W-:-:S06]  /*a980*/  FADD R14, R139, R14 ;  /* 0x0000000e8b0e7221 */ /* 0x008fcc0000000000 */
[----:B------:R-:W3:Y:S01]  /*a990*/  MUFU.EX2 R12, R12 ;  /* 0x0000000c000c7308 */ /* 0x000ee20000000800 */
[----:B----4-:R-:W-:Y:S01]  /*a9a0*/  FADD R14, R6, R14 ;  /* 0x0000000e060e7221 */ /* 0x010fe20000000000 */
[----:B------:R-:W-:Y:S01]  /*a9b0*/  FMUL R9, R15, 1.4426950216293334961 ;  /* 0x3fb8aa3b0f097820 */ /* 0x000fe20000400000 */
[----:B------:R-:W-:-:S05]  /*a9c0*/  FFMA R16, R16, UR12, -R132 ;  /* 0x0000000c10107c23 */ /* 0x000fca0008000884 */
[----:B------:R-:W4:Y:S01]  /*a9d0*/  MUFU.EX2 R8, R8 ;  /* 0x0000000800087308 */ /* 0x000f220000000800 */
[----:B--2---:R-:W-:Y:S01]  /*a9e0*/  FADD R14, R10, R14 ;  /* 0x0000000e0a0e7221 */ /* 0x004fe20000000000 */
[----:B------:R-:W-:Y:S01]  /*a9f0*/  FFMA R17, R17, UR12, -R132 ;  /* 0x0000000c11117c23 */ /* 0x000fe20008000884 */
[----:B------:R-:W-:Y:S02]  /*aa00*/  FMUL R16, R16, 1.4426950216293334961 ;  /* 0x3fb8aa3b10107820 */ /* 0x000fe40000400000 */
[----:B0-----:R-:W-:Y:S01]  /*aa10*/  FADD R14, R7, R14 ;  /* 0x0000000e070e7221 */ /* 0x001fe20000000000 */
[----:B------:R-:W-:Y:S02]  /*aa20*/  FMUL R11, R17, 1.4426950216293334961 ;  /* 0x3fb8aa3b110b7820 */ /* 0x000fe40000400000 */
[----:B------:R-:W0:Y:S01]  /*aa30*/  MUFU.EX2 R9, R9 ;  /* 0x0000000900097308 */ /* 0x000e220000000800 */
[----:B------:R-:W-:Y:S01]  /*aa40*/  FFMA R18, R18, UR12, -R132 ;  /* 0x0000000c12127c23 */ /* 0x000fe20008000884 */
[----:B---3--:R-:W-:Y:S01]  /*aa50*/  FADD R14, R12, R14 ;  /* 0x0000000e0c0e7221 */ /* 0x008fe20000000000 */
[----:B------:R-:W-:-:S05]  /*aa60*/  FFMA R19, R19, UR12, -R132 ;  /* 0x0000000c13137c23 */ /* 0x000fca0008000884 */
[----:B------:R2:W3:Y:S01]  /*aa70*/  MUFU.EX2 R145, R16 ;  /* 0x0000001000917308 */ /* 0x0004e20000000800 */
[----:B------:R-:W-:Y:S01]  /*aa80*/  FMUL R18, R18, 1.4426950216293334961 ;  /* 0x3fb8aa3b12127820 */ /* 0x000fe20000400000 */
[----:B----4-:R-:W-:Y:S01]  /*aa90*/  FADD R14, R8, R14 ;  /* 0x0000000e080e7221 */ /* 0x010fe20000000000 */
[----:B------:R-:W-:Y:S01]  /*aaa0*/  FMUL R15, R19, 1.4426950216293334961 ;  /* 0x3fb8aa3b130f7820 */ /* 0x000fe20000400000 */
[----:B------:R-:W-:-:S04]  /*aab0*/  FFMA R20, R20, UR12, -R132 ;  /* 0x0000000c14147c23 */ /* 0x000fc80008000884 */
[----:B------:R-:W4:Y:S01]  /*aac0*/  MUFU.EX2 R11, R11 ;  /* 0x0000000b000b7308 */ /* 0x000f220000000800 */
[----:B------:R-:W-:Y:S01]  /*aad0*/  FADD R14, R144, R14 ;  /* 0x0000000e900e7221 */ /* 0x000fe20000000000 */
[----:B------:R-:W-:Y:S01]  /*aae0*/  FMUL R19, R20, 1.4426950216293334961 ;  /* 0x3fb8aa3b14137820 */ /* 0x000fe20000400000 */
[----:B------:R-:W-:-:S05]  /*aaf0*/  FFMA R21, R21, UR12, -R132 ;  /* 0x0000000c15157c23 */ /* 0x000fca0008000884 */
[----:B-1----:R-:W1:Y:S01]  /*ab00*/  MUFU.EX2 R238, R18 ;  /* 0x0000001200ee7308 */ /* 0x002e620000000800 */
[----:B0-----:R-:W-:Y:S01]  /*ab10*/  FADD R14, R9, R14 ;  /* 0x0000000e090e7221 */ /* 0x001fe20000000000 */
[----:B--2---:R-:W-:Y:S01]  /*ab20*/  FMUL R16, R21, 1.4426950216293334961 ;  /* 0x3fb8aa3b15107820 */ /* 0x004fe20000400000 */
[----:B------:R-:W-:-:S05]  /*ab30*/  FFMA R22, R22, UR12, -R132 ;  /* 0x0000000c16167c23 */ /* 0x000fca0008000884 */
[----:B------:R-:W0:Y:S01]  /*ab40*/  MUFU.EX2 R15, R15 ;  /* 0x0000000f000f7308 */ /* 0x000e220000000800 */
[----:B---3--:R-:W-:Y:S01]  /*ab50*/  FADD R14, R145, R14 ;  /* 0x0000000e910e7221 */ /* 0x008fe20000000000 */
[----:B------:R-:W-:Y:S01]  /*ab60*/  FMUL R20, R22, 1.4426950216293334961 ;  /* 0x3fb8aa3b16147820 */ /* 0x000fe20000400000 */
[----:B------:R-:W-:-:S05]  /*ab70*/  FFMA R23, R23, UR12, -R132 ;  /* 0x0000000c17177c23 */ /* 0x000fca0008000884 */
[----:B------:R-:W2:Y:S01]  /*ab80*/  MUFU.EX2 R19, R19 ;  /* 0x0000001300137308 */ /* 0x000ea20000000800 */
[----:B----4-:R-:W-:Y:S01]  /*ab90*/  FADD R14, R11, R14 ;  /* 0x0000000e0b0e7221 */ /* 0x010fe20000000000 */
[----:B------:R-:W-:Y:S01]  /*aba0*/  FMUL R13, R23, 1.4426950216293334961 ;  /* 0x3fb8aa3b170d7820 */ /* 0x000fe20000400000 */
[----:B------:R-:W-:-:S05]  /*abb0*/  FFMA R24, R24, UR12, -R132 ;  /* 0x0000000c18187c23 */ /* 0x000fca0008000884 */
[----:B------:R-:W3:Y:S01]  /*abc0*/  MUFU.EX2 R16, R16 ;  /* 0x0000001000107308 */ /* 0x000ee20000000800 */
[----:B-1----:R-:W-:Y:S01]  /*abd0*/  FADD R14, R238, R14 ;  /* 0x0000000eee0e7221 */ /* 0x002fe20000000000 */
[----:B------:R-:W-:Y:S01]  /*abe0*/  FMUL R24, R24, 1.4426950216293334961 ;  /* 0x3fb8aa3b18187820 */ /* 0x000fe20000400000 */
[----:B------:R-:W-:-:S05]  /*abf0*/  FFMA R25, R25, UR12, -R132 ;  /* 0x0000000c19197c23 */ /* 0x000fca0008000884 */
[----:B------:R-:W1:Y:S01]  /*ac00*/  MUFU.EX2 R20, R20 ;  /* 0x0000001400147308 */ /* 0x000e620000000800 */
[----:B0-----:R-:W-:Y:S01]  /*ac10*/  FADD R14, R15, R14 ;  /* 0x0000000e0f0e7221 */ /* 0x001fe20000000000 */
[----:B------:R-:W-:Y:S01]  /*ac20*/  FFMA R26, R26, UR12, -R132 ;  /* 0x0000000c1a1a7c23 */ /* 0x000fe20008000884 */
[----:B------:R-:W-:Y:S01]  /*ac30*/  F2FP.F16.F32.PACK_AB R5, R5, R142 ;  /* 0x0000008e0505723e */ /* 0x000fe200000000ff */
[----:B------:R-:W-:-:S04]  /*ac40*/  FMUL R25, R25, 1.4426950216293334961 ;  /* 0x3fb8aa3b19197820 */ /* 0x000fc80000400000 */
[----:B------:R-:W0:Y:S01]  /*ac50*/  MUFU.EX2 R13, R13 ;  /* 0x0000000d000d7308 */ /* 0x000e220000000800 */
[----:B--2---:R-:W-:Y:S01]  /*ac60*/  FADD R14, R19, R14 ;  /* 0x0000000e130e7221 */ /* 0x004fe20000000000 */
[----:B------:R-:W-:Y:S01]  /*ac70*/  FMUL R26, R26, 1.4426950216293334961 ;  /* 0x3fb8aa3b1a1a7820 */ /* 0x000fe20000400000 */
[----:B------:R-:W-:Y:S01]  /*ac80*/  FFMA R27, R27, UR12, -R132 ;  /* 0x0000000c1b1b7c23 */ /* 0x000fe20008000884 */
[----:B------:R-:W-:-:S04]  /*ac90*/  F2FP.F16.F32.PACK_AB R6, R6, R139 ;  /* 0x0000008b0606723e */ /* 0x000fc800000000ff */
[----:B------:R-:W2:Y:S01]  /*aca0*/  MUFU.EX2 R142, R24 ;  /* 0x00000018008e7308 */ /* 0x000ea20000000800 */
[----:B---3--:R-:W-:Y:S01]  /*acb0*/  FADD R14, R16, R14 ;  /* 0x0000000e100e7221 */ /* 0x008fe20000000000 */
[----:B------:R-:W-:Y:S01]  /*acc0*/  FMUL R17, R27, 1.4426950216293334961 ;  /* 0x3fb8aa3b1b117820 */ /* 0x000fe20000400000 */
[----:B------:R-:W-:-:S05]  /*acd0*/  FFMA R28, R28, UR12, -R132 ;  /* 0x0000000c1c1c7c23 */ /* 0x000fca0008000884 */
[----:B------:R3:W4:Y:S01]  /*ace0*/  MUFU.EX2 R139, R25 ;  /* 0x00000019008b7308 */ /* 0x0007220000000800 */
[----:B-1----:R-:W-:Y:S01]  /*acf0*/  FADD R14, R20, R14 ;  /* 0x0000000e140e7221 */ /* 0x002fe20000000000 */
[----:B------:R-:W-:-:S06]  /*ad00*/  FFMA R29, R29, UR12, -R132 ;  /* 0x0000000c1d1d7c23 */ /* 0x000fcc0008000884 */
[----:B------:R-:W1:Y:S01]  /*ad10*/  MUFU.EX2 R26, R26 ;  /* 0x0000001a001a7308 */ /* 0x000e620000000800 */
[----:B---3--:R-:W-:Y:S01]  /*ad20*/  FMUL R25, R28, 1.4426950216293334961 ;  /* 0x3fb8aa3b1c197820 */ /* 0x008fe20000400000 */
[----:B0-----:R-:W-:Y:S01]  /*ad30*/  FADD R14, R13, R14 ;  /* 0x0000000e0d0e7221 */ /* 0x001fe20000000000 */
[----:B------:R-:W-:Y:S01]  /*ad40*/  FMUL R18, R29, 1.4426950216293334961 ;  /* 0x3fb8aa3b1d127820 */ /* 0x000fe20000400000 */
[----:B------:R-:W-:-:S04]  /*ad50*/  FFMA R30, R30, UR12, -R132 ;  /* 0x0000000c1e1e7c23 */ /* 0x000fc80008000884 */
[----:B------:R-:W0:Y:S01]  /*ad60*/  MUFU.EX2 R17, R17 ;  /* 0x0000001100117308 */ /* 0x000e220000000800 */
[----:B--2---:R-:W-:Y:S01]  /*ad70*/  FADD R14, R142, R14 ;  /* 0x0000000e8e0e7221 */ /* 0x004fe20000000000 */
        /* <DEDUP_REMOVED lines=12> */
[----:B------:R-:W-:Y:S01]  /*ae40*/  FMUL R21, R33, 1.4426950216293334961 ;  /* 0x3fb8aa3b21157820 */ /* 0x000fe20000400000 */
[----:B------:R-:W-:-:S05]  /*ae50*/  FFMA R34, R34, UR12, -R132 ;  /* 0x0000000c22227c23 */ /* 0x000fca0008000884 */
[----:B------:R-:W0:Y:S01]  /*ae60*/  MUFU.EX2 R23, R23 ;  /* 0x0000001700177308 */ /* 0x000e220000000800 */
[----:B------:R-:W-:Y:S01]  /*ae70*/  F2FP.F16.F32.PACK_AB R13, R13, R20 ;  /* 0x000000140d0d723e */ /* 0x000fe200000000ff */
[----:B--2---:R-:W-:Y:S01]  /*ae80*/  FADD R14, R25, R14 ;  /* 0x0000000e190e7221 */ /* 0x004fe20000000000 */
[----:B------:R-:W-:Y:S01]  /*ae90*/  FMUL R20, R34, 1.4426950216293334961 ;  /* 0x3fb8aa3b22147820 */ /* 0x000fe20000400000 */
[----:B------:R-:W-:-:S04]  /*aea0*/  FFMA R35, R35, UR12, -R132 ;  /* 0x0000000c23237c23 */ /* 0x000fc80008000884 */
[----:B------:R-:W2:Y:S01]  /*aeb0*/  MUFU.EX2 R22, R22 ;  /* 0x0000001600167308 */ /* 0x000ea20000000800 */
[----:B------:R-:W-:Y:S01]  /*aec0*/  F2FP.F16.F32.PACK_AB R8, R8, R12 ;  /* 0x0000000c0808723e */ /* 0x000fe200000000ff */
[----:B---3--:R-:W-:Y:S01]  /*aed0*/  FADD R14, R18, R14 ;  /* 0x0000000e120e7221 */ /* 0x008fe20000000000 */
[----:B------:R-:W-:Y:S01]  /*aee0*/  F2FP.F16.F32.PACK_AB R12, R16, R19 ;  /* 0x00000013100c723e */ /* 0x000fe200000000ff */
[----:B------:R-:W-:-:S04]  /*aef0*/  FMUL R19, R35, 1.4426950216293334961 ;  /* 0x3fb8aa3b23137820 */ /* 0x000fc80000400000 */
[----:B------:R-:W3:Y:S01]  /*af00*/  MUFU.EX2 R21, R21 ;  /* 0x0000001500157308 */ /* 0x000ee20000000800 */
[----:B-1----:R-:W-:Y:S01]  /*af10*/  FADD R14, R24, R14 ;  /* 0x0000000e180e7221 */ /* 0x002fe20000000000 */
[----:B------:R-:W-:Y:S02]  /*af20*/  F2FP.F16.F32.PACK_AB R7, R7, R10 ;  /* 0x0000000a0707723e */ /* 0x000fe400000000ff */
[----:B------:R-:W-:-:S04]  /*af30*/  F2FP.F16.F32.PACK_AB R10, R11, R145 ;  /* 0x000000910b0a723e */ /* 0x000fc800000000ff */
[----:B------:R-:W1:Y:S01]  /*af40*/  MUFU.EX2 R20, R20 ;  /* 0x0000001400147308 */ /* 0x000e620000000800 */
[----:B------:R-:W-:Y:S01]  /*af50*/  F2FP.F16.F32.PACK_AB R11, R15, R238 ;  /* 0x000000ee0f0b723e */ /* 0x000fe200000000ff */
[----:B0-----:R-:W-:-:S06]  /*af60*/  FADD R15, R23, R14 ;  /* 0x0000000e170f7221 */ /* 0x001fcc0000000000 */
[----:B------:R-:W0:Y:S01]  /*af70*/  MUFU.EX2 R19, R19 ;  /* 0x0000001300137308 */ /* 0x000e220000000800 */
[----:B--2---:R-:W-:Y:S01]  /*af80*/  FADD R16, R22, R15 ;  /* 0x0000000f16107221 */ /* 0x004fe20000000000 */
[----:B------:R-:W-:Y:S02]  /*af90*/  F2FP.F16.F32.PACK_AB R15, R17, R26 ;  /* 0x0000001a110f723e */ /* 0x000fe400000000ff */
[-C--:B------:R-:W-:Y:S01]  /*afa0*/  LEA R148, P4, R39, R146.reuse, 0x1 ;  /* 0x0000009227947211 */ /* 0x080fe200078808ff */
[----:B---3--:R-:W-:Y:S01]  /*afb0*/  FADD R17, R21, R16 ;  /* 0x0000001015117221 */ /* 0x008fe20000000000 */
[----:B------:R-:W-:Y:S02]  /*afc0*/  LEA R146, P5, R36, R146, 0x1 ;  /* 0x0000009224927211 */ /* 0x000fe400078a08ff */
[----:B------:R-:W-:Y:S01]  /*afd0*/  F2FP.F16.F32.PACK_AB R16, R18, R25 ;  /* 0x000000191210723e */ /* 0x000fe200000000ff */
[----:B-1----:R-:W-:Y:S01]  /*afe0*/  FADD R18, R20, R17 ;  /* 0x0000001114127221 */ /* 0x002fe20000000000 */
[-C--:B------:R-:W-:Y:S01]  /*aff0*/  LEA.HI.X.SX32 R151, R40, R3.reuse, 0x1, P3 ;  /* 0x0000000328977211 */ /* 0x080fe200018f0eff */
[----:B------:R1:W-:Y:S01]  /*b000*/  STS.U16 [R133+UR6+0xa800], R131 ;  /* 0x00a8008385007988 */ /* 0x0003e20008000406 */
[----:B------:R-:W-:-:S02]  /*b010*/  LEA.HI.X.SX32 R149, R39, R3, 0x1, P4 ;  /* 0x0000000327957211 */ /* 0x000fc400020f0eff */
[----:B------:R-:W-:Y:S01]  /*b020*/  LEA.HI.X.SX32 R147, R36, R3, 0x1, P5 ;  /* 0x0000000324937211 */ /* 0x000fe200028f0eff */
[----:B------:R2:W-:Y:S01]  /*b030*/  STS.U16 [R133+UR6+0xac00], R129 ;  /* 0x00ac008185007988 */ /* 0x0005e20008000406 */
        /* <DEDUP_REMOVED lines=21> */
[----:B------:R-:W-:Y:S01]  /*b190*/  PRMT R37, RZ, 0x7610, R37 ;  /* 0x00007610ff257816 */ /* 0x000fe20000000025 */
[----:B------:R3:W-:Y:S01]  /*b1a0*/  STS.U16 [R133+UR6+0x9000], R252 ;  /* 0x009000fc85007988 */ /* 0x0007e20008000406 */
[----:B------:R-:W-:-:S02]  /*b1b0*/  PRMT R65, RZ, 0x7610, R65 ;  /* 0x00007610ff417816 */ /* 0x000fc40000000041 */
[----:B------:R-:W-:Y:S01]  /*b1c0*/  PRMT R64, RZ, 0x7610, R64 ;  /* 0x00007610ff407816 */ /* 0x000fe20000000040 */
[----:B------:R3:W5:Y:S01]  /*b1d0*/  @P1 LDG.E.U16 R71, desc[UR10][R248.64] ;  /* 0x0000000af8471981 */ /* 0x000762000c1e1500 */
[----:B------:R-:W-:Y:S02]  /*b1e0*/  PRMT R62, RZ, 0x7610, R62 ;  /* 0x00007610ff3e7816 */ /* 0x000fe4000000003e */
[----:B------:R-:W-:Y:S01]  /*b1f0*/  PRMT R61, RZ, 0x7610, R61 ;  /* 0x00007610ff3d7816 */ /* 0x000fe2000000003d */
[----:B------:R3:W5:Y:S01]  /*b200*/  @P1 LDG.E.U16 R70, desc[UR10][R246.64] ;  /* 0x0000000af6461981 */ /* 0x000762000c1e1500 */
[----:B------:R-:W-:Y:S02]  /*b210*/  PRMT R58, RZ, 0x7610, R58 ;  /* 0x00007610ff3a7816 */ /* 0x000fe4000000003a */
[----:B------:R-:W-:Y:S01]  /*b220*/  PRMT R57, RZ, 0x7610, R57 ;  /* 0x00007610ff397816 */ /* 0x000fe20000000039 */
[----:B------:R3:W5:Y:S01]  /*b230*/  @P1 LDG.E.U16 R69, desc[UR10][R244.64] ;  /* 0x0000000af4451981 */ /* 0x000762000c1e1500 */
        /* <DEDUP_REMOVED lines=9> */
[----:B-1----:R-:W-:-:S02]  /*b2d0*/  PRMT R131, RZ, 0x7610, R131 ;  /* 0x00007610ff837816 */ /* 0x002fc40000000083 */
[----:B------:R-:W-:Y:S01]  /*b2e0*/  PRMT R39, RZ, 0x7610, R39 ;  /* 0x00007610ff277816 */ /* 0x000fe20000000027 */
[----:B------:R3:W5:Y:S01]  /*b2f0*/  @P1 LDG.E.U16 R65, desc[UR10][R230.64] ;  /* 0x0000000ae6411981 */ /* 0x000762000c1e1500 */
[----:B------:R-:W-:Y:S02]  /*b300*/  PRMT R38, RZ, 0x7610, R38 ;  /* 0x00007610ff267816 */ /* 0x000fe40000000026 */
[----:B------:R-:W-:Y:S01]  /*b310*/  PRMT R36, RZ, 0x7610, R36 ;  /* 0x00007610ff247816 */ /* 0x000fe20000000024 */
[----:B------:R3:W5:Y:S01]  /*b320*/  @P1 LDG.E.U16 R64, desc[UR10][R228.64] ;  /* 0x0000000ae4401981 */ /* 0x000762000c1e1500 */
[----:B------:R-:W-:Y:S02]  /*b330*/  PRMT R3, RZ, 0x7610, R3 ;  /* 0x00007610ff037816 */ /* 0x000fe40000000003 */
[----:B--2---:R-:W-:Y:S01]  /*b340*/  PRMT R129, RZ, 0x7610, R129 ;  /* 0x00007610ff817816 */ /* 0x004fe20000000081 */
[----:B------:R3:W5:Y:S01]  /*b350*/  @P1 LDG.E.U16 R63, desc[UR10][R226.64] ;  /* 0x0000000ae23f1981 */ /* 0x000762000c1e1500 */
[----:B------:R-:W-:Y:S01]  /*b360*/  F2FP.F16.F32.PACK_AB R14, R139, R142 ;  /* 0x0000008e8b0e723e */ /* 0x000fe200000000ff */
[----:B0-----:R-:W-:Y:S01]  /*b370*/  FADD R142, R19, R18 ;  /* 0x00000012138e7221 */ /* 0x001fe20000000000 */
[----:B------:R-:W-:Y:S01]  /*b380*/  F2FP.F16.F32.PACK_AB R4, R4, R143 ;  /* 0x0000008f0404723e */ /* 0x000fe200000000ff */
[----:B------:R3:W5:Y:S01]  /*b390*/  @P1 LDG.E.U16 R62, desc[UR10][R222.64] ;  /* 0x0000000ade3e1981 */ /* 0x000762000c1e1500 */
[----:B------:R-:W-:-:S03]  /*b3a0*/  F2FP.F16.F32.PACK_AB R9, R9, R144 ;  /* 0x000000900909723e */ /* 0x000fc600000000ff */
[----:B------:R3:W5:Y:S01]  /*b3b0*/  @P1 LDG.E.U16 R61, desc[UR10][R220.64] ;  /* 0x0000000adc3d1981 */ /* 0x000762000c1e1500 */
[----:B------:R-:W-:-:S03]  /*b3c0*/  F2FP.F16.F32.PACK_AB R17, R23, R24 ;  /* 0x000000181711723e */ /* 0x000fc600000000ff */
[----:B------:R3:W5:Y:S01]  /*b3d0*/  @P1 LDG.E.U16 R60, desc[UR10][R218.64] ;  /* 0x0000000ada3c1981 */ /* 0x000762000c1e1500 */
[----:B------:R-:W-:-:S03]  /*b3e0*/  F2FP.F16.F32.PACK_AB R18, R21, R22 ;  /* 0x000000161512723e */ /* 0x000fc600000000ff */
[----:B------:R3:W5:Y:S01]  /*b3f0*/  @P1 LDG.E.U16 R59, desc[UR10][R214.64] ;  /* 0x0000000ad63b1981 */ /* 0x000762000c1e1500 */
[----:B------:R-:W-:-:S03]  /*b400*/  F2FP.F16.F32.PACK_AB R19, R19, R20 ;  /* 0x000000141313723e */ /* 0x000fc600000000ff */
[----:B------:R3:W5:Y:S04]  /*b410*/  @P1 LDG.E.U16 R58, desc[UR10][R212.64] ;  /* 0x0000000ad43a1981 */ /* 0x000768000c1e1500 */
        /* <DEDUP_REMOVED lines=26> */
[----:B------:R3:W0:Y:S01]  /*b5c0*/  SHFL.BFLY PT, R143, R142, 0x10, 0x1f ;  /* 0x0e001f008e8f7f89 */ /* 0x00062200000e0000 */
[----:B------:R-:W-:Y:S05]  /*b5d0*/  @!P1 BRA `(.L_x_9) ;  /* 0x0000000000089947 */ /* 0x000fea0003800000 */
[----:B------:R1:W-:Y:S01]  /*b5e0*/  STTM.16dp32bit_t0_t15.x16 tmem[UR8+0x100], R4 ;  /* 0x00010004000079ed */ /* 0x0003e20008a00008 */
[----:B------:R1:W-:Y:S02]  /*b5f0*/  STTM.16dp32bit_t16_t31.x16 tmem[UR8+0x110], R4 ;  /* 0x00011004000079ed */ /* 0x0003e40008a20008 */
.L_x_9:
[----:B-1----:R-:W-:Y:S01]  /*b600*/  LOP3.LUT R5, R133, 0x20, RZ, 0x3c, !PT ;  /* 0x0000002085057812 */ /* 0x002fe200078e3cff */
[----:B-----5:R-:W-:Y:S01]  /*b610*/  STS.U16 [R133+UR6+0xfc00], R37 ;  /* 0x00fc002585007988 */ /* 0x020fe20008000406 */
[C---:B------:R-:W-:Y:S02]  /*b620*/  LOP3.LUT R4, R0.reuse, 0x40, RZ, 0x3c, !PT ;  /* 0x0000004000047812 */ /* 0x040fe400078e3cff */
[----:B------:R-:W-:Y:S01]  /*b630*/  LOP3.LUT R139, R0, 0x60, RZ, 0x3c, !PT ;  /* 0x00000060008b7812 */ /* 0x000fe200078e3cff */
[----:B------:R-:W-:Y:S01]  /*b640*/  STS.U16 [R5+UR6+0x8100], R128 ;  /* 0x0081008005007988 */ /* 0x000fe20008000406 */
[----:B------:R-:W-:-:S03]  /*b650*/  FADD R0, -R132, -INF ;  /* 0xff80000084007421 */ /* 0x000fc60000000100 */
[----:B------:R-:W-:Y:S01]  /*b660*/  STS.U16 [R5+UR6+0x8500], R125 ;  /* 0x0085007d05007988 */ /* 0x000fe20008000406 */
[----:B------:R-:W-:-:S03]  /*b670*/  FMUL R0, R0, 1.4426950216293334961 ;  /* 0x3fb8aa3b00007820 */ /* 0x000fc60000400000 */
[----:B------:R-:W-:Y:S03]  /*b680*/  STS.U16 [R5+UR6+0x8900], R122 ;  /* 0x0089007a05007988 */ /* 0x000fe60008000406 */
[----:B------:R-:W1:Y:S01]  /*b690*/  MUFU.EX2 R0, R0 ;  /* 0x0000000000007308 */ /* 0x000e620000000800 */
        /* <DEDUP_REMOVED lines=92> */
[----:B------:R2:W-:Y:S01]  /*bc60*/  STS.U16 [R139+UR6+0xff00], R129 ;  /* 0x00ff00818b007988 */ /* 0x0005e20008000406 */
[----:B------:R-:W4:Y:S02]  /*bc70*/  FENCE.VIEW.ASYNC.T ;  /* 0x00000000000073c6 */ /* 0x000f240000000200 */
[----:B----4-:R-:W-:Y:S06]  /*bc80*/  BAR.SYNC.DEFER_BLOCKING 0x0 ;  /* 0x0000000000007b1d */ /* 0x010fec0000010000 */
[----:B--2---:R-:W2:Y:S01]  /*bc90*/  LDTM.16dp32bit_t0_t15.x128 R4, tmem[UR8] ;  /* 0x00000008000479ee */ /* 0x004ea20008b80000 */
[----:B------:R-:W4:Y:S01]  /*bca0*/  LDTM.16dp32bit_t16_t31.x128 R4, tmem[UR8+0x80] ;  /* 0x00008008000479ee */ /* 0x000f220008ba0000 */
[----:B------:R-:W-:Y:S01]  /*bcb0*/  NOP ;  /* 0x0000000000007918 */ /* 0x000fe20000000000 */
[----:B-1----:R-:W-:Y:S05]  /*bcc0*/  @!P1 BRA `(.L_x_10) ;  /* 0x0000000800089947 */ /* 0x002fea0003800000 */
[C---:B--2-4-:R-:W-:Y:S01]  /*bcd0*/  FMUL R4, R0.reuse, R4 ;  /* 0x0000000400047220 */ /* 0x054fe20000400000 */
[C---:B------:R-:W-:Y:S01]  /*bce0*/  FMUL R5, R0.reuse, R5 ;  /* 0x0000000500057220 */ /* 0x040fe20000400000 */
        /* <DEDUP_REMOVED lines=125> */
[----:B------:R-:W-:-:S04]  /*c4c0*/  FMUL R131, R0, R131 ;  /* 0x0000008300837220 */ /* 0x000fc80000400000 */
[----:B------:R1:W-:Y:S01]  /*c4d0*/  STTM.16dp32bit_t0_t15.x128 tmem[UR8], R4 ;  /* 0x00000004000079ed */ /* 0x0003e20008b80008 */
[----:B------:R1:W-:Y:S02]  /*c4e0*/  STTM.16dp32bit_t16_t31.x128 tmem[UR8+0x80], R4 ;  /* 0x00008004000079ed */ /* 0x0003e40008ba0008 */
.L_x_10:
[----:B------:R-:W5:Y:S01]  /*c4f0*/  LDCU UR12, c[0x0][0x3f0] ;  /* 0x00007e00ff0c77ac */ /* 0x000f620008000800 */
[----:B----4-:R-:W4:Y:S02]  /*c500*/  FENCE.VIEW.ASYNC.T ;  /* 0x00000000000073c6 */ /* 0x010f240000000200 */
[----:B----4-:R-:W-:Y:S01]  /*c510*/  BAR.SYNC.DEFER_BLOCKING 0x0 ;  /* 0x0000000000007b1d */ /* 0x010fe20000010000 */
[----:B0-----:R-:W-:Y:S01]  /*c520*/  FADD R3, R142, R143 ;  /* 0x0000008f8e037221 */ /* 0x001fe20000000000 */
[----:B------:R-:W-:-:S03]  /*c530*/  IMAD.MOV.U32 R139, RZ, RZ, RZ ;  /* 0x000000ffff8b7224 */ /* 0x000fc600078e00ff */
[----:B------:R-:W-:Y:S01]  /*c540*/  FADD R3, R0, R3 ;  /* 0x0000000300037221 */ /* 0x000fe20000000000 */
[----:B-----5:R-:W-:-:S04]  /*c550*/  UIADD3 UR12, UPT, UPT, UR12, -0x40, URZ ;  /* 0xffffffc00c0c7890 */ /* 0x020fc8000fffe0ff */
[----:B------:R-:W-:Y:S02]  /*c560*/  UISETP.GE.AND UP1, UPT, UR12, 0x1, UPT ;  /* 0x000000010c00788c */ /* 0x000fe4000bf26270 */
[----:B------:R-:W-:Y:S01]  /*c570*/  UIADD3 UR12, UPT, UPT, UR7, 0x100, URZ ;  /* 0x00000100070c7890 */ /* 0x000fe2000fffe0ff */
[----:B------:R0:W-:Y:S06]  /*c580*/  MEMBAR.ALL.CTA ;  /* 0x0000000000007992 */ /* 0x0001ec0000008000 */
[----:B0-----:R-:W0:Y:S01]  /*c590*/  FENCE.VIEW.ASYNC.S ;  /* 0x00000000000073c6 */ /* 0x001e220000000000 */
[----:B-12---:R-:W-:-:S05]  /*c5a0*/  MOV R4, UR12 ;  /* 0x0000000c00047c02 */ /* 0x006fca0008000f00 */
[----:B------:R1:W-:Y:S01]  /*c5b0*/  STL [R1+0x2a4], R4 ;  /* 0x0002a40401007387 */ /* 0x0003e20000100800 */
[----:B0-----:R-:W-:Y:S06]  /*c5c0*/  BAR.SYNC.DEFER_BLOCKING 0x0 ;  /* 0x0000000000007b1d */ /* 0x001fec0000010000 */
[----:B------:R-:W-:Y:S05]  /*c5d0*/  @!P2 BRA `(.L_x_11) ;  /* 0x000000000080a947 */ /* 0x000fea0003800000 */
[----:B------:R-:W-:Y:S01]  /*c5e0*/  UIADD3 UR13, UPT, UPT, UR6, 0x8000, URZ ;  /* 0x00008000060d7890 */ /* 0x000fe2000fffe0ff */
[----:B------:R-:W-:Y:S01]  /*c5f0*/  R2UR UR19, R4 ;  /* 0x00000000041372ca */ /* 0x000fe200000e0000 */
[----:B------:R-:W-:Y:S01]  /*c600*/  UMOV UR12, URZ ;  /* 0x000000ff000c7c82 */ /* 0x000fe20008000000 */
[----:B------:R-:W-:Y:S02]  /*c610*/  UIADD3 UR16, UPT, UPT, UR7, 0x108, URZ ;  /* 0x0000010807107890 */ /* 0x000fe4000fffe0ff */
[----:B------:R-:W-:Y:S02]  /*c620*/  USHF.R.U32.HI UR13, URZ, 0x4, UR13 ;  /* 0x00000004ff0d7899 */ /* 0x000fe4000801160d */
[----:B------:R-:W-:Y:S02]  /*c630*/  UIADD3 UR17, UPT, UPT, UR7, 0x110, URZ ;  /* 0x0000011007117890 */ /* 0x000fe4000fffe0ff */
[----:B------:R-:W-:Y:S02]  /*c640*/  USGXT.U32 UR14, UR13, 0xe ;  /* 0x0000000e0d0e789a */ /* 0x000fe40008000000 */
[----:B------:R-:W-:-:S02]  /*c650*/  UIADD3 UR18, UPT, UPT, UR7, 0x118, URZ ;  /* 0x0000011807127890 */ /* 0x000fc4000fffe0ff */
[----:B------:R-:W-:Y:S01]  /*c660*/  UIADD3 UR22, UP2, UPT, UR14, 0x2, URZ ;  /* 0x000000020e167890 */ /* 0x000fe2000ff5e0ff */
[----:B------:R-:W-:Y:S01]  /*c670*/  UMOV UR20, 0x0 ;  /* 0x0000000000147882 */ /* 0x000fe20000000000 */
[----:B------:R-:W-:Y:S02]  /*c680*/  UMOV UR21, 0x4400010 ;  /* 0x0440001000157882 */ /* 0x000fe40000000000 */
[----:B------:R-:W-:Y:S02]  /*c690*/  UIADD3.X UR23, UPT, UPT, UR12, 0x40004040, URZ, UP2, !UPT ;  /* 0x400040400c177890 */ /* 0x000fe400097fe4ff */
[----:B------:R-:W-:Y:S02]  /*c6a0*/  UIADD3 UR26, UP2, UPT, UR22, 0x2, URZ ;  /* 0x00000002161a7890 */ /* 0x000fe4000ff5e0ff */
[----:B------:R-:W-:Y:S02]  /*c6b0*/  UIADD3 UR30, UP3, UPT, UR22, 0x4, URZ ;  /* 0x00000004161e7890 */ /* 0x000fe4000ff7e0ff */
[----:B------:R-:W-:-:S02]  /*c6c0*/  UIADD3.X UR27, UPT, UPT, UR23, URZ, URZ, UP2, !UPT ;  /* 0x000000ff171b7290 */ /* 0x000fc400097fe4ff */
[----:B------:R-:W-:Y:S01]  /*c6d0*/  UIADD3.X UR31, UPT, UPT, UR23, URZ, URZ, UP3, !UPT ;  /* 0x000000ff171f7290 */ /* 0x000fe20009ffe4ff */
[----:B------:R-:W-:Y:S01]  /*c6e0*/  UMOV UR15, 0x40004040 ;  /* 0x40004040000f7882 */ /* 0x000fe20000000000 */
[----:B------:R-:W-:Y:S01]  /*c6f0*/  UMOV UR24, 0x0 ;  /* 0x0000000000187882 */ /* 0x000fe20000000000 */
[----:B------:R-:W-:Y:S01]  /*c700*/  UMOV UR25, 0x4400010 ;  /* 0x0440001000197882 */ /* 0x000fe20000000000 */
[----:B------:R-:W-:Y:S01]  /*c710*/  UMOV UR28, 0x0 ;  /* 0x00000000001c7882 */ /* 0x000fe20000000000 */
[----:B------:R-:W-:Y:S01]  /*c720*/  UMOV UR29, 0x4400010 ;  /* 0x04400010001d7882 */ /* 0x000fe20000000000 */
[----:B------:R-:W-:Y:S01]  /*c730*/  UMOV UR12, UR4 ;  /* 0x00000004000c7c82 */ /* 0x000fe20008000000 */
[----:B------:R-:W-:Y:S01]  /*c740*/  UMOV UR13, URZ ;  /* 0x000000ff000d7c82 */ /* 0x000fe20008000000 */
[----:B------:R0:W-:Y:S01]  /*c750*/  UTCHMMA tmem[UR19], gdesc[UR14], tmem[UR7], tmem[UR20], idesc[UR21], UPT ;  /* 0x00ff140e130079ea */ /* 0x0001e2000b800007 */
[----:B------:R-:W-:Y:S01]  /*c760*/  UMOV UR32, 0x0 ;  /* 0x0000000000207882 */ /* 0x000fe20000000000 */
[----:B------:R-:W-:Y:S01]  /*c770*/  UMOV UR33, 0x4400010 ;  /* 0x0440001000217882 */ /* 0x000fe20000000000 */
[----:B------:R0:W-:Y:S01]  /*c780*/  UTCHMMA tmem[UR16], gdesc[UR22], tmem[UR7], tmem[UR24], idesc[UR25], UPT ;  /* 0x00ff1816100079ea */ /* 0x0001e2000b800007 */
[----:B------:R-:W-:Y:S01]  /*c790*/  UMOV UR12, UR12 ;  /* 0x0000000c000c7c82 */ /* 0x000fe20008000000 */
[----:B------:R0:W-:Y:S01]  /*c7a0*/  UTCHMMA tmem[UR17], gdesc[UR26], tmem[UR7], tmem[UR28], idesc[UR29], UPT ;  /* 0x00ff1c1a110079ea */ /* 0x0001e2000b800007 */
[----:B------:R0:W-:Y:S01]  /*c7b0*/  UTCHMMA tmem[UR18], gdesc[UR30], tmem[UR7], tmem[UR32], idesc[UR33], UPT ;  /* 0x00ff201e120079ea */ /* 0x0001e2000b800007 */
[----:B------:R0:W-:Y:S01]  /*c7c0*/  UTCBAR [UR12], URZ ;  /* 0x000000ff0c0073e9 */ /* 0x0001e200080000ff */
[----:B------:R-:W-:Y:S01]  /*c7d0*/  NOP ;  /* 0x0000000000007918 */ /* 0x000fe20000000000 */
.L_x_11:
[----:B------:R-:W-:Y:S02]  /*c7e0*/  FSEL R132, R132, -INF , P1 ;  /* 0xff80000084847808 */ /* 0x000fe40000800000 */
[----:B------:R-:W-:Y:S01]  /*c7f0*/  FSEL R143, R3, 1, P1 ;  /* 0x3f800000038f7808 */ /* 0x000fe20000800000 */
[----:B------:R-:W-:Y:S06]  /*c800*/  BRA.U !UP1, `(.L_x_12) ;  /* 0x0000006109fc7547 */ /* 0x000fec000b800000 */
[----:B-1----:R-:W2:Y:S01]  /*c810*/  LDL R4, [R1+0x608] ;  /* 0x0006080001047983 */ /* 0x002ea20000100800 */
[----:B------:R-:W-:Y:S01]  /*c820*/  SHF.R.U32.HI R140, RZ, 0x4, R140 ;  /* 0x00000004ff8c7819 */ /* 0x000fe2000001168c */
[----:B------:R-:W-:Y:S01]  /*c830*/  IMAD.MOV.U32 R3, RZ, RZ, RZ ;  /* 0x000000ffff037224 */ /* 0x000fe200078e00ff */
[----:B------:R-:W-:Y:S01]  /*c840*/  LOP3.LUT R2, R2, 0xffffffdf, RZ, 0xc0, !PT ;  /* 0xffffffdf02027812 */ /* 0x000fe200078ec0ff */
[----:B------:R-:W1:Y:S01]  /*c850*/  LDCU UR46, c[0x0][0x3d4] ;  /* 0x00007a80ff2e77ac */ /* 0x000e620008000800 */
[----:B------:R-:W-:Y:S01]  /*c860*/  SGXT.U32 R0, R140, 0xe ;  /* 0x0000000e8c00781a */ /* 0x000fe20000000000 */
[----:B------:R-:W4:Y:S01]  /*c870*/  LDC R11, c[0x0][0x3c4] ;  /* 0x0000f100ff0b7b82 */ /* 0x000f220000000800 */
[----:B------:R-:W-:Y:S01]  /*c880*/  @P0 LOP3.LUT R2, R2, 0x20, RZ, 0xfc, !PT ;  /* 0x0000002002020812 */ /* 0x000fe200078efcff */
[----:B------:R-:W-:Y:S01]  /*c890*/  UISETP.NE.U32.AND UP1, UPT, UR5, URZ, UPT ;  /* 0x000000ff0500728c */ /* 0x000fe2000bf25070 */
[----:B------:R-:W-:Y:S01]  /*c8a0*/  MOV R10, RZ ;  /* 0x000000ff000a7202 */ /* 0x000fe20000000f00 */
[----:B------:R5:W-:Y:S01]  /*c8b0*/  STL [R1+0x2a8], R0 ;  /* 0x0002a80001007387 */ /* 0x000be20000100800 */
[----:B------:R-:W-:Y:S01]  /*c8c0*/  LOP3.LUT R2, R2, 0xfffffff7, RZ, 0xc0, !PT ;  /* 0xfffffff702027812 */ /* 0x000fe200078ec0ff */
[----:B------:R-:W-:-:S02]  /*c8d0*/  HFMA2 R140, -RZ, RZ, 0, 5.9604644775390625e-08 ;  /* 0x00000001ff8c7431 */ /* 0x000fc400000001ff */
[----:B------:R-:W-:Y:S01]  /*c8e0*/  IMAD.MOV.U32 R36, RZ, RZ, RZ ;  /* 0x000000ffff247224 */ /* 0x000fe200078e00ff */
[----:B------:R-:W-:Y:S01]  /*c8f0*/  MOV R144, RZ ;  /* 0x000000ff00907202 */ /* 0x000fe20000000f00 */
[----:B------:R-:W-:Y:S01]  /*c900*/  IMAD.MOV.U32 R141, RZ, RZ, RZ ;  /* 0x000000ffff8d7224 */ /* 0x000fe200078e00ff */
[----:B-----5:R-:W-:Y:S01]  /*c910*/  IADD3 R0, P1, PT, R0, 0x2, RZ ;  /* 0x0000000200007810 */ /* 0x020fe20007f3e0ff */
[----:B-1----:R-:W-:-:S03]  /*c920*/  USHF.L.U32 UR5, UR46, 0x6, URZ ;  /* 0x000000062e057899 */ /* 0x002fc600080006ff */
[----:B0-----:R-:W-:Y:S01]  /*c930*/  R2UR UR12, R0 ;  /* 0x00000000000c72ca */ /* 0x001fe200000e0000 */
[----:B------:R-:W-:Y:S01]  /*c940*/  IMAD.U32 R0, RZ, RZ, UR6 ;  /* 0x00000006ff007e24 */ /* 0x000fe2000f8e00ff */
[----:B------:R-:W-:-:S04]  /*c950*/  IADD3.X R3, PT, PT, R3, 0x40004040, RZ, P1, !PT ;  /* 0x4000404003037810 */ /* 0x000fc80000ffe4ff */
[----:B------:R-:W-:Y:S02]  /*c960*/  SHF.R.U32.HI R0, RZ, 0x4, R0 ;  /* 0x00000004ff007819 */ /* 0x000fe40000011600 */
[----:B------:R-:W-:Y:S02]  /*c970*/  R2UR UR13, R3 ;  /* 0x00000000030d72ca */ /* 0x000fe400000e0000 */
[----:B------:R-:W-:-:S05]  /*c980*/  SGXT.U32 R3, R0, 0xe ;  /* 0x0000000e0003781a */ /* 0x000fca0000000000 */
[----:B------:R0:W-:Y:S06]  /*c990*/  STL [R1+0x2a0], R3 ;  /* 0x0002a00301007387 */ /* 0x0001ec0000100800 */
        /* <DEDUP_REMOVED lines=11> */
[----:B------:R-:W-:Y:S02]  /*ca50*/  UIADD3.64 UR66, UPT, UPT, UR12, 0x600, URZ ;  /* 0x000006000c427897 */ /* 0x000fe4000fffe0ff */
[----:B------:R-:W-:Y:S02]  /*ca60*/  UIADD3.64 UR68, UPT, UPT, UR12, 0x602, URZ ;  /* 0x000006020c447897 */ /* 0x000fe4000fffe0ff */
[----:B------:R-:W-:Y:S01]  /*ca70*/  UIADD3.64 UR70, UPT, UPT, UR12, 0x604, URZ ;  /* 0x000006040c467897 */ /* 0x000fe2000fffe0ff */
[----:B--23--:R-:W-:-:S04]  /*ca80*/  IADD3 R252, PT, PT, R4, 0x18000, RZ ;  /* 0x0001800004fc7810 */ /* 0x00cfc80007ffe0ff */
[----:B------:R-:W-:-:S04]  /*ca90*/  SHF.R.U32.HI R252, RZ, 0x4, R252 ;  /* 0x00000004fffc7819 */ /* 0x000fc800000116fc */
[----:B------:R-:W-:-:S04]  /*caa0*/  SGXT.U32 R252, R252, 0xe ;  /* 0x0000000efcfc781a */ /* 0x000fc80000000000 */
[----:B------:R-:W-:-:S04]  /*cab0*/  IADD3 R0, P1, PT, R252, 0x2, RZ ;  /* 0x00000002fc007810 */ /* 0x000fc80007f3e0ff */
[----:B------:R-:W-:Y:S02]  /*cac0*/  R2UR UR14, R0 ;  /* 0x00000000000e72ca */ /* 0x000fe400000e0000 */
[----:B------:R-:W-:Y:S02]  /*cad0*/  IADD3 R0, P5, PT, R3, 0x80, RZ ;  /* 0x0000008003007810 */ /* 0x000fe40007fbe0ff */
[----:B------:R-:W-:Y:S02]  /*cae0*/  IADD3.X R10, PT, PT, R10, 0x40004040, RZ, P1, !PT ;  /* 0x400040400a0a7810 */ /* 0x000fe40000ffe4ff */
[C---:B------:R-:W-:Y:S02]  /*caf0*/  IADD3 R4, P6, PT, R0.reuse, 0x200, RZ ;  /* 0x0000020000047810 */ /* 0x040fe40007fde0ff */
[----:B0-----:R-:W-:Y:S02]  /*cb00*/  IADD3 R3, P4, PT, R0, 0x80, RZ ;  /* 0x0000008000037810 */ /* 0x001fe40007f9e0ff */
[----:B------:R-:W-:-:S02]  /*cb10*/  R2UR UR22, R4 ;  /* 0x00000000041672ca */ /* 0x000fc400000e0000 */
[----:B------:R-:W-:Y:S02]  /*cb20*/  IADD3 R4, P0, PT, R0, 0x280, RZ ;  /* 0x0000028000047810 */ /* 0x000fe40007f1e0ff */
[----:B------:R-:W-:Y:S02]  /*cb30*/  R2UR UR16, R3 ;  /* 0x00000000031072ca */ /* 0x000fe400000e0000 */
[----:B------:R-:W-:Y:S02]  /*cb40*/  R2UR UR24, R4 ;  /* 0x00000000041872ca */ /* 0x000fe400000e0000 */
[----:B------:R-:W-:Y:S02]  /*cb50*/  IADD3 R3, P3, PT, R0, 0x100, RZ ;  /* 0x0000010000037810 */ /* 0x000fe40007f7e0ff */
[----:B------:R-:W-:Y:S02]  /*cb60*/  R2UR UR15, R10 ;  /* 0x000000000a0f72ca */ /* 0x000fe400000e0000 */
[----:B------:R-:W-:-:S02]  /*cb70*/  R2UR UR18, R3 ;  /* 0x00000000031272ca */ /* 0x000fc400000e0000 */
[----:B------:R-:W-:Y:S02]  /*cb80*/  IADD3 R3, P2, PT, R0, 0x180, RZ ;  /* 0x0000018000037810 */ /* 0x000fe40007f5e0ff */
[----:B------:R-:W-:Y:S02]  /*cb90*/  @P0 LOP3.LUT R2, R2, 0x8, RZ, 0xfc, !PT ;  /* 0x0000000802020812 */ /* 0x000fe400078efcff */
[----:B------:R-:W-:Y:S02]  /*cba0*/  IADD3 R4, P0, PT, R0, 0x300, RZ ;  /* 0x0000030000047810 */ /* 0x000fe40007f1e0ff */
[----:B------:R-:W-:Y:S02]  /*cbb0*/  LOP3.LUT R2, R2, 0xfffffffb, RZ, 0xc0, !PT ;  /* 0xfffffffb02027812 */ /* 0x000fe400078ec0ff */
[----:B------:R-:W-:Y:S01]  /*cbc0*/  R2UR UR26, R4 ;  /* 0x00000000041a72ca */ /* 0x000fe200000e0000 */
[----:B------:R-:W-:Y:S01]  /*cbd0*/  UIADD3.64 UR74, UPT, UPT, UR14, 0x2, URZ ;  /* 0x000000020e4a7897 */ /* 0x000fe2000fffe0ff */
[----:B------:R-:W-:Y:S01]  /*cbe0*/  R2UR UR20, R3 ;  /* 0x00000000031472ca */ /* 0x000fe200000e0000 */
[----:B------:R-:W-:Y:S01]  /*cbf0*/  HFMA2 R3, -RZ, RZ, 0, 0 ;  /* 0x00000000ff037431 */ /* 0x000fe200000001ff */
[----:B------:R-:W-:Y:S01]  /*cc00*/  R2UR UR42, R0 ;  /* 0x00000000002a72ca */ /* 0x000fe200000e0000 */
[----:B------:R-:W-:-:S04]  /*cc10*/  UIADD3.64 UR72, UPT, UPT, UR14, 0x4, URZ ;  /* 0x000000040e487897 */ /* 0x000fc8000fffe0ff */
[----:B------:R-:W-:Y:S02]  /*cc20*/  @P0 LOP3.LUT R2, R2, 0x4, RZ, 0xfc, !PT ;  /* 0x0000000402020812 */ /* 0x000fe400078efcff */
[----:B------:R-:W-:Y:S02]  /*cc30*/  IADD3 R4, P0, PT, R0, 0x380, RZ ;  /* 0x0000038000047810 */ /* 0x000fe40007f1e0ff */
[----:B------:R-:W-:Y:S02]  /*cc40*/  LOP3.LUT R2, R2, 0xfffffffd, RZ, 0xc0, !PT ;  /* 0xfffffffd02027812 */ /* 0x000fe400078ec0ff */
[----:B------:R-:W-:Y:S02]  /*cc50*/  R2UR UR28, R4 ;  /* 0x00000000041c72ca */ /* 0x000fe400000e0000 */
[----:B------:R-:W-:-:S04]  /*cc60*/  IADD3.X R3, PT, PT, R3, 0x40004040, RZ, P5, !PT ;  /* 0x4000404003037810 */ /* 0x000fc80002ffe4ff */
[C---:B------:R-:W-:Y:S01]  /*cc70*/  IADD3.X R5, PT, PT, R3.reuse, RZ, RZ, P3, !PT ;  /* 0x000000ff03057210 */ /* 0x040fe20001ffe4ff */
[--C-:B------:R-:W-:Y:S01]  /*cc80*/  IMAD.X R6, RZ, RZ, R3.reuse, P4 ;  /* 0x000000ffff067224 */ /* 0x100fe200020e0603 */
[----:B------:R-:W-:Y:S01]  /*cc90*/  R2UR UR43, R3 ;  /* 0x00000000032b72ca */ /* 0x000fe200000e0000 */
[--C-:B------:R-:W-:Y:S01]  /*cca0*/  IMAD.X R9, RZ, RZ, R3.reuse, P2 ;  /* 0x000000ffff097224 */ /* 0x100fe200010e0603 */
[----:B------:R-:W-:Y:S01]  /*ccb0*/  @P0 LOP3.LUT R2, R2, 0x2, RZ, 0xfc, !PT ;  /* 0x0000000202020812 */ /* 0x000fe200078efcff */
[----:B------:R-:W-:Y:S01]  /*ccc0*/  IMAD.X R8, RZ, RZ, R3, P6 ;  /* 0x000000ffff087224 */ /* 0x000fe200030e0603 */
[----:B------:R-:W-:Y:S02]  /*ccd0*/  IADD3 R4, P0, PT, R0, 0x400, RZ ;  /* 0x0000040000047810 */ /* 0x000fe40007f1e0ff */
[----:B------:R-:W-:Y:S02]  /*cce0*/  LOP3.LUT R2, R2, 0xffffffbf, RZ, 0xc0, !PT ;  /* 0xffffffbf02027812 */ /* 0x000fe400078ec0ff */
[----:B------:R-:W-:-:S02]  /*ccf0*/  R2UR UR30, R4 ;  /* 0x00000000041e72ca */ /* 0x000fc400000e0000 */
[----:B------:R-:W-:Y:S02]  /*cd00*/  IADD3 R4, P5, PT, R0, 0x480, RZ ;  /* 0x0000048000047810 */ /* 0x000fe40007fbe0ff */
[----:B------:R-:W-:Y:S02]  /*cd10*/  R2UR UR17, R6 ;  /* 0x00000000061172ca */ /* 0x000fe400000e0000 */
[----:B------:R-:W-:Y:S02]  /*cd20*/  R2UR UR32, R4 ;  /* 0x00000000042072ca */ /* 0x000fe400000e0000 */
[----:B------:R-:W-:Y:S02]  /*cd30*/  IADD3 R4, P4, PT, R0, 0x500, RZ ;  /* 0x0000050000047810 */ /* 0x000fe40007f9e0ff */
[----:B------:R-:W-:Y:S02]  /*cd40*/  @P0 LOP3.LUT R2, R2, 0x40, RZ, 0xfc, !PT ;  /* 0x0000004002020812 */ /* 0x000fe400078efcff */
[----:B------:R-:W-:-:S02]  /*cd50*/  R2UR UR34, R4 ;  /* 0x00000000042272ca */ /* 0x000fc400000e0000 */
[C---:B------:R-:W-:Y:S02]  /*cd60*/  LOP3.LUT P0, RZ, R2.reuse, 0x2, RZ, 0xc0, !PT ;  /* 0x0000000202ff7812 */ /* 0x040fe4000780c0ff */
[----:B------:R-:W-:Y:S02]  /*cd70*/  LOP3.LUT R2, R2, 0xffffff7f, RZ, 0xc0, !PT ;  /* 0xffffff7f02027812 */ /* 0x000fe400078ec0ff */
[----:B------:R-:W-:Y:S02]  /*cd80*/  IADD3 R4, P3, PT, R0, 0x580, RZ ;  /* 0x0000058000047810 */ /* 0x000fe40007f7e0ff */
[----:B------:R-:W-:Y:S02]  /*cd90*/  R2UR UR19, R5 ;  /* 0x00000000051372ca */ /* 0x000fe400000e0000 */
[----:B------:R-:W-:Y:S02]  /*cda0*/  R2UR UR36, R4 ;  /* 0x00000000042472ca */ /* 0x000fe400000e0000 */
[----:B------:R-:W-:-:S02]  /*cdb0*/  IADD3 R4, P2, PT, R0, 0x600, RZ ;  /* 0x0000060000047810 */ /* 0x000fc40007f5e0ff */
[----:B------:R-:W-:Y:S02]  /*cdc0*/  R2UR UR21, R9 ;  /* 0x00000000091572ca */ /* 0x000fe400000e0000 */
[----:B------:R-:W-:Y:S02]  /*cdd0*/  @P0 LOP3.LUT R2, R2, 0x80, RZ, 0xfc, !PT ;  /* 0x0000008002020812 */ /* 0x000fe400078efcff */
[----:B------:R-:W-:Y:S02]  /*cde0*/  R2UR UR38, R4 ;  /* 0x00000000042672ca */ /* 0x000fe400000e0000 */
[C---:B------:R-:W-:Y:S02]  /*cdf0*/  LOP3.LUT P0, RZ, R2.reuse, 0x4, RZ, 0xc0, !PT ;  /* 0x0000000402ff7812 */ /* 0x040fe4000780c0ff */
[----:B------:R-:W-:Y:S02]  /*ce00*/  LOP3.LUT R2, R2, 0xfffffeff, RZ, 0xc0, !PT ;  /* 0xfffffeff02027812 */ /* 0x000fe400078ec0ff */
[----:B------:R-:W-:-:S02]  /*ce10*/  IADD3 R4, P1, PT, R0, 0x680, RZ ;  /* 0x0000068000047810 */ /* 0x000fc40007f3e0ff */
[----:B------:R-:W-:Y:S02]  /*ce20*/  IADD3 R0, P6, PT, R0, 0x700, RZ ;  /* 0x0000070000007810 */ /* 0x000fe40007fde0ff */
[----:B------:R-:W-:Y:S02]  /*ce30*/  R2UR UR40, R4 ;  /* 0x00000000042872ca */ /* 0x000fe400000e0000 */
[----:B------:R-:W-:Y:S02]  /*ce40*/  R2UR UR44, R0 ;  /* 0x00000000002c72ca */ /* 0x000fe400000e0000 */
[----:B------:R-:W-:Y:S02]  /*ce50*/  IADD3.X R0, PT, PT, R3, RZ, RZ, P5, !PT ;  /* 0x000000ff03007210 */ /* 0x000fe40002ffe4ff */
[----:B------:R-:W-:Y:S02]  /*ce60*/  @P0 LOP3.LUT R2, R2, 0x100, RZ, 0xfc, !PT ;  /* 0x0000010002020812 */ /* 0x000fe400078efcff */
[----:B------:R-:W-:Y:S01]  /*ce70*/  R2UR UR33, R0 ;  /* 0x00000000002172ca */ /* 0x000fe200000e0000 */
[----:B------:R-:W-:Y:S01]  /*ce80*/  IMAD.X R0, RZ, RZ, R3, P4 ;  /* 0x000000ffff007224 */ /* 0x000fe200020e0603 */
[----:B------:R-:W-:-:S02]  /*ce90*/  LOP3.LUT P0, RZ, R2, 0x8, RZ, 0xc0, !PT ;  /* 0x0000000802ff7812 */ /* 0x000fc4000780c0ff */
[----:B------:R-:W-:Y:S02]  /*cea0*/  R2UR UR23, R8 ;  /* 0x00000000081772ca */ /* 0x000fe400000e0000 */
[C---:B------:R-:W-:Y:S02]  /*ceb0*/  IADD3.X R7, PT, PT, R3.reuse, RZ, RZ, P0, !PT ;  /* 0x000000ff03077210 */ /* 0x040fe400007fe4ff */
[----:B------:R-:W-:Y:S02]  /*cec0*/  LOP3.LUT P0, RZ, R2, 0x100, RZ, 0xc0, !PT ;  /* 0x0000010002ff7812 */ /* 0x000fe4000780c0ff */
[----:B------:R-:W-:Y:S02]  /*ced0*/  R2UR UR35, R0 ;  /* 0x00000000002372ca */ /* 0x000fe400000e0000 */
[----:B------:R-:W-:Y:S01]  /*cee0*/  IADD3.X R0, PT, PT, R3, RZ, RZ, P3, !PT ;  /* 0x000000ff03007210 */ /* 0x000fe20001ffe4ff */
[----:B------:R-:W-:Y:S01]  /*cef0*/  IMAD.X R6, RZ, RZ, R3, P0 ;  /* 0x000000ffff067224 */ /* 0x000fe200000e0603 */
[----:B------:R-:W-:-:S02]  /*cf00*/  LOP3.LUT P0, RZ, R2, 0x80, RZ, 0xc0, !PT ;  /* 0x0000008002ff7812 */ /* 0x000fc4000780c0ff */
[----:B------:R-:W-:Y:S01]  /*cf10*/  R2UR UR37, R0 ;  /* 0x00000000002572ca */ /* 0x000fe200000e0000 */
[--C-:B------:R-:W-:Y:S01]  /*cf20*/  IMAD.X R0, RZ, RZ, R3.reuse, P2 ;  /* 0x000000ffff007224 */ /* 0x100fe200010e0603 */
[----:B------:R-:W-:Y:S02]  /*cf30*/  IADD3.X R5, PT, PT, R3, RZ, RZ, P0, !PT ;  /* 0x000000ff03057210 */ /* 0x000fe400007fe4ff */
[----:B------:R-:W-:Y:S02]  /*cf40*/  LOP3.LUT P0, RZ, R2, 0x40, RZ, 0xc0, !PT ;  /* 0x0000004002ff7812 */ /* 0x000fe4000780c0ff */
[----:B------:R-:W-:Y:S01]  /*cf50*/  R2UR UR29, R5 ;  /* 0x00000000051d72ca */ /* 0x000fe200000e0000 */
[----:B------:R-:W-:Y:S01]  /*cf60*/  IMAD.U32 R5, RZ, RZ, UR75 ;  /* 0x0000004bff057e24 */ /* 0x000fe2000f8e00ff */
[----:B------:R-:W-:Y:S01]  /*cf70*/  R2UR UR39, R0 ;  /* 0x00000000002772ca */ /* 0x000fe200000e0000 */
[----:B------:R-:W-:Y:S01]  /*cf80*/  IMAD.X R4, RZ, RZ, R3, P0 ;  /* 0x000000ffff047224 */ /* 0x000fe200000e0603 */
[----:B------:R-:W-:-:S02]  /*cf90*/  IADD3.X R0, PT, PT, R3, RZ, RZ, P1, !PT ;  /* 0x000000ff03007210 */ /* 0x000fc40000ffe4ff */
[----:B------:R-:W-:Y:S02]  /*cfa0*/  R2UR UR25, R7 ;  /* 0x00000000071972ca */ /* 0x000fe400000e0000 */
[----:B------:R-:W-:Y:S02]  /*cfb0*/  R2UR UR31, R4 ;  /* 0x00000000041f72ca */ /* 0x000fe400000e0000 */
[----:B------:R-:W-:Y:S02]  /*cfc0*/  MOV R4, UR74 ;  /* 0x0000004a00047c02 */ /* 0x000fe40008000f00 */
[----:B------:R-:W-:Y:S02]  /*cfd0*/  R2UR UR27, R6 ;  /* 0x00000000061b72ca */ /* 0x000fe400000e0000 */
[----:B------:R-:W-:Y:S01]  /*cfe0*/  R2UR UR41, R0 ;  /* 0x00000000002972ca */ /* 0x000fe200000e0000 */
[----:B------:R0:W-:Y:S01]  /*cff0*/  STL.64 [R1+0x260], R4 ;  /* 0x0002600401007387 */ /* 0x0001e20000100a00 */
[----:B------:R-:W-:Y:S01]  /*d000*/  IMAD.X R0, RZ, RZ, R3, P6 ;  /* 0x000000ffff007224 */ /* 0x000fe200030e0603 */
[----:B------:R-:W-:Y:S01]  /*d010*/  LOP3.LUT P0, RZ, R2, 0x20, RZ, 0xc0, !PT ;  /* 0x0000002002ff7812 */ /* 0x000fe2000780c0ff */
[----:B------:R-:W-:Y:S01]  /*d020*/  IMAD.U32 R2, RZ, RZ, UR5 ;  /* 0x00000005ff027e24 */ /* 0x000fe2000f8e00ff */
[----:B----4-:R-:W-:-:S02]  /*d030*/  SHF.L.U32 R3, R11, 0x6, RZ ;  /* 0x000000060b037819 */ /* 0x010fc400000006ff */
[----:B------:R-:W-:Y:S02]  /*d040*/  R2UR UR45, R0 ;  /* 0x00000000002d72ca */ /* 0x000fe400000e0000 */
[----:B------:R-:W-:Y:S02]  /*d050*/  MOV R0, R132 ;  /* 0x0000008400007202 */ /* 0x000fe40000000f00 */
[----:B0-----:R-:W-:Y:S01]  /*d060*/  MOV R4, UR72 ;  /* 0x0000004800047c02 */ /* 0x001fe20008000f00 */
[----:B------:R-:W-:-:S05]  /*d070*/  IMAD.U32 R5, RZ, RZ, UR73 ;  /* 0x00000049ff057e24 */ /* 0x000fca000f8e00ff */
[----:B------:R0:W-:Y:S05]  /*d080*/  STL.64 [R1+0x258], R4 ;  /* 0x0002580401007387 */ /* 0x0001ea0000100a00 */
.L_x_17:
[----:B------:R-:W2:Y:S04]  /*d090*/  LDL.64 R12, [R1+0x5a0] ;  /* 0x0005a000010c7983 */ /* 0x000ea80000100a00 */
[----:B------:R-:W3:Y:S04]  /*d0a0*/  LDL.64 R14, [R1+0x5a8] ;  /* 0x0005a800010e7983 */ /* 0x000ee80000100a00 */
[----:B------:R-:W4:Y:S04]  /*d0b0*/  LDL.64 R10, [R1+0x528] ;  /* 0x00052800010a7983 */ /* 0x000f280000100a00 */
[----:B------:R-:W5:Y:S04]  /*d0c0*/  LDL.64 R8, [R1+0x298] ;  /* 0x0002980001087983 */ /* 0x000f680000100a00 */
[----:B------:R-:W5:Y:S04]  /*d0d0*/  LDL.64 R26, [R1+0x428] ;  /* 0x00042800011a7983 */ /* 0x000f680000100a00 */
[----:B------:R-:W5:Y:S04]  /*d0e0*/  LDL.64 R28, [R1+0x4a0] ;  /* 0x0004a000011c7983 */ /* 0x000f680000100a00 */
[----:B------:R-:W5:Y:S04]  /*d0f0*/  LDL.64 R24, [R1+0x420] ;  /* 0x0004200001187983 */ /* 0x000f680000100a00 */
[----:B------:R-:W5:Y:S04]  /*d100*/  LDL.64 R16, [R1+0x290] ;  /* 0x0002900001107983 */ /* 0x000f680000100a00 */
[----:B------:R-:W5:Y:S04]  /*d110*/  LDL.64 R32, [R1+0x520] ;  /* 0x0005200001207983 */ /* 0x000f680000100a00 */
[----:B------:R-:W5:Y:S04]  /*d120*/  LDL.64 R30, [R1+0x4a8] ;  /* 0x0004a800011e7983 */ /* 0x000f680000100a00 */
[----:B------:R-:W5:Y:S01]  /*d130*/  LDL.64 R22, [R1+0x3a8] ;  /* 0x0003a80001167983 */ /* 0x000f620000100a00 */
[C---:B------:R-:W-:Y:S01]  /*d140*/  IMAD.WIDE R6, R3.reuse, 0x2, R134 ;  /* 0x0000000203067825 */ /* 0x040fe200078e0286 */
[----:B------:R-:W1:Y:S02]  /*d150*/  LDC R92, c[0x0][0x3c4] ;  /* 0x0000f100ff5c7b82 */ /* 0x000e640000000800 */
[----:B------:R-:W5:Y:S04]  /*d160*/  LDL.64 R20, [R1+0x3a0] ;  /* 0x0003a00001147983 */ /* 0x000f680000100a00 */
[----:B------:R-:W5:Y:S04]  /*d170*/  LDL.64 R18, [R1+0x280] ;  /* 0x0002800001127983 */ /* 0x000f680000100a00 */
[----:B------:R-:W5:Y:S04]  /*d180*/  LDL.64 R40, [R1+0x338] ;  /* 0x0003380001287983 */ /* 0x000f680000100a00 */
[----:B------:R-:W5:Y:S04]  /*d190*/  LDL.64 R38, [R1+0x330] ;  /* 0x0003300001267983 */ /* 0x000f680000100a00 */
[----:B------:R-:W5:Y:S04]  /*d1a0*/  LDL.64 R34, [R1+0x288] ;  /* 0x0002880001227983 */ /* 0x000f680000100a00 */
[----:B------:R-:W5:Y:S04]  /*d1b0*/  LDL.64 R44, [R1+0x590] ;  /* 0x00059000012c7983 */ /* 0x000f680000100a00 */
[----:B------:R-:W5:Y:S04]  /*d1c0*/  LDG.E.U16 R6, desc[UR10][R6.64] ;  /* 0x0000000a06067981 */ /* 0x000f68000c1e1500 */
[----:B------:R-:W5:Y:S04]  /*d1d0*/  LDL.64 R42, [R1+0x518] ;  /* 0x00051800012a7983 */ /* 0x000f680000100a00 */
        /* <DEDUP_REMOVED lines=11> */
[----:B0-----:R-:W-:-:S03]  /*d290*/  IMAD.WIDE R4, R3, 0x2, R136 ;  /* 0x0000000203047825 */ /* 0x001fc600078e0288 */
        /* <DEDUP_REMOVED lines=14> */
[----:B--2---:R-:W-:-:S04]  /*d380*/  IMAD.WIDE R12, R3, 0x2, R12 ;  /* 0x00000002030c7825 */ /* 0x004fc800078e020c */
[C---:B---3--:R-:W-:Y:S01]  /*d390*/  IMAD.WIDE R14, R3.reuse, 0x2, R14 ;  /* 0x00000002030e7825 */ /* 0x048fe200078e020e */
[----:B------:R0:W2:Y:S03]  /*d3a0*/  LDG.E.U16 R83, desc[UR10][R12.64] ;  /* 0x0000000a0c537981 */ /* 0x0000a6000c1e1500 */
[C---:B----4-:R-:W-:Y:S01]  /*d3b0*/  IMAD.WIDE R10, R3.reuse, 0x2, R10 ;  /* 0x00000002030a7825 */ /* 0x050fe200078e020a */
[----:B------:R3:W4:Y:S03]  /*d3c0*/  LDG.E.U16 R94, desc[UR10][R14.64] ;  /* 0x0000000a0e5e7981 */ /* 0x000726000c1e1500 */
[C---:B-----5:R-:W-:Y:S01]  /*d3d0*/  IMAD.WIDE R8, R3.reuse, 0x2, R8 ;  /* 0x0000000203087825 */ /* 0x060fe200078e0208 */
[----:B------:R5:W2:Y:S03]  /*d3e0*/  LDG.E.U16 R82, desc[UR10][R10.64] ;  /* 0x0000000a0a527981 */ /* 0x000aa6000c1e1500 */
[C---:B0-----:R-:W-:Y:S01]  /*d3f0*/  IMAD.WIDE R12, R3.reuse, 0x2, R26 ;  /* 0x00000002030c7825 */ /* 0x041fe200078e021a */
[----:B------:R0:W2:Y:S04]  /*d400*/  LDG.E.U16 R7, desc[UR10][R8.64] ;  /* 0x0000000a08077981 */ /* 0x0000a8000c1e1500 */
[----:B------:R-:W2:Y:S01]  /*d410*/  LDL.64 R26, [R1+0x510] ;  /* 0x00051000011a7983 */ /* 0x000ea20000100a00 */
[----:B---3--:R-:W-:-:S03]  /*d420*/  IMAD.WIDE R14, R3, 0x2, R28 ;  /* 0x00000002030e7825 */ /* 0x008fc600078e021c */
[----:B------:R-:W3:Y:S01]  /*d430*/  LDG.E.U16 R78, desc[UR10][R12.64] ;  /* 0x0000000a0c4e7981 */ /* 0x000ee2000c1e1500 */
[----:B-----5:R-:W-:-:S03]  /*d440*/  IMAD.WIDE R10, R3, 0x2, R24 ;  /* 0x00000002030a7825 */ /* 0x020fc600078e0218 */
[----:B------:R-:W5:Y:S01]  /*d450*/  LDL.64 R24, [R1+0x418] ;  /* 0x0004180001187983 */ /* 0x000f620000100a00 */
[----:B------:R-:W-:-:S03]  /*d460*/  IMAD.WIDE R16, R3, 0x2, R16 ;  /* 0x0000000203107825 */ /* 0x000fc600078e0210 */
[----:B------:R1:W3:Y:S01]  /*d470*/  LDG.E.U16 R79, desc[UR10][R14.64] ;  /* 0x0000000a0e4f7981 */ /* 0x0002e2000c1e1500 */
[----:B0-----:R-:W-:-:S03]  /*d480*/  IMAD.WIDE R8, R3, 0x2, R32 ;  /* 0x0000000203087825 */ /* 0x001fc600078e0220 */
[----:B------:R0:W3:Y:S04]  /*d490*/  LDG.E.U16 R95, desc[UR10][R16.64] ;  /* 0x0000000a105f7981 */ /* 0x0000e8000c1e1500 */
[----:B------:R0:W3:Y:S01]  /*d4a0*/  LDG.E.U16 R81, desc[UR10][R8.64] ;  /* 0x0000000a08517981 */ /* 0x0000e2000c1e1500 */
[----:B-1----:R-:W-:-:S03]  /*d4b0*/  IMAD.WIDE R14, R3, 0x2, R20 ;  /* 0x00000002030e7825 */ /* 0x002fc600078e0214 */
[----:B------:R-:W3:Y:S01]  /*d4c0*/  LDL.64 R32, [R1+0x598] ;  /* 0x0005980001207983 */ /* 0x000ee20000100a00 */
[----:B0-----:R-:W-:-:S03]  /*d4d0*/  IMAD.WIDE R16, R3, 0x2, R30 ;  /* 0x0000000203107825 */ /* 0x001fc600078e021e */
[----:B------:R-:W3:Y:S01]  /*d4e0*/  LDL.64 R20, [R1+0x398] ;  /* 0x0003980001147983 */ /* 0x000ee20000100a00 */
[----:B------:R-:W-:-:S03]  /*d4f0*/  IMAD.WIDE R8, R3, 0x2, R22 ;  /* 0x0000000203087825 */ /* 0x000fc600078e0216 */
[----:B------:R-:W3:Y:S04]  /*d500*/  LDL.64 R30, [R1+0x498] ;  /* 0x00049800011e7983 */ /* 0x000ee80000100a00 */
[----:B------:R0:W4:Y:S04]  /*d510*/  LDG.E.U16 R76, desc[UR10][R8.64] ;  /* 0x0000000a084c7981 */ /* 0x000128000c1e1500 */
[----:B------:R-:W4:Y:S01]  /*d520*/  LDL.64 R22, [R1+0x410] ;  /* 0x0004100001167983 */ /* 0x000f220000100a00 */
[----:B------:R-:W-:-:S03]  /*d530*/  IMAD.WIDE R12, R3, 0x2, R40 ;  /* 0x00000002030c7825 */ /* 0x000fc600078e0228 */
[----:B------:R1:W4:Y:S01]  /*d540*/  LDG.E.U16 R77, desc[UR10][R10.64] ;  /* 0x0000000a0a4d7981 */ /* 0x000322000c1e1500 */
[----:B0-----:R-:W-:-:S03]  /*d550*/  IMAD.WIDE R8, R3, 0x2, R18 ;  /* 0x0000000203087825 */ /* 0x001fc600078e0212 */
[----:B------:R-:W4:Y:S01]  /*d560*/  LDL.64 R18, [R1+0x278] ;  /* 0x0002780001127983 */ /* 0x000f220000100a00 */
[----:B------:R-:W-:-:S03]  /*d570*/  IMAD.WIDE R70, R3, 0x2, R34 ;  /* 0x0000000203467825 */ /* 0x000fc600078e0222 */
[----:B------:R-:W4:Y:S01]  /*d580*/  LDL.64 R40, [R1+0x390] ;  /* 0x0003900001287983 */ /* 0x000f220000100a00 */
[----:B-1----:R-:W-:-:S03]  /*d590*/  IMAD.WIDE R10, R3, 0x2, R38 ;  /* 0x00000002030a7825 */ /* 0x002fc600078e0226 */
[----:B------:R0:W4:Y:S04]  /*d5a0*/  LDG.E.U16 R75, desc[UR10][R14.64] ;  /* 0x0000000a0e4b7981 */ /* 0x000128000c1e1500 */
[----:B------:R-:W4:Y:S04]  /*d5b0*/  LDL.64 R34, [R1+0x320] ;  /* 0x0003200001227983 */ /* 0x000f280000100a00 */
[----:B------:R2:W4:Y:S01]  /*d5c0*/  LDG.E.U16 R73, desc[UR10][R10.64] ;  /* 0x0000000a0a497981 */ /* 0x000522000c1e1500 */
[----:B0-----:R-:W-:-:S03]  /*d5d0*/  IMAD.WIDE R14, R3, 0x2, R44 ;  /* 0x00000002030e7825 */ /* 0x001fc600078e022c */
[----:B------:R-:W4:Y:S04]  /*d5e0*/  LDL.64 R38, [R1+0x328] ;  /* 0x0003280001267983 */ /* 0x000f280000100a00 */
[----:B------:R5:W4:Y:S04]  /*d5f0*/  LDG.E.U16 R67, desc[UR10][R14.64] ;  /* 0x0000000a0e437981 */ /* 0x000b28000c1e1500 */
[----:B------:R3:W4:Y:S04]  /*d600*/  LDG.E.U16 R69, desc[UR10][R8.64] ;  /* 0x0000000a08457981 */ /* 0x000728000c1e1500 */
[----:B------:R-:W4:Y:S04]  /*d610*/  LDL.64 R28, [R1+0x490] ;  /* 0x00049000011c7983 */ /* 0x000f280000100a00 */
[----:B------:R-:W4:Y:S04]  /*d620*/  LDG.E.U16 R80, desc[UR10][R16.64] ;  /* 0x0000000a10507981 */ /* 0x000f28000c1e1500 */
[----:B------:R-:W4:Y:S04]  /*d630*/  LDG.E.U16 R74, desc[UR10][R12.64] ;  /* 0x0000000a0c4a7981 */ /* 0x000f28000c1e1500 */
[----:B------:R-:W4:Y:S04]  /*d640*/  LDL.64 R44, [R1+0x380] ;  /* 0x00038000012c7983 */ /* 0x000f280000100a00 */
[----:B------:R-:W4:Y:S01]  /*d650*/  LDG.E.U16 R70, desc[UR10][R70.64] ;  /* 0x0000000a46467981 */ /* 0x000f22000c1e1500 */
[----:B--2---:R-:W-:-:S03]  /*d660*/  IMAD.WIDE R10, R3, 0x2, R26 ;  /* 0x00000002030a7825 */ /* 0x004fc600078e021a */
[----:B------:R-:W2:Y:S04]  /*d670*/  LDL.64 R26, [R1+0x588] ;  /* 0x00058800011a7983 */ /* 0x000ea80000100a00 */
[----:B------:R0:W2:Y:S01]  /*d680*/  LDG.E.U16 R65, desc[UR10][R10.64] ;  /* 0x0000000a0a417981 */ /* 0x0000a2000c1e1500 */
[----:B-----5:R-:W-:-:S03]  /*d690*/  IMAD.WIDE R14, R3, 0x2, R24 ;  /* 0x00000002030e7825 */ /* 0x020fc600078e0218 */
[----:B------:R-:W5:Y:S01]  /*d6a0*/  LDL.64 R24, [R1+0x508] ;  /* 0x0005080001187983 */ /* 0x000f620000100a00 */
[----:B---3--:R-:W-:-:S03]  /*d6b0*/  IMAD.WIDE R8, R3, 0x2, R30 ;  /* 0x0000000203087825 */ /* 0x008fc600078e021e */
[----:B------:R-:W3:Y:S01]  /*d6c0*/  LDG.E.U16 R62, desc[UR10][R14.64] ;  /* 0x0000000a0e3e7981 */ /* 0x000ee2000c1e1500 */
[----:B0-----:R-:W-:-:S03]  /*d6d0*/  IMAD.WIDE R10, R3, 0x2, R20 ;  /* 0x00000002030a7825 */ /* 0x001fc600078e0214 */
[----:B------:R-:W3:Y:S04]  /*d6e0*/  LDL.64 R30, [R1+0x580] ;  /* 0x00058000011e7983 */ /* 0x000ee80000100a00 */
[----:B------:R-:W3:Y:S01]  /*d6f0*/  LDL.64 R20, [R1+0x480] ;  /* 0x0004800001147983 */ /* 0x000ee20000100a00 */
[----:B----4-:R-:W-:-:S03]  /*d700*/  IMAD.WIDE R54, R3, 0x2, R18 ;  /* 0x0000000203367825 */ /* 0x010fc600078e0212 */
[----:B------:R0:W4:Y:S04]  /*d710*/  LDG.E.U16 R64, desc[UR10][R8.64] ;  /* 0x0000000a08407981 */ /* 0x000128000c1e1500 */
[----:B------:R-:W4:Y:S01]  /*d720*/  LDL.64 R18, [R1+0x400] ;  /* 0x0004000001127983 */ /* 0x000f220000100a00 */
[----:B------:R-:W-:-:S03]  /*d730*/  IMAD.WIDE R16, R3, 0x2, R32 ;  /* 0x0000000203107825 */ /* 0x000fc600078e0220 */
[----:B------:R-:W4:Y:S01]  /*d740*/  LDL.64 R32, [R1+0x270] ;  /* 0x0002700001207983 */ /* 0x000f220000100a00 */
[----:B------:R-:W-:-:S03]  /*d750*/  IMAD.WIDE R12, R3, 0x2, R42 ;  /* 0x00000002030c7825 */ /* 0x000fc600078e022a */
[----:B------:R-:W4:Y:S04]  /*d760*/  LDL.64 R42, [R1+0x318] ;  /* 0x00031800012a7983 */ /* 0x000f280000100a00 */
[----:B------:R1:W4:Y:S01]  /*d770*/  LDG.E.U16 R66, desc[UR10][R12.64] ;  /* 0x0000000a0c427981 */ /* 0x000322000c1e1500 */
[----:B0-----:R-:W-:-:S03]  /*d780*/  IMAD.WIDE R8, R3, 0x2, R40 ;  /* 0x0000000203087825 */ /* 0x001fc600078e0228 */
[----:B------:R-:W4:Y:S04]  /*d790*/  LDG.E.U16 R68, desc[UR10][R16.64] ;  /* 0x0000000a10447981 */ /* 0x000f28000c1e1500 */
[----:B------:R-:W4:Y:S01]  /*d7a0*/  LDG.E.U16 R59, desc[UR10][R8.64] ;  /* 0x0000000a083b7981 */ /* 0x000f22000c1e1500 */
[----:B-1----:R-:W-:-:S03]  /*d7b0*/  IMAD.WIDE R12, R3, 0x2, R22 ;  /* 0x00000002030c7825 */ /* 0x002fc600078e0216 */
[----:B------:R-:W4:Y:S04]  /*d7c0*/  LDL.64 R22, [R1+0x488] ;  /* 0x0004880001167983 */ /* 0x000f280000100a00 */
[----:B------:R0:W4:Y:S01]  /*d7d0*/  LDG.E.U16 R61, desc[UR10][R12.64] ;  /* 0x0000000a0c3d7981 */ /* 0x000122000c1e1500 */
[----:B------:R-:W-:-:S03]  /*d7e0*/  IMAD.WIDE R14, R3, 0x2, R38 ;  /* 0x00000002030e7825 */ /* 0x000fc600078e0226 */
[----:B------:R-:W4:Y:S04]  /*d7f0*/  LDG.E.U16 R60, desc[UR10][R10.64] ;  /* 0x0000000a0a3c7981 */ /* 0x000f28000c1e1500 */
[----:B------:R-:W4:Y:S01]  /*d800*/  LDG.E.U16 R58, desc[UR10][R14.64] ;  /* 0x0000000a0e3a7981 */ /* 0x000f22000c1e1500 */
[----:B0-----:R-:W-:-:S03]  /*d810*/  IMAD.WIDE R12, R3, 0x2, R34 ;  /* 0x00000002030c7825 */ /* 0x001fc600078e0222 */
[----:B------:R-:W4:Y:S04]  /*d820*/  LDL.64 R34, [R1+0x5f0] ;  /* 0x0005f00001227983 */ /* 0x000f280000100a00 */
[----:B------:R5:W4:Y:S01]  /*d830*/  LDG.E.U16 R57, desc[UR10][R12.64] ;  /* 0x0000000a0c397981 */ /* 0x000b22000c1e1500 */
[----:B------:R-:W-:-:S03]  /*d840*/  IMAD.WIDE R16, R3, 0x2, R28 ;  /* 0x0000000203107825 */ /* 0x000fc600078e021c */
[----:B------:R-:W4:Y:S04]  /*d850*/  LDL.64 R38, [R1+0x5f8] ;  /* 0x0005f80001267983 */ /* 0x000f280000100a00 */
[----:B------:R-:W4:Y:S04]  /*d860*/  LDG.E.U16 R63, desc[UR10][R16.64] ;  /* 0x0000000a103f7981 */ /* 0x000f28000c1e1500 */
[----:B------:R-:W4:Y:S04]  /*d870*/  LDL.64 R40, [R1+0x310] ;  /* 0x0003100001287983 */ /* 0x000f280000100a00 */
[----:B------:R-:W4:Y:S04]  /*d880*/  LDL.64 R28, [R1+0x500] ;  /* 0x00050000011c7983 */ /* 0x000f280000100a00 */
[----:B------:R-:W4:Y:S04]  /*d890*/  LDL.64 R16, [R1+0x408] ;  /* 0x0004080001107983 */ /* 0x000f280000100a00 */
[----:B------:R-:W4:Y:S01]  /*d8a0*/  LDG.E.U16 R54, desc[UR10][R54.64] ;  /* 0x0000000a36367981 */ /* 0x000f22000c1e1500 */
[----:B--2---:R-:W-:-:S03]  /*d8b0*/  IMAD.WIDE R8, R3, 0x2, R26 ;  /* 0x0000000203087825 */ /* 0x004fc600078e021a */
[----:B------:R-:W2:Y:S04]  /*d8c0*/  LDL.64 R26, [R1+0x578] ;  /* 0x00057800011a7983 */ /* 0x000ea80000100a00 */
[----:B------:R0:W2:Y:S01]  /*d8d0*/  LDG.E.U16 R52, desc[UR10][R8.64] ;  /* 0x0000000a08347981 */ /* 0x0000a2000c1e1500 */
[----:B-----5:R-:W-:-:S03]  /*d8e0*/  IMAD.WIDE R12, R3, 0x2, R24 ;  /* 0x00000002030c7825 */ /* 0x020fc600078e0218 */
[----:B------:R-:W5:Y:S04]  /*d8f0*/  LDL.64 R24, [R1+0x570] ;  /* 0x0005700001187983 */ /* 0x000f680000100a00 */
[----:B------:R-:W5:Y:S01]  /*d900*/  LDG.E.U16 R50, desc[UR10][R12.64] ;  /* 0x0000000a0c327981 */ /* 0x000f62000c1e1500 */
[----:B---3--:R-:W-:-:S03]  /*d910*/  IMAD.WIDE R14, R3, 0x2, R30 ;  /* 0x00000002030e7825 */ /* 0x008fc600078e021e */
[----:B------:R-:W3:Y:S01]  /*d920*/  LDL.64 R30, [R1+0x478] ;  /* 0x00047800011e7983 */ /* 0x000ee20000100a00 */
[----:B0-----:R-:W-:-:S03]  /*d930*/  IMAD.WIDE R8, R3, 0x2, R20 ;  /* 0x0000000203087825 */ /* 0x001fc600078e0214 */
[----:B------:R-:W3:Y:S04]  /*d940*/  LDL.64 R20, [R1+0x470] ;  /* 0x0004700001147983 */ /* 0x000ee80000100a00 */
[----:B------:R4:W3:Y:S04]  /*d950*/  LDG.E.U16 R51, desc[UR10][R14.64] ;  /* 0x0000000a0e337981 */ /* 0x0008e8000c1e1500 */
[----:B------:R-:W3:Y:S01]  /*d960*/  LDG.E.U16 R48, desc[UR10][R8.64] ;  /* 0x0000000a08307981 */ /* 0x000ee2000c1e1500 */
[----:B----4-:R-:W-:-:S03]  /*d970*/  IMAD.WIDE R14, R3, 0x2, R18 ;  /* 0x00000002030e7825 */ /* 0x010fc600078e0212 */
[----:B------:R-:W4:Y:S01]  /*d980*/  LDL.64 R18, [R1+0x3f8] ;  /* 0x0003f80001127983 */ /* 0x000f220000100a00 */
[----:B------:R-:W-:-:S03]  /*d990*/  IMAD.WIDE R10, R3, 0x2, R32 ;  /* 0x00000002030a7825 */ /* 0x000fc600078e0220 */
[----:B------:R-:W4:Y:S04]  /*d9a0*/  LDL.64 R32, [R1+0x4f8] ;  /* 0x0004f80001207983 */ /* 0x000f280000100a00 */
[----:B------:R0:W4:Y:S02]  /*d9b0*/  LDG.E.U16 R53, desc[UR10][R10.64] ;  /* 0x0000000a0a357981 */ /* 0x000124000c1e1500 */
[C---:B0-----:R-:W-:Y:S02]  /*d9c0*/  IMAD.WIDE R10, R3.reuse, 0x2, R22 ;  /* 0x00000002030a7825 */ /* 0x041fe400078e0216 */
[----:B------:R-:W4:Y:S04]  /*d9d0*/  LDL.64 R22, [R1+0x4f0] ;  /* 0x0004f00001167983 */ /* 0x000f280000100a00 */
[----:B------:R0:W4:Y:S01]  /*d9e0*/  LDG.E.U16 R49, desc[UR10][R10.64] ;  /* 0x0000000a0a317981 */ /* 0x000122000c1e1500 */
[----:B------:R-:W-:-:S05]  /*d9f0*/  IMAD.WIDE R8, R3, 0x2, R42 ;  /* 0x0000000203087825 */ /* 0x000fca00078e022a */
[----:B------:R-:W4:Y:S01]  /*da00*/  LDG.E.U16 R43, desc[UR10][R8.64] ;  /* 0x0000000a082b7981 */ /* 0x000f22000c1e1500 */
[----:B0-----:R-:W-:-:S05]  /*da10*/  IMAD.WIDE R10, R3, 0x2, R44 ;  /* 0x00000002030a7825 */ /* 0x001fca00078e022c */
[----:B------:R-:W4:Y:S01]  /*da20*/  LDG.E.U16 R44, desc[UR10][R10.64] ;  /* 0x0000000a0a2c7981 */ /* 0x000f22000c1e1500 */
[----:B------:R-:W-:-:S03]  /*da30*/  IMAD.WIDE R12, R3, 0x2, R46 ;  /* 0x00000002030c7825 */ /* 0x000fc600078e022e */
[----:B------:R-:W4:Y:S04]  /*da40*/  LDG.E.U16 R46, desc[UR10][R14.64] ;  /* 0x0000000a0e2e7981 */ /* 0x000f28000c1e1500 */
[----:B------:R0:W4:Y:S02]  /*da50*/  LDG.E.U16 R45, desc[UR10][R12.64] ;  /* 0x0000000a0c2d7981 */ /* 0x000124000c1e1500 */
[----:B0-----:R-:W-:-:S04]  /*da60*/  IMAD.WIDE R12, R3, 0x2, R34 ;  /* 0x00000002030c7825 */ /* 0x001fc800078e0222 */
[C---:B--2---:R-:W-:Y:S02]  /*da70*/  IMAD.WIDE R10, R3.reuse, 0x2, R26 ;  /* 0x00000002030a7825 */ /* 0x044fe400078e021a */
[----:B------:R-:W2:Y:S04]  /*da80*/  LDL.64 R26, [R1+0x308] ;  /* 0x00030800011a7983 */ /* 0x000ea80000100a00 */
[----:B------:R3:W2:Y:S01]  /*da90*/  LDG.E.U16 R37, desc[UR10][R10.64] ;  /* 0x0000000a0a257981 */ /* 0x0006a2000c1e1500 */
[----:B-----5:R-:W-:-:S03]  /*daa0*/  IMAD.WIDE R8, R3, 0x2, R24 ;  /* 0x0000000203087825 */ /* 0x020fc600078e0218 */
[----:B------:R-:W5:Y:S04]  /*dab0*/  LDL.64 R24, [R1+0x300] ;  /* 0x0003000001187983 */ /* 0x000f680000100a00 */
[----:B------:R4:W5:Y:S01]  /*dac0*/  LDG.E.U16 R35, desc[UR10][R8.64] ;  /* 0x0000000a08237981 */ /* 0x000962000c1e1500 */
[----:B---3--:R-:W-:-:S03]  /*dad0*/  IMAD.WIDE R10, R3, 0x2, R20 ;  /* 0x00000002030a7825 */ /* 0x008fc600078e0214 */
[----:B------:R-:W3:Y:S01]  /*dae0*/  LDL.64 R20, [R1+0x4e8] ;  /* 0x0004e80001147983 */ /* 0x000ee20000100a00 */
[----:B----4-:R-:W-:-:S03]  /*daf0*/  IMAD.WIDE R8, R3, 0x2, R18 ;  /* 0x0000000203087825 */ /* 0x010fc600078e0212 */
[----:B------:R-:W4:Y:S01]  /*db00*/  LDL.64 R18, [R1+0x460] ;  /* 0x0004600001127983 */ /* 0x000f220000100a00 */
[----:B------:R-:W-:-:S04]  /*db10*/  IMAD.WIDE R16, R3, 0x2, R16 ;  /* 0x0000000203107825 */ /* 0x000fc800078e0210 */
[C---:B------:R-:W-:Y:S01]  /*db20*/  IMAD.WIDE R14, R3.reuse, 0x2, R38 ;  /* 0x00000002030e7825 */ /* 0x040fe200078e0226 */
[----:B------:R0:W4:Y:S04]  /*db30*/  LDG.E.U16 R47, desc[UR10][R16.64] ;  /* 0x0000000a102f7981 */ /* 0x000128000c1e1500 */
[----:B------:R1:W4:Y:S01]  /*db40*/  LDG.E.U16 R39, desc[UR10][R14.64] ;  /* 0x0000000a0e277981 */ /* 0x000322000c1e1500 */
[----:B------:R-:W-:-:S03]  /*db50*/  IMAD.WIDE R28, R3, 0x2, R28 ;  /* 0x00000002031c7825 */ /* 0x000fc600078e021c */
[----:B------:R-:W4:Y:S01]  /*db60*/  LDG.E.U16 R38, desc[UR10][R12.64] ;  /* 0x0000000a0c267981 */ /* 0x000f22000c1e1500 */
[----:B0-----:R-:W-:-:S03]  /*db70*/  IMAD.WIDE R16, R3, 0x2, R40 ;  /* 0x0000000203107825 */ /* 0x001fc600078e0228 */
[----:B------:R-:W4:Y:S01]  /*db80*/  LDL.64 R40, [R1+0x468] ;  /* 0x0004680001287983 */ /* 0x000f220000100a00 */
[----:B-1----:R-:W-:-:S03]  /*db90*/  IMAD.WIDE R14, R3, 0x2, R22 ;  /* 0x00000002030e7825 */ /* 0x002fc600078e0216 */
[----:B------:R0:W4:Y:S04]  /*dba0*/  LDG.E.U16 R42, desc[UR10][R16.64] ;  /* 0x0000000a102a7981 */ /* 0x000128000c1e1500 */
[----:B------:R-:W4:Y:S04]  /*dbb0*/  LDL.64 R22, [R1+0x5e8] ;  /* 0x0005e80001167983 */ /* 0x000f280000100a00 */
[----:B------:R-:W4:Y:S01]  /*dbc0*/  LDG.E.U16 R28, desc[UR10][R28.64] ;  /* 0x0000000a1c1c7981 */ /* 0x000f22000c1e1500 */
[----:B0-----:R-:W-:-:S03]  /*dbd0*/  IMAD.WIDE R16, R3, 0x2, R32 ;  /* 0x0000000203107825 */ /* 0x001fc600078e0220 */
[----:B------:R0:W4:Y:S04]  /*dbe0*/  LDG.E.U16 R33, desc[UR10][R14.64] ;  /* 0x0000000a0e217981 */ /* 0x000128000c1e1500 */
[----:B------:R1:W4:Y:S01]  /*dbf0*/  LDG.E.U16 R34, desc[UR10][R16.64] ;  /* 0x0000000a10227981 */ /* 0x000322000c1e1500 */
[----:B0-----:R-:W-:-:S03]  /*dc00*/  IMAD.WIDE R14, R3, 0x2, R84 ;  /* 0x00000002030e7825 */ /* 0x001fc600078e0254 */
[----:B------:R-:W4:Y:S01]  /*dc10*/  LDL.64 R84, [R1+0x360] ;  /* 0x0003600001547983 */ /* 0x000f220000100a00 */
[----:B-1----:R-:W-:-:S03]  /*dc20*/  IMAD.WIDE R16, R3, 0x2, R88 ;  /* 0x0000000203107825 */ /* 0x002fc600078e0258 */
[----:B------:R-:W4:Y:S01]  /*dc30*/  LDL.64 R88, [R1+0x2f8] ;  /* 0x0002f80001587983 */ /* 0x000f220000100a00 */
[----:B------:R-:W-:-:S03]  /*dc40*/  IMAD.WIDE R12, R3, 0x2, R30 ;  /* 0x00000002030c7825 */ /* 0x000fc600078e021e */
[----:B------:R-:W4:Y:S04]  /*dc50*/  LDG.E.U16 R31, desc[UR10][R10.64] ;  /* 0x0000000a0a1f7981 */ /* 0x000f28000c1e1500 */
[----:B------:R-:W4:Y:S04]  /*dc60*/  LDG.E.U16 R30, desc[UR10][R8.64] ;  /* 0x0000000a081e7981 */ /* 0x000f28000c1e1500 */
[----:B------:R0:W4:Y:S04]  /*dc70*/  LDG.E.U16 R29, desc[UR10][R16.64] ;  /* 0x0000000a101d7981 */ /* 0x000128000c1e1500 */
[----:B------:R-:W4:Y:S01]  /*dc80*/  LDG.E.U16 R32, desc[UR10][R12.64] ;  /* 0x0000000a0c207981 */ /* 0x000f22000c1e1500 */
[----:B0-----:R-:W-:-:S03]  /*dc90*/  IMAD.WIDE R16, R3, 0x2, R106 ;  /* 0x0000000203107825 */ /* 0x001fc600078e026a */
[----:B------:R-:W4:Y:S01]  /*dca0*/  LDL.64 R106, [R1+0x4d8] ;  /* 0x0004d800016a7983 */ /* 0x000f220000100a00 */
[----:B--2---:R-:W-:-:S03]  /*dcb0*/  IMAD.WIDE R10, R3, 0x2, R26 ;  /* 0x00000002030a7825 */ /* 0x004fc600078e021a */
[----:B------:R-:W2:Y:S04]  /*dcc0*/  LDG.E.U16 R27, desc[UR10][R14.64] ;  /* 0x0000000a0e1b7981 */ /* 0x000ea8000c1e1500 */
[----:B------:R0:W2:Y:S01]  /*dcd0*/  LDG.E.U16 R26, desc[UR10][R10.64] ;  /* 0x0000000a0a1a7981 */ /* 0x0000a2000c1e1500 */
[C---:B-----5:R-:W-:Y:S02]  /*dce0*/  IMAD.WIDE R8, R3.reuse, 0x2, R24 ;  /* 0x0000000203087825 */ /* 0x060fe400078e0218 */
[----:B------:R-:W1:Y:S03]  /*dcf0*/  LDC R24, c[0x0][0x3c4] ;  /* 0x0000f100ff187b82 */ /* 0x000e660000000800 */
[----:B------:R3:W5:Y:S01]  /*dd00*/  LDG.E.U16 R25, desc[UR10][R8.64] ;  /* 0x0000000a08197981 */ /* 0x000762000c1e1500 */
[----:B0-----:R-:W-:-:S03]  /*dd10*/  IMAD.WIDE R10, R3, 0x2, R104 ;  /* 0x00000002030a7825 */ /* 0x001fc600078e0268 */
[----:B------:R-:W2:Y:S01]  /*dd20*/  LDL.64 R104, [R1+0x558] ;  /* 0x0005580001687983 */ /* 0x000ea20000100a00 */
[----:B------:R-:W-:-:S03]  /*dd30*/  IMAD.WIDE R14, R3, 0x2, R102 ;  /* 0x00000002030e7825 */ /* 0x000fc600078e0266 */
[----:B------:R-:W2:Y:S01]  /*dd40*/  LDL.64 R102, [R1+0x3d0] ;  /* 0x0003d00001667983 */ /* 0x000ea20000100a00 */
[----:B---3--:R-:W-:-:S03]  /*dd50*/  IMAD.WIDE R8, R3, 0x2, R20 ;  /* 0x0000000203087825 */ /* 0x008fc600078e0214 */
[----:B------:R-:W3:Y:S04]  /*dd60*/  LDG.E.U16 R21, desc[UR10][R16.64] ;  /* 0x0000000a10157981 */ /* 0x000ee8000c1e1500 */
[----:B------:R4:W2:Y:S04]  /*dd70*/  LDG.E.U16 R4, desc[UR10][R8.64] ;  /* 0x0000000a08047981 */ /* 0x0008a8000c1e1500 */
[----:B------:R0:W2:Y:S04]  /*dd80*/  LDG.E.U16 R20, desc[UR10][R14.64] ;  /* 0x0000000a0e147981 */ /* 0x0000a8000c1e1500 */
[----:B------:R1:W2:Y:S01]  /*dd90*/  LDG.E.U16 R17, desc[UR10][R10.64] ;  /* 0x0000000a0a117981 */ /* 0x0002a2000c1e1500 */
[----:B----4-:R-:W-:-:S04]  /*dda0*/  IMAD.WIDE R8, R3, 0x2, R18 ;  /* 0x0000000203087825 */ /* 0x010fc800078e0212 */
[C---:B0-----:R-:W-:Y:S02]  /*ddb0*/  IMAD.WIDE R14, R3.reuse, 0x2, R98 ;  /* 0x00000002030e7825 */ /* 0x041fe400078e0262 */
[----:B------:R-:W4:Y:S02]  /*ddc0*/  LDL.64 R98, [R1+0x5d0] ;  /* 0x0005d00001627983 */ /* 0x000f240000100a00 */
[C---:B-1----:R-:W-:Y:S02]  /*ddd0*/  IMAD.WIDE R10, R3.reuse, 0x2, R100 ;  /* 0x00000002030a7825 */ /* 0x042fe400078e0264 */
[----:B------:R-:W2:Y:S04]  /*dde0*/  LDG.E.U16 R16, desc[UR10][R14.64] ;  /* 0x0000000a0e107981 */ /* 0x000ea8000c1e1500 */
[----:B------:R0:W2:Y:S01]  /*ddf0*/  LDG.E.U16 R19, desc[UR10][R10.64] ;  /* 0x0000000a0a137981 */ /* 0x0000a2000c1e1500 */
[----:B------:R-:W-:-:S02]  /*de00*/  IMAD.WIDE R12, R3, 0x2, R86 ;  /* 0x00000002030c7825 */ /* 0x000fc400078e0256 */
[----:B------:R-:W1:Y:S01]  /*de10*/  LDC R86, c[0x0][0x3c4] ;  /* 0x0000f100ff567b82 */ /* 0x000e620000000800 */
[----:B------:R-:W2:Y:S01]  /*de20*/  LDG.E.U16 R8, desc[UR10][R8.64] ;  /* 0x0000000a08087981 */ /* 0x000ea2000c1e1500 */
[----:B------:R-:W-:-:S03]  /*de30*/  IMAD.WIDE R40, R3, 0x2, R40 ;  /* 0x0000000203287825 */ /* 0x000fc600078e0228 */
[----:B------:R-:W2:Y:S01]  /*de40*/  LDG.E.U16 R12, desc[UR10][R12.64] ;  /* 0x0000000a0c0c7981 */ /* 0x000ea2000c1e1500 */
[----:B0-----:R-:W-:-:S03]  /*de50*/  IMAD.WIDE R10, R3, 0x2, R96 ;  /* 0x00000002030a7825 */ /* 0x001fc600078e0260 */
[----:B------:R-:W2:Y:S01]  /*de60*/  LDL.64 R96, [R1+0x2f0] ;  /* 0x0002f00001607983 */ /* 0x000ea20000100a00 */
[----:B------:R-:W-:-:S03]  /*de70*/  IMAD.WIDE R22, R3, 0x2, R22 ;  /* 0x0000000203167825 */ /* 0x000fc600078e0216 */
[----:B------:R0:W3:Y:S04]  /*de80*/  LDG.E.U16 R18, desc[UR10][R40.64] ;  /* 0x0000000a28127981 */ /* 0x0000e8000c1e1500 */
[----:B------:R0:W3:Y:S04]  /*de90*/  LDG.E.U16 R15, desc[UR10][R10.64] ;  /* 0x0000000a0a0f7981 */ /* 0x0000e8000c1e1500 */
[----:B------:R0:W3:Y:S02]  /*dea0*/  LDG.E.U16 R22, desc[UR10][R22.64] ;  /* 0x0000000a16167981 */ /* 0x0000e4000c1e1500 */
[----:B0-----:R-:W-:-:S02]  /*deb0*/  IMAD.WIDE R40, R3, 0x2, R90 ;  /* 0x0000000203287825 */ /* 0x001fc400078e025a */
[----:B------:R-:W3:Y:S02]  /*dec0*/  LDL.64 R100, [R1+0x450] ;  /* 0x0004500001647983 */ /* 0x000ee40000100a00 */
[----:B------:R-:W-:Y:S02]  /*ded0*/  IMAD.WIDE R10, R24, 0x2, R134 ;  /* 0x00000002180a7825 */ /* 0x000fe400078e0286 */
[----:B------:R0:W3:Y:S02]  /*dee0*/  LDG.E.U16 R9, desc[UR10][R40.64] ;  /* 0x0000000a28097981 */ /* 0x0000e4000c1e1500 */
[----:B------:R-:W-:-:S04]  /*def0*/  IMAD.WIDE R84, R3, 0x2, R84 ;  /* 0x0000000203547825 */ /* 0x000fc800078e0254 */
[----:B------:R-:W-:Y:S01]  /*df00*/  IMAD.SHL.U32 R23, R92, 0x2, RZ ;  /* 0x000000025c177824 */ /* 0x000fe200078e00ff */
[----:B------:R1:W3:Y:S01]  /*df10*/  LDG.E.U16 R14, desc[UR10][R84.64] ;  /* 0x0000000a540e7981 */ /* 0x0002e2000c1e1500 */
[----:B------:R-:W-:-:S04]  /*df20*/  IMAD.WIDE R10, R3, 0x2, R10 ;  /* 0x00000002030a7825 */ /* 0x000fc800078e020a */
[----:B0-----:R-:W-:Y:S01]  /*df30*/  IMAD.WIDE R40, R3, 0x2, R88 ;  /* 0x0000000203287825 */ /* 0x001fe200078e0258 */
[----:B------:R0:W3:Y:S03]  /*df40*/  LDG.E.U16 R71, desc[UR10][R10.64] ;  /* 0x0000000a0a477981 */ /* 0x0000e6000c1e1500 */
[----:B------:R-:W-:Y:S01]  /*df50*/  IMAD R90, R92, 0x3, RZ ;  /* 0x000000035c5a7824 */ /* 0x000fe200078e02ff */
[----:B------:R0:W3:Y:S01]  /*df60*/  LDG.E.U16 R13, desc[UR10][R40.64] ;  /* 0x0000000a280d7981 */ /* 0x0000e2000c1e1500 */
[----:B-1----:R-:W-:-:S04]  /*df70*/  IMAD.WIDE R84, R23, 0x2, R134 ;  /* 0x0000000217547825 */ /* 0x002fc800078e0286 */
[----:B------:R-:W-:-:S04]  /*df80*/  IMAD.WIDE R86, R86, 0x2, R136 ;  /* 0x0000000256567825 */ /* 0x000fc800078e0288 */
[----:B0-----:R-:W-:-:S04]  /*df90*/  IMAD.WIDE R10, R90, 0x2, R134 ;  /* 0x000000025a0a7825 */ /* 0x001fc800078e0286 */
[----:B------:R-:W-:Y:S01]  /*dfa0*/  IMAD.WIDE R40, R23, 0x2, R136 ;  /* 0x0000000217287825 */ /* 0x000fe200078e0288 */
[----:B------:R-:W-:-:S03]  /*dfb0*/  SHF.L.U32 R23, R92, 0x2, RZ ;  /* 0x000000025c177819 */ /* 0x000fc600000006ff */
[----:B------:R-:W-:-:S04]  /*dfc0*/  IMAD.WIDE R84, R3, 0x2, R84 ;  /* 0x0000000203547825 */ /* 0x000fc800078e0254 */
[C---:B------:R-:W-:Y:S01]  /*dfd0*/  IMAD.WIDE R86, R3.reuse, 0x2, R86 ;  /* 0x0000000203567825 */ /* 0x040fe200078e0256 */
[----:B------:R0:W3:Y:S03]  /*dfe0*/  LDG.E.U16 R56, desc[UR10][R84.64] ;  /* 0x0000000a54387981 */ /* 0x0000e6000c1e1500 */
[C---:B------:R-:W-:Y:S01]  /*dff0*/  IMAD.WIDE R40, R3.reuse, 0x2, R40 ;  /* 0x0000000203287825 */ /* 0x040fe200078e0228 */
[----:B------:R1:W3:Y:S03]  /*e000*/  LDG.E.U16 R72, desc[UR10][R86.64] ;  /* 0x0000000a56487981 */ /* 0x0002e6000c1e1500 */
[----:B------:R-:W-:Y:S01]  /*e010*/  IMAD.WIDE R10, R3, 0x2, R10 ;  /* 0x00000002030a7825 */ /* 0x000fe200078e020a */
[----:B------:R-:W3:Y:S03]  /*e020*/  LDG.E.U16 R55, desc[UR10][R40.64] ;  /* 0x0000000a28377981 */ /* 0x000ee6000c1e1500 */
[----:B------:R-:W-:-:S04]  /*e030*/  IMAD.WIDE R88, R23, 0x2, R136 ;  /* 0x0000000217587825 */ /* 0x000fc800078e0288 */
[----:B0-----:R-:W-:Y:S02]  /*e040*/  IMAD R84, R92, 0x5, RZ ;  /* 0x000000055c547824 */ /* 0x001fe400078e02ff */
[----:B-1----:R-:W-:Y:S01]  /*e050*/  IMAD.WIDE R86, R23, 0x2, R134 ;  /* 0x0000000217567825 */ /* 0x002fe200078e0286 */
[----:B------:R0:W3:Y:S03]  /*e060*/  LDG.E.U16 R41, desc[UR10][R10.64] ;  /* 0x0000000a0a297981 */ /* 0x0000e6000c1e1500 */
[----:B------:R-:W-:-:S04]  /*e070*/  IMAD.WIDE R88, R3, 0x2, R88 ;  /* 0x0000000203587825 */ /* 0x000fc800078e0258 */
[----:B------:R-:W-:Y:S01]  /*e080*/  IMAD.WIDE R86, R3, 0x2, R86 ;  /* 0x0000000203567825 */ /* 0x000fe200078e0256 */
[----:B------:R1:W3:Y:S03]  /*e090*/  LDG.E.U16 R24, desc[UR10][R88.64] ;  /* 0x0000000a58187981 */ /* 0x0002e6000c1e1500 */
[C---:B0-----:R-:W-:Y:S01]  /*e0a0*/  IMAD.WIDE R10, R84.reuse, 0x2, R136 ;  /* 0x00000002540a7825 */ /* 0x041fe200078e0288 */
[----:B------:R0:W3:Y:S03]  /*e0b0*/  LDG.E.U16 R23, desc[UR10][R86.64] ;  /* 0x0000000a56177981 */ /* 0x0000e6000c1e1500 */
[----:B------:R-:W-:-:S04]  /*e0c0*/  IMAD.WIDE R84, R84, 0x2, R134 ;  /* 0x0000000254547825 */ /* 0x000fc800078e0286 */
[----:B------:R-:W-:-:S04]  /*e0d0*/  IMAD.WIDE R10, R3, 0x2, R10 ;  /* 0x00000002030a7825 */ /* 0x000fc800078e020a */
[----:B-1----:R-:W-:Y:S02]  /*e0e0*/  IMAD R88, R92, 0x6, RZ ;  /* 0x000000065c587824 */ /* 0x002fe400078e02ff */
[----:B------:R-:W-:Y:S01]  /*e0f0*/  IMAD.WIDE R84, R3, 0x2, R84 ;  /* 0x0000000203547825 */ /* 0x000fe200078e0254 */
[----:B------:R-:W3:Y:S03]  /*e100*/  LDG.E.U16 R11, desc[UR10][R10.64] ;  /* 0x0000000a0a0b7981 */ /* 0x000ee6000c1e1500 */
[----:B0-----:R-:W-:-:S04]  /*e110*/  IMAD.WIDE R86, R88, 0x2, R136 ;  /* 0x0000000258567825 */ /* 0x001fc800078e0288 */
[----:B------:R-:W-:Y:S01]  /*e120*/  IMAD.WIDE R90, R90, 0x2, R136 ;  /* 0x000000025a5a7825 */ /* 0x000fe200078e0288 */
[----:B------:R-:W3:Y:S03]  /*e130*/  LDG.E.U16 R10, desc[UR10][R84.64] ;  /* 0x0000000a540a7981 */ /* 0x000ee6000c1e1500 */
[----:B------:R-:W-:-:S04]  /*e140*/  IMAD.WIDE R88, R88, 0x2, R134 ;  /* 0x0000000258587825 */ /* 0x000fc800078e0286 */
[----:B------:R-:W-:-:S04]  /*e150*/  IMAD.WIDE R90, R3, 0x2, R90 ;  /* 0x00000002035a7825 */ /* 0x000fc800078e025a */
[C---:B------:R-:W-:Y:S01]  /*e160*/  IMAD.WIDE R88, R3.reuse, 0x2, R88 ;  /* 0x0000000203587825 */ /* 0x040fe200078e0258 */
[----:B------:R0:W5:Y:S03]  /*e170*/  LDG.E.U16 R40, desc[UR10][R90.64] ;  /* 0x0000000a5a287981 */ /* 0x000166000c1e1500 */
[----:B------:R-:W-:Y:S02]  /*e180*/  IMAD R92, R92, 0x7, RZ ;  /* 0x000000075c5c7824 */ /* 0x000fe400078e02ff */
[----:B------:R-:W-:Y:S01]  /*e190*/  IMAD.WIDE R86, R3, 0x2, R86 ;  /* 0x0000000203567825 */ /* 0x000fe200078e0256 */
[----:B------:R-:W5:Y:S03]  /*e1a0*/  LDG.E.U16 R88, desc[UR10][R88.64] ;  /* 0x0000000a58587981 */ /* 0x000f66000c1e1500 */
[----:B0-----:R-:W-:-:S04]  /*e1b0*/  IMAD.WIDE R90, R92, 0x2, R136 ;  /* 0x000000025c5a7825 */ /* 0x001fc800078e0288 */
[----:B------:R-:W-:-:S06]  /*e1c0*/  IMAD.WIDE R90, R3, 0x2, R90 ;  /* 0x00000002035a7825 */ /* 0x000fcc00078e025a */
[----:B------:R-:W5:Y:S01]  /*e1d0*/  LDG.E.U16 R90, desc[UR10][R90.64] ;  /* 0x0000000a5a5a7981 */ /* 0x000f62000c1e1500 */
[----:B--2---:R-:W-:-:S03]  /*e1e0*/  IMAD.WIDE R84, R3, 0x2, R96 ;  /* 0x0000000203547825 */ /* 0x004fc600078e0260 */
[----:B------:R-:W2:Y:S04]  /*e1f0*/  LDG.E.U16 R97, desc[UR10][R86.64] ;  /* 0x0000000a56617981 */ /* 0x000ea8000c1e1500 */
[----:B------:R0:W2:Y:S02]  /*e200*/  LDG.E.U16 R96, desc[UR10][R84.64] ;  /* 0x0000000a54607981 */ /* 0x0000a4000c1e1500 */
[C---:B0-----:R-:W-:Y:S02]  /*e210*/  IMAD.WIDE R84, R3.reuse, 0x2, R110 ;  /* 0x0000000203547825 */ /* 0x041fe400078e026e */
[----:B------:R-:W2:Y:S02]  /*e220*/  LDL.64 R110, [R1+0x358] ;  /* 0x00035800016e7983 */ /* 0x000ea40000100a00 */
[----:B----4-:R-:W-:-:S02]  /*e230*/  IMAD.WIDE R86, R3, 0x2, R98 ;  /* 0x0000000203567825 */ /* 0x010fc400078e0262 */
[----:B------:R0:W4:Y:S04]  /*e240*/  LDG.E.U16 R89, desc[UR10][R84.64] ;  /* 0x0000000a54597981 */ /* 0x000128000c1e1500 */
[----:B------:R1:W4:Y:S01]  /*e250*/  LDG.E.U16 R98, desc[UR10][R86.64] ;  /* 0x0000000a56627981 */ /* 0x000322000c1e1500 */
[----:B0-----:R-:W-:-:S03]  /*e260*/  IMAD.WIDE R84, R3, 0x2, R104 ;  /* 0x0000000203547825 */ /* 0x001fc600078e0268 */
[----:B------:R-:W4:Y:S01]  /*e270*/  LDL.64 R104, [R1+0x350] ;  /* 0x0003500001687983 */ /* 0x000f220000100a00 */
[----:B-1----:R-:W-:-:S03]  /*e280*/  IMAD.WIDE R86, R3, 0x2, R112 ;  /* 0x0000000203567825 */ /* 0x002fc600078e0270 */
[----:B------:R-:W5:Y:S04]  /*e290*/  LDL.64 R112, [R1+0x2e8] ;  /* 0x0002e80001707983 */ /* 0x000f680000100a00 */
[----:B------:R0:W5:Y:S04]  /*e2a0*/  LDG.E.U16 R91, desc[UR10][R84.64] ;  /* 0x0000000a545b7981 */ /* 0x000168000c1e1500 */
[----:B------:R-:W5:Y:S01]  /*e2b0*/  LDG.E.U16 R86, desc[UR10][R86.64] ;  /* 0x0000000a56567981 */ /* 0x000f62000c1e1500 */
[----:B0-----:R-:W-:-:S03]  /*e2c0*/  IMAD.WIDE R84, R3, 0x2, R106 ;  /* 0x0000000203547825 */ /* 0x001fc600078e026a */
[----:B------:R-:W5:Y:S04]  /*e2d0*/  LDL.64 R106, [R1+0x2e0] ;  /* 0x0002e000016a7983 */ /* 0x000f680000100a00 */
[----:B------:R0:W5:Y:S02]  /*e2e0*/  LDG.E.U16 R87, desc[UR10][R84.64] ;  /* 0x0000000a54577981 */ /* 0x000164000c1e1500 */
[----:B0-----:R-:W-:Y:S02]  /*e2f0*/  IMAD.WIDE R84, R3, 0x2, R114 ;  /* 0x0000000203547825 */ /* 0x001fe400078e0272 */
[----:B------:R-:W5:Y:S02]  /*e300*/  LDL.64 R114, [R1+0x5c8] ;  /* 0x0005c80001727983 */ /* 0x000f640000100a00 */
[----:B------:R-:W-:-:S04]  /*e310*/  IMAD.WIDE R92, R92, 0x2, R134 ;  /* 0x000000025c5c7825 */ /* 0x000fc800078e0286 */
[----:B------:R-:W-:-:S06]  /*e320*/  IMAD.WIDE R92, R3, 0x2, R92 ;  /* 0x00000002035c7825 */ /* 0x000fcc00078e025c */
[----:B------:R-:W5:Y:S04]  /*e330*/  LDG.E.U16 R92, desc[UR10][R92.64] ;  /* 0x0000000a5c5c7981 */ /* 0x000f68000c1e1500 */
[----:B------:R0:W5:Y:S02]  /*e340*/  LDG.E.U16 R93, desc[UR10][R84.64] ;  /* 0x0000000a545d7981 */ /* 0x000164000c1e1500 */
[C---:B0-----:R-:W-:Y:S02]  /*e350*/  IMAD.WIDE R84, R3.reuse, 0x2, R108 ;  /* 0x0000000203547825 */ /* 0x041fe400078e026c */
[----:B------:R-:W5:Y:S04]  /*e360*/  LDL.64 R108, [R1+0x5c0] ;  /* 0x0005c000016c7983 */ /* 0x000f680000100a00 */
[----:B------:R3:W5:Y:S02]  /*e370*/  LDG.E.U16 R99, desc[UR10][R84.64] ;  /* 0x0000000a54637981 */ /* 0x000764000c1e1500 */
[----:B---3--:R-:W-:-:S05]  /*e380*/  IMAD.WIDE R84, R3, 0x2, R100 ;  /* 0x0000000203547825 */ /* 0x008fca00078e0264 */
[----:B------:R0:W3:Y:S02]  /*e390*/  LDG.E.U16 R100, desc[UR10][R84.64] ;  /* 0x0000000a54647981 */ /* 0x0000e4000c1e1500 */
[C---:B0-----:R-:W-:Y:S02]  /*e3a0*/  IMAD.WIDE R84, R3.reuse, 0x2, R116 ;  /* 0x0000000203547825 */ /* 0x041fe400078e0274 */
[----:B------:R-:W3:Y:S04]  /*e3b0*/  LDL.64 R116, [R1+0x548] ;  /* 0x0005480001747983 */ /* 0x000ee80000100a00 */
[----:B------:R0:W3:Y:S02]  /*e3c0*/  LDG.E.U16 R101, desc[UR10][R84.64] ;  /* 0x0000000a54657981 */ /* 0x0000e4000c1e1500 */
[----:B0-----:R-:W-:-:S05]  /*e3d0*/  IMAD.WIDE R84, R3, 0x2, R102 ;  /* 0x0000000203547825 */ /* 0x001fca00078e0266 */
[----:B------:R2:W3:Y:S02]  /*e3e0*/  LDG.E.U16 R102, desc[UR10][R84.64] ;  /* 0x0000000a54667981 */ /* 0x0004e4000c1e1500 */
[C---:B--2---:R-:W-:Y:S02]  /*e3f0*/  IMAD.WIDE R84, R3.reuse, 0x2, R110 ;  /* 0x0000000203547825 */ /* 0x044fe400078e026e */
[----:B------:R-:W2:Y:S04]  /*e400*/  LDL.64 R110, [R1+0x540] ;  /* 0x00054000016e7983 */ /* 0x000ea80000100a00 */
[----:B------:R4:W2:Y:S02]  /*e410*/  LDG.E.U16 R103, desc[UR10][R84.64] ;  /* 0x0000000a54677981 */ /* 0x0008a4000c1e1500 */
[----:B----4-:R-:W-:-:S05]  /*e420*/  IMAD.WIDE R84, R3, 0x2, R104 ;  /* 0x0000000203547825 */ /* 0x010fca00078e0268 */
[----:B------:R5:W4:Y:S02]  /*e430*/  LDG.E.U16 R104, desc[UR10][R84.64] ;  /* 0x0000000a54687981 */ /* 0x000b24000c1e1500 */
[C---:B-----5:R-:W-:Y:S02]  /*e440*/  IMAD.WIDE R84, R3.reuse, 0x2, R112 ;  /* 0x0000000203547825 */ /* 0x060fe400078e0270 */
[----:B------:R-:W5:Y:S04]  /*e450*/  LDL.64 R112, [R1+0x4c0] ;  /* 0x0004c00001707983 */ /* 0x000f680000100a00 */
[----:B------:R0:W4:Y:S02]  /*e460*/  LDG.E.U16 R105, desc[UR10][R84.64] ;  /* 0x0000000a54697981 */ /* 0x000124000c1e1500 */
[----:B0-----:R-:W-:-:S05]  /*e470*/  IMAD.WIDE R84, R3, 0x2, R106 ;  /* 0x0000000203547825 */ /* 0x001fca00078e026a */
[----:B------:R0:W4:Y:S02]  /*e480*/  LDG.E.U16 R106, desc[UR10][R84.64] ;  /* 0x0000000a546a7981 */ /* 0x000124000c1e1500 */
[C---:B0-----:R-:W-:Y:S02]  /*e490*/  IMAD.WIDE R84, R3.reuse, 0x2, R114 ;  /* 0x0000000203547825 */ /* 0x041fe400078e0272 */
[----:B------:R-:W4:Y:S04]  /*e4a0*/  LDL.64 R114, [R1+0x440] ;  /* 0x0004400001727983 */ /* 0x000f280000100a00 */
[----:B------:R0:W4:Y:S02]  /*e4b0*/  LDG.E.U16 R107, desc[UR10][R84.64] ;  /* 0x0000000a546b7981 */ /* 0x000124000c1e1500 */
[----:B0-----:R-:W-:-:S05]  /*e4c0*/  IMAD.WIDE R84, R3, 0x2, R108 ;  /* 0x0000000203547825 */ /* 0x001fca00078e026c */
[----:B------:R3:W4:Y:S02]  /*e4d0*/  LDG.E.U16 R108, desc[UR10][R84.64] ;  /* 0x0000000a546c7981 */ /* 0x000724000c1e1500 */
[C---:B---3--:R-:W-:Y:S02]  /*e4e0*/  IMAD.WIDE R84, R3.reuse, 0x2, R116 ;  /* 0x0000000203547825 */ /* 0x048fe400078e0274 */
[----:B------:R-:W3:Y:S04]  /*e4f0*/  LDL.64 R116, [R1+0x3c0] ;  /* 0x0003c00001747983 */ /* 0x000ee80000100a00 */
[----:B------:R2:W3:Y:S02]  /*e500*/  LDG.E.U16 R109, desc[UR10][R84.64] ;  /* 0x0000000a546d7981 */ /* 0x0004e4000c1e1500 */
[----:B--2---:R-:W-:-:S05]  /*e510*/  IMAD.WIDE R84, R3, 0x2, R110 ;  /* 0x0000000203547825 */ /* 0x004fca00078e026e */
[----:B------:R0:W2:Y:S02]  /*e520*/  LDG.E.U16 R110, desc[UR10][R84.64] ;  /* 0x0000000a546e7981 */ /* 0x0000a4000c1e1500 */
[C---:B0-----:R-:W-:Y:S02]  /*e530*/  IMAD.WIDE R84, R3.reuse, 0x2, R118 ;  /* 0x0000000203547825 */ /* 0x041fe400078e0276 */
[----:B------:R-:W2:Y:S04]  /*e540*/  LDL.64 R118, [R1+0x340] ;  /* 0x0003400001767983 */ /* 0x000ea80000100a00 */
[----:B------:R5:W2:Y:S02]  /*e550*/  LDG.E.U16 R111, desc[UR10][R84.64] ;  /* 0x0000000a546f7981 */ /* 0x000aa4000c1e1500 */
[----:B-----5:R-:W-:-:S05]  /*e560*/  IMAD.WIDE R84, R3, 0x2, R112 ;  /* 0x0000000203547825 */ /* 0x020fca00078e0270 */
[----:B------:R0:W5:Y:S02]  /*e570*/  LDG.E.U16 R112, desc[UR10][R84.64] ;  /* 0x0000000a54707981 */ /* 0x000164000c1e1500 */
[C---:B0-----:R-:W-:Y:S02]  /*e580*/  IMAD.WIDE R84, R3.reuse, 0x2, R120 ;  /* 0x0000000203547825 */ /* 0x041fe400078e0278 */
[----:B------:R-:W5:Y:S04]  /*e590*/  LDL.64 R120, [R1+0x2d0] ;  /* 0x0002d00001787983 */ /* 0x000f680000100a00 */
[----:B------:R4:W5:Y:S02]  /*e5a0*/  LDG.E.U16 R113, desc[UR10][R84.64] ;  /* 0x0000000a54717981 */ /* 0x000964000c1e1500 */
[----:B----4-:R-:W-:-:S05]  /*e5b0*/  IMAD.WIDE R84, R3, 0x2, R114 ;  /* 0x0000000203547825 */ /* 0x010fca00078e0272 */
[----:B------:R0:W4:Y:S02]  /*e5c0*/  LDG.E.U16 R114, desc[UR10][R84.64] ;  /* 0x0000000a54727981 */ /* 0x000124000c1e1500 */
[C---:B0-----:R-:W-:Y:S02]  /*e5d0*/  IMAD.WIDE R84, R3.reuse, 0x2, R122 ;  /* 0x0000000203547825 */ /* 0x041fe400078e027a */
[----:B------:R-:W4:Y:S04]  /*e5e0*/  LDL.64 R122, [R1+0x5b0] ;  /* 0x0005b000017a7983 */ /* 0x000f280000100a00 */
[----:B------:R3:W4:Y:S02]  /*e5f0*/  LDG.E.U16 R115, desc[UR10][R84.64] ;  /* 0x0000000a54737981 */ /* 0x000724000c1e1500 */
[----:B---3--:R-:W-:-:S05]  /*e600*/  IMAD.WIDE R84, R3, 0x2, R116 ;  /* 0x0000000203547825 */ /* 0x008fca00078e0274 */
[----:B------:R0:W3:Y:S02]  /*e610*/  LDG.E.U16 R116, desc[UR10][R84.64] ;  /* 0x0000000a54747981 */ /* 0x0000e4000c1e1500 */
[C---:B0-----:R-:W-:Y:S02]  /*e620*/  IMAD.WIDE R84, R3.reuse, 0x2, R124 ;  /* 0x0000000203547825 */ /* 0x041fe400078e027c */
        /* <DEDUP_REMOVED lines=10> */
[----:B------:R-:W2:Y:S04]  /*e6d0*/  LDL.64 R130, [R1+0x3b0] ;  /* 0x0003b00001827983 */ /* 0x000ea80000100a00 */
[----:B------:R4:W2:Y:S02]  /*e6e0*/  LDG.E.U16 R121, desc[UR10][R84.64] ;  /* 0x0000000a54797981 */ /* 0x0008a4000c1e1500 */
[----:B----4-:R-:W-:-:S05]  /*e6f0*/  IMAD.WIDE R84, R3, 0x2, R122 ;  /* 0x0000000203547825 */ /* 0x010fca00078e027a */
[----:B------:R0:W4:Y:S04]  /*e700*/  LDG.E.U16 R122, desc[UR10][R84.64] ;  /* 0x0000000a547a7981 */ /* 0x000128000c1e1500 */
[----:B------:R-:W0:Y:S02]  /*e710*/  LDL.64 R84, [R1+0x538] ;  /* 0x0005380001547983 */ /* 0x000e240000100a00 */
[----:B0-----:R-:W-:-:S05]  /*e720*/  IMAD.WIDE R84, R3, 0x2, R84 ;  /* 0x0000000203547825 */ /* 0x001fca00078e0254 */
[----:B------:R3:W4:Y:S02]  /*e730*/  LDG.E.U16 R123, desc[UR10][R84.64] ;  /* 0x0000000a547b7981 */ /* 0x000724000c1e1500 */
[----:B---3--:R-:W-:-:S05]  /*e740*/  IMAD.WIDE R84, R3, 0x2, R124 ;  /* 0x0000000203547825 */ /* 0x008fca00078e027c */
[----:B------:R0:W3:Y:S02]  /*e750*/  LDG.E.U16 R124, desc[UR10][R84.64] ;  /* 0x0000000a547c7981 */ /* 0x0000e4000c1e1500 */
[C---:B0-----:R-:W-:Y:S02]  /*e760*/  IMAD.WIDE R84, R3.reuse, 0x2, R238 ;  /* 0x0000000203547825 */ /* 0x041fe400078e02ee */
[----:B------:R-:W3:Y:S04]  /*e770*/  LDL.64 R238, [R1+0x2b0] ;  /* 0x0002b00001ee7983 */ /* 0x000ee80000100a00 */
[----:B------:R2:W3:Y:S02]  /*e780*/  LDG.E.U16 R125, desc[UR10][R84.64] ;  /* 0x0000000a547d7981 */ /* 0x0004e4000c1e1500 */
[----:B--2---:R-:W-:-:S05]  /*e790*/  IMAD.WIDE R84, R3, 0x2, R126 ;  /* 0x0000000203547825 */ /* 0x004fca00078e027e */
[----:B------:R0:W2:Y:S04]  /*e7a0*/  LDG.E.U16 R126, desc[UR10][R84.64] ;  /* 0x0000000a547e7981 */ /* 0x0000a8000c1e1500 */
[----:B------:R-:W0:Y:S02]  /*e7b0*/  LDL.64 R84, [R1+0x438] ;  /* 0x0004380001547983 */ /* 0x000e240000100a00 */
[----:B0-----:R-:W-:-:S05]  /*e7c0*/  IMAD.WIDE R84, R3, 0x2, R84 ;  /* 0x0000000203547825 */ /* 0x001fca00078e0254 */
[----:B------:R0:W2:Y:S02]  /*e7d0*/  LDG.E.U16 R127, desc[UR10][R84.64] ;  /* 0x0000000a547f7981 */ /* 0x0000a4000c1e1500 */
[----:B0-----:R-:W-:-:S05]  /*e7e0*/  IMAD.WIDE R84, R3, 0x2, R128 ;  /* 0x0000000203547825 */ /* 0x001fca00078e0280 */
        /* <DEDUP_REMOVED lines=8> */
[----:B------:R0:W2:Y:S04]  /*e870*/  LDG.E.U16 R131, desc[UR10][R84.64] ;  /* 0x0000000a54837981 */ /* 0x0000a8000c1e1500 */
[----:B------:R-:W0:Y:S02]  /*e880*/  LDL.64 R84, [R1+0x2c0] ;  /* 0x0002c00001547983 */ /* 0x000e240000100a00 */
[----:B0-----:R-:W-:-:S05]  /*e890*/  IMAD.WIDE R84, R3, 0x2, R84 ;  /* 0x0000000203547825 */ /* 0x001fca00078e0254 */
[----:B------:R0:W2:Y:S04]  /*e8a0*/  LDG.E.U16 R132, desc[UR10][R84.64] ;  /* 0x0000000a54847981 */ /* 0x0000a8000c1e1500 */
[----:B------:R-:W0:Y:S01]  /*e8b0*/  LDL.64 R84, [R1+0x2b8] ;  /* 0x0002b80001547983 */ /* 0x000e220000100a00 */
[----:B------:R-:W-:-:S03]  /*e8c0*/  LOP3.LUT R142, R138, 0x10, RZ, 0x3c, !PT ;  /* 0x000000108a8e7812 */ /* 0x000fc600078e3cff */
        /* <DEDUP_REMOVED lines=16> */
[----:B0-----:R-:W-:-:S05]  /*e9d0*/  IMAD.WIDE R84, R3, 0x2, R84 ;  /* 0x0000000203547825 */ /* 0x001fca00078e0254 */
[----:B------:R3:W2:Y:S02]  /*e9e0*/  LDG.E.U16 R139, desc[UR10][R84.64] ;  /* 0x0000000a548b7981 */ /* 0x0006a4000c1e1500 */
[----:B---3--:R-:W-:-:S06]  /*e9f0*/  IMAD.WIDE R84, R3, 0x2, R238 ;  /* 0x0000000203547825 */ /* 0x008fcc00078e02ee */
[----:B------:R-:W3:Y:S04]  /*ea00*/  LDG.E.U16 R84, desc[UR10][R84.64] ;  /* 0x0000000a54547981 */ /* 0x000ee8000c1e1500 */
        /* <DEDUP_REMOVED lines=15> */
[----:B------:R0:W-:Y:S02]  /*eb00*/  STS.U16 [R142+UR6+0x15c80], R57 ;  /* 0x015c80398e007988 */ /* 0x0001e40008000406 */
[----:B0-----:R-:W0:Y:S01]  /*eb10*/  S2R R142, SR_TID.X ;  /* 0x00000000008e7919 */ /* 0x001e220000002100 */
[----:B------:R-:W-:-:S05]  /*eb20*/  LOP3.LUT R238, R138, 0x20, RZ, 0x3c, !PT ;  /* 0x000000208aee7812 */ /* 0x000fca00078e3cff */
        /* <DEDUP_REMOVED lines=8> */
[----:B------:R-:W-:-:S03]  /*ebb0*/  LOP3.LUT R145, R138, 0x30, RZ, 0x3c, !PT ;  /* 0x000000308a917812 */ /* 0x000fc600078e3cff */
[----:B------:R-:W-:Y:S04]  /*ebc0*/  STS.U16 [R238+UR6+0x11100], R49 ;  /* 0x01110031ee007988 */ /* 0x000fe80008000406 */
[----:B------:R-:W-:Y:S01]  /*ebd0*/  STS.U16 [R238+UR6+0x15100], R48 ;  /* 0x01510030ee007988 */ /* 0x000fe20008000406 */
[----:B0-----:R-:W-:-:S03]  /*ebe0*/  LOP3.LUT R5, R142, 0x3f, RZ, 0xc0, !PT ;  /* 0x0000003f8e057812 */ /* 0x001fc600078ec0ff */
[----:B------:R-:W-:Y:S04]  /*ebf0*/  STS.U16 [R238+UR6+0x11500], R47 ;  /* 0x0115002fee007988 */ /* 0x000fe80008000406 */
[----:B------:R-:W-:Y:S04]  /*ec00*/  STS.U16 [R238+UR6+0x15500], R46 ;  /* 0x0155002eee007988 */ /* 0x000fe80008000406 */
[----:B------:R-:W-:Y:S04]  /*ec10*/  STS.U16 [R238+UR6+0x11900], R45 ;  /* 0x0119002dee007988 */ /* 0x000fe80008000406 */
[----:B------:R-:W-:Y:S04]  /*ec20*/  STS.U16 [R238+UR6+0x15900], R44 ;  /* 0x0159002cee007988 */ /* 0x000fe80008000406 */
[----:B------:R-:W-:Y:S01]  /*ec30*/  STS.U16 [R238+UR6+0x11d00], R43 ;  /* 0x011d002bee007988 */ /* 0x000fe20008000406 */
[----:B------:R-:W-:-:S03]  /*ec40*/  IMAD.SHL.U32 R5, R5, 0x2, RZ ;  /* 0x0000000205057824 */ /* 0x000fc600078e00ff */
[----:B------:R0:W-:Y:S01]  /*ec50*/  STS.U16 [R238+UR6+0x15d00], R42 ;  /* 0x015d002aee007988 */ /* 0x0001e20008000406 */
[----:B------:R-:W-:-:S03]  /*ec60*/  LOP3.LUT R6, R142, 0x40, RZ, 0xc0, !PT ;  /* 0x000000408e067812 */ /* 0x000fc600078ec0ff */
[----:B------:R-:W-:Y:S04]  /*ec70*/  STS.U16 [R145+UR6+0x14180], R41 ;  /* 0x0141802991007988 */ /* 0x000fe80008000406 */
[----:B------:R-:W-:Y:S04]  /*ec80*/  STS.U16 [R145+UR6+0x10180], R40 ;  /* 0x0101802891007988 */ /* 0x000fe80008000406 */
[----:B------:R-:W-:Y:S04]  /*ec90*/  STS.U16 [R145+UR6+0x10580], R39 ;  /* 0x0105802791007988 */ /* 0x000fe80008000406 */
[----:B------:R-:W-:Y:S01]  /*eca0*/  STS.U16 [R145+UR6+0x14580], R38 ;  /* 0x0145802691007988 */ /* 0x000fe20008000406 */
[----:B------:R-:W-:-:S03]  /*ecb0*/  LEA R5, R6, R5, 0x7 ;  /* 0x0000000506057211 */ /* 0x000fc600078e38ff */
[----:B------:R-:W-:Y:S01]  /*ecc0*/  STS.U16 [R145+UR6+0x10980], R37 ;  /* 0x0109802591007988 */ /* 0x000fe20008000406 */
[----:B0-----:R-:W-:-:S03]  /*ecd0*/  LOP3.LUT R42, R142, 0x3f, RZ, 0xc0, !PT ;  /* 0x0000003f8e2a7812 */ /* 0x001fc600078ec0ff */
[----:B------:R-:W-:Y:S04]  /*ece0*/  STS.U16 [R145+UR6+0x14980], R35 ;  /* 0x0149802391007988 */ /* 0x000fe80008000406 */
[----:B------:R-:W-:Y:S04]  /*ecf0*/  STS.U16 [R145+UR6+0x10d80], R34 ;  /* 0x010d802291007988 */ /* 0x000fe80008000406 */
[----:B------:R-:W-:Y:S01]  /*ed00*/  STS.U16 [R145+UR6+0x14d80], R33 ;  /* 0x014d802191007988 */ /* 0x000fe20008000406 */
[----:B------:R-:W-:-:S03]  /*ed10*/  LOP3.LUT R5, R5, 0x40, RZ, 0x3c, !PT ;  /* 0x0000004005057812 */ /* 0x000fc600078e3cff */
[----:B------:R-:W-:Y:S01]  /*ed20*/  STS.U16 [R145+UR6+0x11180], R32 ;  /* 0x0111802091007988 */ /* 0x000fe20008000406 */
[----:B------:R-:W-:-:S03]  /*ed30*/  IMAD.SHL.U32 R42, R42, 0x2, RZ ;  /* 0x000000022a2a7824 */ /* 0x000fc600078e00ff */
[----:B------:R-:W-:Y:S04]  /*ed40*/  STS.U16 [R145+UR6+0x15180], R31 ;  /* 0x0151801f91007988 */ /* 0x000fe80008000406 */
[----:B------:R-:W-:Y:S04]  /*ed50*/  STS.U16 [R145+UR6+0x11580], R30 ;  /* 0x0115801e91007988 */ /* 0x000fe80008000406 */
[----:B------:R-:W-:Y:S04]  /*ed60*/  STS.U16 [R145+UR6+0x15580], R29 ;  /* 0x0155801d91007988 */ /* 0x000fe80008000406 */
[----:B------:R-:W-:Y:S01]  /*ed70*/  STS.U16 [R145+UR6+0x11980], R12 ;  /* 0x0119800c91007988 */ /* 0x000fe20008000406 */
[----:B------:R-:W-:-:S03]  /*ed80*/  UMOV UR72, 0x1 ;  /* 0x0000000100487882 */ /* 0x000fc60000000000 */
[----:B------:R-:W-:Y:S04]  /*ed90*/  STS.U16 [R145+UR6+0x15980], R27 ;  /* 0x0159801b91007988 */ /* 0x000fe80008000406 */
[----:B------:R-:W-:Y:S01]  /*eda0*/  STS.U16 [R145+UR6+0x11d80], R26 ;  /* 0x011d801a91007988 */ /* 0x000fe20008000406 */
[----:B------:R-:W-:-:S04]  /*edb0*/  @!UP0 UIADD3 UR72, UPT, UPT, -UR72, 0x100000, URZ ;  /* 0x0010000048488890 */ /* 0x000fc8000fffe1ff */
[----:B------:R-:W-:Y:S02]  /*edc0*/  @!UP0 USHF.L.U32 UR73, UR72, 0xb, URZ ;  /* 0x0000000b48498899 */ /* 0x000fe400080006ff */
[----:B------:R-:W-:Y:S01]  /*edd0*/  @!UP0 USHF.L.U32 UR72, UR72, 0x1, URZ ;  /* 0x0000000148488899 */ /* 0x000fe200080006ff */
[----:B------:R-:W-:Y:S04]  /*ede0*/  STS.U16 [R145+UR6+0x15d80], R25 ;  /* 0x015d801991007988 */ /* 0x000fe80008000406 */
[----:B------:R0:W-:Y:S04]  /*edf0*/  STS.U16 [R5+UR6+0x10e00], R4 ;  /* 0x010e000405007988 */ /* 0x0001e80008000406 */
[----:B------:R-:W-:Y:S01]  /*ee00*/  STS.U16 [R5+UR6+0x10200], R24 ;  /* 0x0102001805007988 */ /* 0x000fe20008000406 */
[----:B0-----:R-:W-:-:S03]  /*ee10*/  LEA R4, R6, R42, 0x7 ;  /* 0x0000002a06047211 */ /* 0x001fc600078e38ff */
[----:B------:R-:W-:Y:S01]  /*ee20*/  STS.U16 [R5+UR6+0x14200], R23 ;  /* 0x0142001705007988 */ /* 0x000fe20008000406 */
        /* <DEDUP_REMOVED lines=14> */
[----:B------:R-:W-:-:S03]  /*ef10*/  VOTEU.ALL UP2, P0 ;  /* 0x0000000000ff7886 */ /* 0x000fc60000040000 */
[----:B------:R1:W-:Y:S01]  /*ef20*/  STS.U16 [R6+UR6+0x10280], R11 ;  /* 0x0102800b06007988 */ /* 0x0003e20008000406 */
[C---:B0-----:R-:W-:Y:S02]  /*ef30*/  LOP3.LUT R5, R4.reuse, 0x60, RZ, 0x3c, !PT ;  /* 0x0000006004057812 */ /* 0x041fe400078e3cff */
[----:B------:R-:W-:Y:S01]  /*ef40*/  LOP3.LUT R4, R4, 0x70, RZ, 0x3c, !PT ;  /* 0x0000007004047812 */ /* 0x000fe200078e3cff */
[----:B------:R1:W-:Y:S04]  /*ef50*/  STS.U16 [R6+UR6+0x14280], R10 ;  /* 0x0142800a06007988 */ /* 0x0003e80008000406 */
        /* <DEDUP_REMOVED lines=29> */
[----:B-----5:R1:W-:Y:S04]  /*f130*/  STS.U16 [R5+UR6+0x15f00], R120 ;  /* 0x015f007805007988 */ /* 0x0203e80008000406 */
[----:B------:R1:W-:Y:S04]  /*f140*/  STS.U16 [R4+UR6+0x10380], R90 ;  /* 0x0103805a04007988 */ /* 0x0003e80008000406 */
[----:B------:R1:W-:Y:S04]  /*f150*/  STS.U16 [R4+UR6+0x14380], R92 ;  /* 0x0143805c04007988 */ /* 0x0003e80008000406 */
[----:B------:R1:W-:Y:S04]  /*f160*/  STS.U16 [R4+UR6+0x10780], R121 ;  /* 0x0107807904007988 */ /* 0x0003e80008000406 */
[----:B----4-:R1:W-:Y:S04]  /*f170*/  STS.U16 [R4+UR6+0x14780], R122 ;  /* 0x0147807a04007988 */ /* 0x0103e80008000406 */
[----:B------:R1:W-:Y:S04]  /*f180*/  STS.U16 [R4+UR6+0x10b80], R123 ;  /* 0x010b807b04007988 */ /* 0x0003e80008000406 */
[----:B------:R1:W-:Y:S04]  /*f190*/  STS.U16 [R4+UR6+0x14b80], R124 ;  /* 0x014b807c04007988 */ /* 0x0003e80008000406 */
[----:B------:R1:W-:Y:S04]  /*f1a0*/  STS.U16 [R4+UR6+0x10f80], R125 ;  /* 0x010f807d04007988 */ /* 0x0003e80008000406 */
[----:B--2---:R1:W-:Y:S04]  /*f1b0*/  STS.U16 [R4+UR6+0x14f80], R126 ;  /* 0x014f807e04007988 */ /* 0x0043e80008000406 */
[----:B------:R1:W-:Y:S04]  /*f1c0*/  STS.U16 [R4+UR6+0x11380], R127 ;  /* 0x0113807f04007988 */ /* 0x0003e80008000406 */
[----:B------:R1:W-:Y:S04]  /*f1d0*/  STS.U16 [R4+UR6+0x15380], R128 ;  /* 0x0153808004007988 */ /* 0x0003e80008000406 */
[----:B------:R1:W-:Y:S04]  /*f1e0*/  STS.U16 [R4+UR6+0x11780], R129 ;  /* 0x0117808104007988 */ /* 0x0003e80008000406 */
[----:B------:R1:W-:Y:S04]  /*f1f0*/  STS.U16 [R4+UR6+0x15780], R130 ;  /* 0x0157808204007988 */ /* 0x0003e80008000406 */
[----:B------:R1:W-:Y:S04]  /*f200*/  STS.U16 [R4+UR6+0x11b80], R131 ;  /* 0x011b808304007988 */ /* 0x0003e80008000406 */
[----:B------:R1:W-:Y:S04]  /*f210*/  STS.U16 [R4+UR6+0x15b80], R132 ;  /* 0x015b808404007988 */ /* 0x0003e80008000406 */
[----:B------:R1:W-:Y:S04]  /*f220*/  STS.U16 [R4+UR6+0x11f80], R139 ;  /* 0x011f808b04007988 */ /* 0x0003e80008000406 */
[----:B---3--:R1:W-:Y:S01]  /*f230*/  STS.U16 [R4+UR6+0x15f80], R84 ;  /* 0x015f805404007988 */ /* 0x0083e20008000406 */
[----:B------:R0:W-:Y:S06]  /*f240*/  MEMBAR.ALL.CTA ;  /* 0x0000000000007992 */ /* 0x0001ec0000008000 */
[----:B0-----:R-:W-:Y:S04]  /*f250*/  FENCE.VIEW.ASYNC.S ;  /* 0x00000000000073c6 */ /* 0x001fe80000000000 */
[----:B------:R-:W0:Y:S02]  /*f260*/  FENCE.VIEW.ASYNC.S ;  /* 0x00000000000073c6 */ /* 0x000e240000000000 */
[----:B0-----:R1:W0:Y:S02]  /*f270*/  @!UP2 SYNCS.EXCH.64 URZ, [UR6+0x20010], UR72 ;  /* 0x0200104806ffa5b2 */ /* 0x0012240008000100 */
[----:B0-----:R-:W-:Y:S06]  /*f280*/  BAR.SYNC.DEFER_BLOCKING 0x0 ;  /* 0x0000000000007b1d */ /* 0x001fec0000010000 */
[----:B-1----:R-:W-:Y:S05]  /*f290*/  BRA.U UP1, `(.L_x_13) ;  /* 0x0000000101b47547 */ /* 0x002fea000b800000 */
[----:B------:R-:W2:Y:S04]  /*f2a0*/  LDL R17, [R1+0x2a0] ;  /* 0x0002a00001117983 */ /* 0x000ea80000100800 */
[----:B------:R-:W3:Y:S01]  /*f2b0*/  LDL R12, [R1+0x2a8] ;  /* 0x0002a800010c7983 */ /* 0x000ee20000100800 */
[----:B------:R-:W-:Y:S02]  /*f2c0*/  MOV.SPILL R8, UR7 ;  /* 0x0000000700087c02 */ /* 0x000fe40009000f00 */
[----:B------:R-:W-:Y:S01]  /*f2d0*/  MOV.SPILL R9, UR6 ;  /* 0x0000000600097c02 */ /* 0x000fe20009000f00 */
[----:B------:R-:W4:Y:S01]  /*f2e0*/  LDL R10, [R1+0x608] ;  /* 0x00060800010a7983 */ /* 0x000f220000100800 */
[----:B------:R-:W-:-:S13]  /*f2f0*/  ELECT P1, URZ, PT ;  /* 0x0000000000ff782f */ /* 0x000fda0003820000 */
[----:B------:R-:W-:Y:S01]  /*f300*/  @P1 IMAD.MOV.U32 R5, RZ, RZ, 0x40004040 ;  /* 0x40004040ff051424 */ /* 0x000fe200078e00ff */
[----:B------:R-:W-:-:S04]  /*f310*/  @P1 MOV R7, 0x40004040 ;  /* 0x4000404000071802 */ /* 0x000fc80000000f00 */
[----:B------:R-:W-:Y:S02]  /*f320*/  @P1 R2UR UR73, R5 ;  /* 0x00000000054912ca */ /* 0x000fe400000e0000 */
[----:B------:R-:W-:Y:S01]  /*f330*/  @P1 R2UR UR75, R7 ;  /* 0x00000000074b12ca */ /* 0x000fe200000e0000 */
[----:B------:R-:W-:Y:S01]  /*f340*/  HFMA2 R5, -RZ, RZ, 0, 0 ;  /* 0x00000000ff057431 */ /* 0x000fe200000001ff */
[----:B------:R-:W-:Y:S01]  /*f350*/  UMOV UR6, 0x0 ;  /* 0x0000000000067882 */ /* 0x000fe20000000000 */
[----:B------:R-:W-:Y:S01]  /*f360*/  UMOV UR7, 0x4108010 ;  /* 0x0410801000077882 */ /* 0x000fe20000000000 */
[----:B--2---:R-:W-:-:S13]  /*f370*/  R2UR UR5, R17 ;  /* 0x00000000110572ca */ /* 0x004fda00000e0000 */
[----:B------:R-:W-:Y:S01]  /*f380*/  IMAD.U32 R4, RZ, RZ, UR5 ;  /* 0x00000005ff047e24 */ /* 0x000fe2000f8e00ff */
[----:B---3--:R-:W-:-:S04]  /*f390*/  R2UR UR5, R12 ;  /* 0x000000000c0572ca */ /* 0x008fc800000e0000 */
[----:B------:R-:W-:-:S09]  /*f3a0*/  @P1 R2UR UR72, R4 ;  /* 0x00000000044812ca */ /* 0x000fd200000e0000 */
[----:B------:R-:W-:-:S04]  /*f3b0*/  MOV R6, UR5 ;  /* 0x0000000500067c02 */ /* 0x000fc80008000f00 */
[----:B------:R-:W-:Y:S01]  /*f3c0*/  @P1 R2UR UR74, R6 ;  /* 0x00000000064a12ca */ /* 0x000fe200000e0000 */
[----:B----4-:R-:W-:-:S05]  /*f3d0*/  VIADD R4, R10, 0x20010 ;  /* 0x000200100a047836 */ /* 0x010fca0000000000 */
[----:B------:R-:W-:-:S07]  /*f3e0*/  @P1 MOV R4, R4 ;  /* 0x0000000400041202 */ /* 0x000fce0000000f00 */
[----:B------:R0:W-:Y:S01]  /*f3f0*/  UTCHMMA gdesc[UR72], gdesc[UR74], tmem[UR9], tmem[UR6], idesc[UR7], !UPT ;  /* 0x00ff064a480075ea */ /* 0x0001e2000f800009 */
[----:B------:R-:W-:Y:S01]  /*f400*/  @P1 R2UR UR5, R4 ;  /* 0x00000000040512ca */ /* 0x000fe200000e0000 */
[----:B0-----:R-:W-:Y:S01]  /*f410*/  UMOV UR72, 0x0 ;  /* 0x0000000000487882 */ /* 0x001fe20000000000 */
[----:B------:R-:W-:Y:S01]  /*f420*/  UMOV UR73, 0x4108010 ;  /* 0x0410801000497882 */ /* 0x000fe20000000000 */
[----:B------:R-:W-:Y:S01]  /*f430*/  UMOV UR74, 0x0 ;  /* 0x00000000004a7882 */ /* 0x000fe20000000000 */
[----:B------:R-:W-:Y:S01]  /*f440*/  UMOV UR75, 0x4108010 ;  /* 0x04108010004b7882 */ /* 0x000fe20000000000 */
[----:B------:R0:W-:Y:S01]  /*f450*/  UTCHMMA gdesc[UR42], gdesc[UR12], tmem[UR9], tmem[UR72], idesc[UR73], UPT ;  /* 0x00ff480c2a0075ea */ /* 0x0001e2000b800009 */
        /* <DEDUP_REMOVED lines=14> */
[----:B------:R0:W-:Y:S01]  /*f540*/  UTCBAR [UR5], URZ ;  /* 0x000000ff050073e9 */ /* 0x0001e200080000ff */
[----:B------:R-:W-:-:S02]  /*f550*/  R2UR.FILL UR7, R8 ;  /* 0x00000000080772ca */ /* 0x000fc400004e0000 */
[----:B------:R-:W-:-:S15]  /*f560*/  R2UR.FILL UR6, R9 ;  /* 0x00000000090672ca */ /* 0x000fde00004e0000 */
.L_x_13:
[----:B------:R-:W1:Y:S02]  /*f570*/  SYNCS.PHASECHK.TRANS64.TRYWAIT P1, [UR6+0x20010], RZ ;  /* 0x020010ffff0075a7 */ /* 0x000e640008021106 */
[----:B-1----:R-:W-:Y:S05]  /*f580*/  @!P1 BRA `(.L_x_14) ;  /* 0x0000008000c49947 */ /* 0x002fea0003800000 */
.L_x_23:
[----:B------:R-:W2:Y:S01]  /*f590*/  LDL.64 R44, [R1+0x268] ;  /* 0x00026800012c7983 */ /* 0x000ea20000100a00 */
[----:B0-----:R-:W0:Y:S01]  /*f5a0*/  LDCU UR5, c[0x0][0x3a8] ;  /* 0x00007500ff0577ac */ /* 0x001e220008000800 */
[----:B------:R-:W-:Y:S01]  /*f5b0*/  IMAD.U32 R36, R36, -0x80000000, RZ ;  /* 0x8000000024247824 */ /* 0x000fe200078e00ff */
[----:B------:R-:W-:Y:S06]  /*f5c0*/  BAR.SYNC.DEFER_BLOCKING 0x0 ;  /* 0x0000000000007b1d */ /* 0x000fec0000010000 */
[----:B------:R-:W-:Y:S01]  /*f5d0*/  LDTM.16dp32bit_t0_t15.x32 R4, tmem[UR8+0x100000] ;  /* 0x10000008000479ee */ /* 0x000fe20008a80000 */
[----:B------:R-:W0:Y:S01]  /*f5e0*/  LDTM.16dp32bit_t16_t31.x32 R4, tmem[UR8+0x100020] ;  /* 0x10002008000479ee */ /* 0x000e220008aa0000 */
[----:B------:R-:W1:Y:S01]  /*f5f0*/  @!P0 SYNCS.CCTL.IV [UR6+0x20010] ;  /* 0x02001000ff0089b1 */ /* 0x000e620008000006 */
[----:B------:R-:W-:Y:S01]  /*f600*/  NOP ;  /* 0x0000000000007918 */ /* 0x000fe20000000000 */
[----:B0-----:R-:W-:Y:S01]  /*f610*/  FMUL R39, R4, UR5 ;  /* 0x0000000504277c20 */ /* 0x001fe20008400000 */
[----:B------:R-:W-:Y:S01]  /*f620*/  FMUL R40, R5, UR5 ;  /* 0x0000000505287c20 */ /* 0x000fe20008400000 */
[----:B------:R-:W-:Y:S01]  /*f630*/  FMUL R41, R6, UR5 ;  /* 0x0000000506297c20 */ /* 0x000fe20008400000 */
[----:B------:R-:W-:Y:S01]  /*f640*/  FMUL R37, R7, UR5 ;  /* 0x0000000507257c20 */ /* 0x000fe20008400000 */
[----:B------:R-:W-:Y:S01]  /*f650*/  FMUL R38, R8, UR5 ;  /* 0x0000000508267c20 */ /* 0x000fe20008400000 */
[----:B-1----:R-:W0:Y:S02]  /*f660*/  SYNCS.PHASECHK.TRANS64.TRYWAIT P1, [UR4], R36 ;  /* 0x00000024ff0075a7 */ /* 0x002e240008021104 */
[----:B------:R-:W-:Y:S01]  /*f670*/  FMNMX3 R41, R39, R40, R41, !PT ;  /* 0x0000002827297276 */ /* 0x000fe20007800029 */
[----:B------:R-:W-:Y:S01]  /*f680*/  FMUL R39, R9, UR5 ;  /* 0x0000000509277c20 */ /* 0x000fe20008400000 */
[----:B------:R-:W-:-:S02]  /*f690*/  FMUL R40, R10, UR5 ;  /* 0x000000050a287c20 */ /* 0x000fc40008400000 */
[----:B------:R-:W-:Y:S01]  /*f6a0*/  FMNMX3 R41, R41, R37, R38, !PT ;  /* 0x0000002529297276 */ /* 0x000fe20007800026 */
[----:B------:R-:W-:Y:S01]  /*f6b0*/  FMUL R37, R11, UR5 ;  /* 0x000000050b257c20 */ /* 0x000fe20008400000 */
[----:B------:R-:W-:Y:S02]  /*f6c0*/  FMUL R38, R12, UR5 ;  /* 0x000000050c267c20 */ /* 0x000fe40008400000 */
[----:B------:R-:W-:Y:S01]  /*f6d0*/  FMNMX3 R41, R41, R39, R40, !PT ;  /* 0x0000002729297276 */ /* 0x000fe20007800028 */
[----:B------:R-:W-:Y:S01]  /*f6e0*/  FMUL R39, R13, UR5 ;  /* 0x000000050d277c20 */ /* 0x000fe20008400000 */
[----:B------:R-:W-:Y:S02]  /*f6f0*/  FMUL R40, R14, UR5 ;  /* 0x000000050e287c20 */ /* 0x000fe40008400000 */
        /* <DEDUP_REMOVED lines=31> */
[----:B------:R-:W-:-:S03]  /*f8f0*/  FMUL R38, R35, UR5 ;  /* 0x0000000523267c20 */ /* 0x000fc60008400000 */
[----:B------:R-:W-:-:S04]  /*f900*/  FMNMX3 R37, R37, R40, R41, !PT ;  /* 0x0000002825257276 */ /* 0x000fc80007800029 */
[----:B------:R-:W-:-:S05]  /*f910*/  FMNMX R37, R38, R37, !PT ;  /* 0x0000002526257209 */ /* 0x000fca0007800000 */
[----:B------:R-:W1:Y:S02]  /*f920*/  SHFL.BFLY PT, R132, R37, 0x10, 0x1f ;  /* 0x0e001f0025847f89 */ /* 0x000e6400000e0000 */
[----:B-1----:R-:W-:-:S05]  /*f930*/  FMNMX3 R132, R37, R132, R0, !PT ;  /* 0x0000008425847276 */ /* 0x002fca0007800000 */
[--C-:B------:R-:W-:Y:S01]  /*f940*/  FFMA R4, R4, UR5, -R132.reuse ;  /* 0x0000000504047c23 */ /* 0x100fe20008000884 */
[--C-:B------:R-:W-:Y:S01]  /*f950*/  FFMA R5, R5, UR5, -R132.reuse ;  /* 0x0000000505057c23 */ /* 0x100fe20008000884 */
[--C-:B------:R-:W-:Y:S01]  /*f960*/  FFMA R6, R6, UR5, -R132.reuse ;  /* 0x0000000506067c23 */ /* 0x100fe20008000884 */
[--C-:B------:R-:W-:Y:S01]  /*f970*/  FFMA R7, R7, UR5, -R132.reuse ;  /* 0x0000000507077c23 */ /* 0x100fe20008000884 */
[----:B------:R-:W-:Y:S01]  /*f980*/  FMUL R4, R4, 1.4426950216293334961 ;  /* 0x3fb8aa3b04047820 */ /* 0x000fe20000400000 */
[----:B------:R-:W-:Y:S01]  /*f990*/  FMUL R5, R5, 1.4426950216293334961 ;  /* 0x3fb8aa3b05057820 */ /* 0x000fe20000400000 */
[----:B------:R-:W-:Y:S01]  /*f9a0*/  FMUL R6, R6, 1.4426950216293334961 ;  /* 0x3fb8aa3b06067820 */ /* 0x000fe20000400000 */
[--C-:B------:R-:W-:Y:S01]  /*f9b0*/  FFMA R8, R8, UR5, -R132.reuse ;  /* 0x0000000508087c23 */ /* 0x100fe20008000884 */
[----:B------:R-:W-:Y:S01]  /*f9c0*/  MUFU.EX2 R96, R4 ;  /* 0x0000000400607308 */ /* 0x000fe20000000800 */
[----:B------:R-:W-:Y:S01]  /*f9d0*/  FMUL R7, R7, 1.4426950216293334961 ;  /* 0x3fb8aa3b07077820 */ /* 0x000fe20000400000 */
[--C-:B------:R-:W-:Y:S01]  /*f9e0*/  FFMA R9, R9, UR5, -R132.reuse ;  /* 0x0000000509097c23 */ /* 0x100fe20008000884 */
[--C-:B------:R-:W-:Y:S01]  /*f9f0*/  FFMA R10, R10, UR5, -R132.reuse ;  /* 0x000000050a0a7c23 */ /* 0x100fe20008000884 */
[--C-:B------:R-:W-:Y:S01]  /*fa00*/  FFMA R11, R11, UR5, -R132.reuse ;  /* 0x000000050b0b7c23 */ /* 0x100fe20008000884 */
[--C-:B------:R-:W-:Y:S01]  /*fa10*/  FFMA R12, R12, UR5, -R132.reuse ;  /* 0x000000050c0c7c23 */ /* 0x100fe20008000884 */
[----:B------:R-:W-:Y:S01]  /*fa20*/  FMUL R9, R9, 1.4426950216293334961 ;  /* 0x3fb8aa3b09097820 */ /* 0x000fe20000400000 */
[--C-:B------:R-:W-:Y:S01]  /*fa30*/  FFMA R13, R13, UR5, -R132.reuse ;  /* 0x000000050d0d7c23 */ /* 0x100fe20008000884 */
[----:B------:R-:W1:Y:S01]  /*fa40*/  MUFU.EX2 R95, R5 ;  /* 0x00000005005f7308 */ /* 0x000e620000000800 */
[----:B------:R-:W-:Y:S01]  /*fa50*/  FMUL R11, R11, 1.4426950216293334961 ;  /* 0x3fb8aa3b0b0b7820 */ /* 0x000fe20000400000 */
[--C-:B------:R-:W-:Y:S01]  /*fa60*/  FFMA R14, R14, UR5, -R132.reuse ;  /* 0x000000050e0e7c23 */ /* 0x100fe20008000884 */
[----:B------:R-:W-:Y:S01]  /*fa70*/  FMUL R13, R13, 1.4426950216293334961 ;  /* 0x3fb8aa3b0d0d7820 */ /* 0x000fe20000400000 */
[--C-:B------:R-:W-:Y:S01]  /*fa80*/  FFMA R15, R15, UR5, -R132.reuse ;  /* 0x000000050f0f7c23 */ /* 0x100fe20008000884 */
[--C-:B------:R-:W-:Y:S01]  /*fa90*/  FFMA R16, R16, UR5, -R132.reuse ;  /* 0x0000000510107c23 */ /* 0x100fe20008000884 */
[--C-:B------:R-:W-:Y:S01]  /*faa0*/  FFMA R17, R17, UR5, -R132.reuse ;  /* 0x0000000511117c23 */ /* 0x100fe20008000884 */
[--C-:B------:R-:W-:Y:S01]  /*fab0*/  FFMA R18, R18, UR5, -R132.reuse ;  /* 0x0000000512127c23 */ /* 0x100fe20008000884 */
[----:B------:R3:W4:Y:S01]  /*fac0*/  MUFU.EX2 R93, R6 ;  /* 0x00000006005d7308 */ /* 0x0007220000000800 */
[----:B------:R-:W-:Y:S01]  /*fad0*/  FMUL R15, R15, 1.4426950216293334961 ;  /* 0x3fb8aa3b0f0f7820 */ /* 0x000fe20000400000 */
[----:B------:R-:W-:Y:S01]  /*fae0*/  FMUL R17, R17, 1.4426950216293334961 ;  /* 0x3fb8aa3b11117820 */ /* 0x000fe20000400000 */
[--C-:B------:R-:W-:Y:S01]  /*faf0*/  FFMA R19, R19, UR5, -R132.reuse ;  /* 0x0000000513137c23 */ /* 0x100fe20008000884 */
[--C-:B------:R-:W-:Y:S01]  /*fb00*/  FFMA R20, R20, UR5, -R132.reuse ;  /* 0x0000000514147c23 */ /* 0x100fe20008000884 */
[--C-:B------:R-:W-:Y:S01]  /*fb10*/  FFMA R21, R21, UR5, -R132.reuse ;  /* 0x0000000515157c23 */ /* 0x100fe20008000884 */
[--C-:B------:R-:W-:Y:S01]  /*fb20*/  FFMA R22, R22, UR5, -R132.reuse ;  /* 0x0000000516167c23 */ /* 0x100fe20008000884 */
[----:B------:R-:W-:Y:S01]  /*fb30*/  FMUL R19, R19, 1.4426950216293334961 ;  /* 0x3fb8aa3b13137820 */ /* 0x000fe20000400000 */
[----:B------:R5:W0:Y:S01]  /*fb40*/  MUFU.EX2 R94, R7 ;  /* 0x00000007005e7308 */ /* 0x000a220000000800 */
[----:B---3--:R-:W-:Y:S01]  /*fb50*/  FMUL R6, R8, 1.4426950216293334961 ;  /* 0x3fb8aa3b08067820 */ /* 0x008fe20000400000 */
[----:B-1----:R-:W-:Y:S01]  /*fb60*/  FADD R4, R96, R95 ;  /* 0x0000005f60047221 */ /* 0x002fe20000000000 */
[----:B------:R-:W-:Y:S01]  /*fb70*/  FMUL R8, R12, 1.4426950216293334961 ;  /* 0x3fb8aa3b0c087820 */ /* 0x000fe20000400000 */
[----:B------:R-:W-:Y:S01]  /*fb80*/  FMUL R12, R20, 1.4426950216293334961 ;  /* 0x3fb8aa3b140c7820 */ /* 0x000fe20000400000 */
[----:B------:R-:W-:Y:S01]  /*fb90*/  FMUL R21, R21, 1.4426950216293334961 ;  /* 0x3fb8aa3b15157820 */ /* 0x000fe20000400000 */
[--C-:B------:R-:W-:Y:S01]  /*fba0*/  FFMA R23, R23, UR5, -R132.reuse ;  /* 0x0000000517177c23 */ /* 0x100fe20008000884 */
[----:B------:R-:W-:Y:S01]  /*fbb0*/  FFMA R24, R24, UR5, -R132 ;  /* 0x0000000518187c23 */ /* 0x000fe20008000884 */
[----:B------:R-:W1:Y:S01]  /*fbc0*/  MUFU.EX2 R6, R6 ;  /* 0x0000000600067308 */ /* 0x000e620000000800 */
[----:B-----5:R-:W-:Y:S01]  /*fbd0*/  FMUL R7, R10, 1.4426950216293334961 ;  /* 0x3fb8aa3b0a077820 */ /* 0x020fe20000400000 */
[----:B----4-:R-:W-:Y:S01]  /*fbe0*/  FADD R4, R93, R4 ;  /* 0x000000045d047221 */ /* 0x010fe20000000000 */
[----:B------:R-:W-:Y:S01]  /*fbf0*/  FMUL R10, R16, 1.4426950216293334961 ;  /* 0x3fb8aa3b100a7820 */ /* 0x000fe20000400000 */
[----:B------:R-:W-:Y:S01]  /*fc00*/  FMUL R23, R23, 1.4426950216293334961 ;  /* 0x3fb8aa3b17177820 */ /* 0x000fe20000400000 */
[--C-:B------:R-:W-:Y:S01]  /*fc10*/  FFMA R25, R25, UR5, -R132.reuse ;  /* 0x0000000519197c23 */ /* 0x100fe20008000884 */
[--C-:B------:R-:W-:Y:S01]  /*fc20*/  FFMA R26, R26, UR5, -R132.reuse ;  /* 0x000000051a1a7c23 */ /* 0x100fe20008000884 */
[----:B------:R-:W-:Y:S01]  /*fc30*/  FFMA R27, R27, UR5, -R132 ;  /* 0x000000051b1b7c23 */ /* 0x000fe20008000884 */
[----:B------:R3:W4:Y:S01]  /*fc40*/  MUFU.EX2 R92, R9 ;  /* 0x00000009005c7308 */ /* 0x0007220000000800 */
[----:B0-----:R-:W-:Y:S01]  /*fc50*/  FADD R4, R94, R4 ;  /* 0x000000045e047221 */ /* 0x001fe20000000000 */
[----:B------:R-:W-:Y:S01]  /*fc60*/  FMUL R25, R25, 1.4426950216293334961 ;  /* 0x3fb8aa3b19197820 */ /* 0x000fe20000400000 */
[--C-:B------:R-:W-:Y:S01]  /*fc70*/  FFMA R28, R28, UR5, -R132.reuse ;  /* 0x000000051c1c7c23 */ /* 0x100fe20008000884 */
[----:B------:R-:W-:Y:S01]  /*fc80*/  FMUL R27, R27, 1.4426950216293334961 ;  /* 0x3fb8aa3b1b1b7820 */ /* 0x000fe20000400000 */
[--C-:B------:R-:W-:Y:S01]  /*fc90*/  FFMA R29, R29, UR5, -R132.reuse ;  /* 0x000000051d1d7c23 */ /* 0x100fe20008000884 */
[----:B------:R-:W-:Y:S01]  /*fca0*/  FFMA R30, R30, UR5, -R132 ;  /* 0x000000051e1e7c23 */ /* 0x000fe20008000884 */
[----:B------:R-:W-:Y:S01]  /*fcb0*/  FMUL R16, R28, 1.4426950216293334961 ;  /* 0x3fb8aa3b1c107820 */ /* 0x000fe20000400000 */
[----:B------:R-:W0:Y:S01]  /*fcc0*/  MUFU.EX2 R7, R7 ;  /* 0x0000000700077308 */ /* 0x000e220000000800 */
[----:B-1----:R-:W-:Y:S01]  /*fcd0*/  FADD R4, R6, R4 ;  /* 0x0000000406047221 */ /* 0x002fe20000000000 */
[----:B---3--:R-:W-:Y:S01]  /*fce0*/  FMUL R9, R14, 1.4426950216293334961 ;  /* 0x3fb8aa3b0e097820 */ /* 0x008fe20000400000 */
[----:B------:R-:W-:Y:S01]  /*fcf0*/  FMUL R14, R24, 1.4426950216293334961 ;  /* 0x3fb8aa3b180e7820 */ /* 0x000fe20000400000 */
[----:B------:R-:W-:Y:S01]  /*fd00*/  FMUL R29, R29, 1.4426950216293334961 ;  /* 0x3fb8aa3b1d1d7820 */ /* 0x000fe20000400000 */
[--C-:B------:R-:W-:Y:S01]  /*fd10*/  FFMA R31, R31, UR5, -R132.reuse ;  /* 0x000000051f1f7c23 */ /* 0x100fe20008000884 */
[--C-:B------:R-:W-:Y:S01]  /*fd20*/  FFMA R32, R32, UR5, -R132.reuse ;  /* 0x0000000520207c23 */ /* 0x100fe20008000884 */
[----:B------:R-:W-:Y:S01]  /*fd30*/  FFMA R33, R33, UR5, -R132 ;  /* 0x0000000521217c23 */ /* 0x000fe20008000884 */
[----:B------:R1:W3:Y:S01]  /*fd40*/  MUFU.EX2 R91, R11 ;  /* 0x0000000b005b7308 */ /* 0x0002e20000000800 */
[----:B----4-:R-:W-:Y:S01]  /*fd50*/  FADD R4, R92, R4 ;  /* 0x000000045c047221 */ /* 0x010fe20000000000 */
[----:B------:R-:W-:Y:S01]  /*fd60*/  FMUL R31, R31, 1.4426950216293334961 ;  /* 0x3fb8aa3b1f1f7820 */ /* 0x000fe20000400000 */
[--C-:B------:R-:W-:Y:S01]  /*fd70*/  FFMA R34, R34, UR5, -R132.reuse ;  /* 0x0000000522227c23 */ /* 0x100fe20008000884 */
[----:B------:R-:W-:Y:S01]  /*fd80*/  FMUL R33, R33, 1.4426950216293334961 ;  /* 0x3fb8aa3b21217820 */ /* 0x000fe20000400000 */
[----:B------:R-:W-:-:S03]  /*fd90*/  FFMA R35, R35, UR5, -R132 ;  /* 0x0000000523237c23 */ /* 0x000fc60008000884 */
[----:B------:R-:W4:Y:S01]  /*fda0*/  MUFU.EX2 R8, R8 ;  /* 0x0000000800087308 */ /* 0x000f220000000800 */
[----:B0-----:R-:W-:Y:S01]  /*fdb0*/  FADD R4, R7, R4 ;  /* 0x0000000407047221 */ /* 0x001fe20000000000 */
[----:B-1----:R-:W-:Y:S01]  /*fdc0*/  FMUL R11, R18, 1.4426950216293334961 ;  /* 0x3fb8aa3b120b7820 */ /* 0x002fe20000400000 */
[----:B------:R-:W-:Y:S01]  /*fdd0*/  FMUL R18, R32, 1.4426950216293334961 ;  /* 0x3fb8aa3b20127820 */ /* 0x000fe20000400000 */
[----:B------:R-:W-:-:S04]  /*fde0*/  FMUL R35, R35, 1.4426950216293334961 ;  /* 0x3fb8aa3b23237820 */ /* 0x000fc80000400000 */
[----:B------:R0:W1:Y:S01]  /*fdf0*/  MUFU.EX2 R90, R13 ;  /* 0x0000000d005a7308 */ /* 0x0000620000000800 */
[----:B---3--:R-:W-:-:S07]  /*fe00*/  FADD R4, R91, R4 ;  /* 0x000000045b047221 */ /* 0x008fce0000000000 */
[----:B------:R-:W3:Y:S01]  /*fe10*/  MUFU.EX2 R9, R9 ;  /* 0x0000000900097308 */ /* 0x000ee20000000800 */
[----:B----4-:R-:W-:Y:S01]  /*fe20*/  FADD R4, R8, R4 ;  /* 0x0000000408047221 */ /* 0x010fe20000000000 */
[----:B0-----:R-:W-:-:S06]  /*fe30*/  FMUL R13, R22, 1.4426950216293334961 ;  /* 0x3fb8aa3b160d7820 */ /* 0x001fcc0000400000 */
[----:B------:R0:W4:Y:S01]  /*fe40*/  MUFU.EX2 R89, R15 ;  /* 0x0000000f00597308 */ /* 0x0001220000000800 */
[----:B-1----:R-:W-:-:S07]  /*fe50*/  FADD R4, R90, R4 ;  /* 0x000000045a047221 */ /* 0x002fce0000000000 */
[----:B------:R-:W1:Y:S01]  /*fe60*/  MUFU.EX2 R10, R10 ;  /* 0x0000000a000a7308 */ /* 0x000e620000000800 */
[----:B---3--:R-:W-:Y:S01]  /*fe70*/  FADD R4, R9, R4 ;  /* 0x0000000409047221 */ /* 0x008fe20000000000 */
[----:B0-----:R-:W-:-:S06]  /*fe80*/  FMUL R15, R26, 1.4426950216293334961 ;  /* 0x3fb8aa3b1a0f7820 */ /* 0x001fcc0000400000 */
[----:B------:R0:W3:Y:S01]  /*fe90*/  MUFU.EX2 R88, R17 ;  /* 0x0000001100587308 */ /* 0x0000e20000000800 */
[----:B----4-:R-:W-:-:S07]  /*fea0*/  FADD R4, R89, R4 ;  /* 0x0000000459047221 */ /* 0x010fce0000000000 */
[----:B------:R-:W4:Y:S01]  /*feb0*/  MUFU.EX2 R11, R11 ;  /* 0x0000000b000b7308 */ /* 0x000f220000000800 */
[----:B-1----:R-:W-:Y:S01]  /*fec0*/  FADD R4, R10, R4 ;  /* 0x000000040a047221 */ /* 0x002fe20000000000 */
[----:B0-----:R-:W-:-:S06]  /*fed0*/  FMUL R17, R30, 1.4426950216293334961 ;  /* 0x3fb8aa3b1e117820 */ /* 0x001fcc0000400000 */
[----:B------:R0:W1:Y:S01]  /*fee0*/  MUFU.EX2 R87, R19 ;  /* 0x0000001300577308 */ /* 0x0000620000000800 */
[----:B---3--:R-:W-:-:S07]  /*fef0*/  FADD R4, R88, R4 ;  /* 0x0000000458047221 */ /* 0x008fce0000000000 */
[----:B------:R-:W3:Y:S01]  /*ff00*/  MUFU.EX2 R12, R12 ;  /* 0x0000000c000c7308 */ /* 0x000ee20000000800 */
[----:B----4-:R-:W-:Y:S01]  /*ff10*/  FADD R4, R11, R4 ;  /* 0x000000040b047221 */ /* 0x010fe20000000000 */
[----:B0-----:R-:W-:-:S06]  /*ff20*/  FMUL R19, R34, 1.4426950216293334961 ;  /* 0x3fb8aa3b22137820 */ /* 0x001fcc0000400000 */
[----:B------:R-:W0:Y:S01]  /*ff30*/  MUFU.EX2 R86, R21 ;  /* 0x0000001500567308 */ /* 0x000e220000000800 */
[----:B-1----:R-:W-:-:S07]  /*ff40*/  FADD R4, R87, R4 ;  /* 0x0000000457047221 */ /* 0x002fce0000000000 */
[----:B------:R-:W1:Y:S01]  /*ff50*/  MUFU.EX2 R13, R13 ;  /* 0x0000000d000d7308 */ /* 0x000e620000000800 */
[----:B---3--:R-:W-:-:S07]  /*ff60*/  FADD R4, R12, R4 ;  /* 0x000000040c047221 */ /* 0x008fce0000000000 */
[----:B------:R-:W3:Y:S01]  /*ff70*/  MUFU.EX2 R85, R23 ;  /* 0x0000001700557308 */ /* 0x000ee20000000800 */
[----:B0-----:R-:W-:Y:S01]  /*ff80*/  FADD R4, R86, R4 ;  /* 0x0000000456047221 */ /* 0x001fe20000000000 */
[----:B--2---:R-:W-:-:S06]  /*ff90*/  IMAD.WIDE R76, R2, 0x2, R44 ;  /* 0x00000002024c7825 */ /* 0x004fcc00078e022c */
[----:B------:R-:W0:Y:S01]  /*ffa0*/  MUFU.EX2 R14, R14 ;  /* 0x0000000e000e7308 */ /* 0x000e220000000800 */
[----:B-1----:R-:W-:-:S07]  /*ffb0*/  FADD R4, R13, R4 ;  /* 0x000000040d047221 */ /* 0x002fce0000000000 */
[----:B------:R-:W1:Y:S01]  /*ffc0*/  MUFU.EX2 R84, R25 ;  /* 0x0000001900547308 */ /* 0x000e620000000800 */
[----:B---3--:R-:W-:-:S07]  /*ffd0*/  FADD R4, R85, R4 ;  /* 0x0000000455047221 */ /* 0x008fce0000000000 */
[----:B------:R-:W2:Y:S01]  /*ffe0*/  MUFU.EX2 R15, R15 ;  /* 0x0000000f000f7308 */ /* 0x000ea20000000800 */
[----:B0-----:R-:W-:-:S07]  /*fff0*/  FADD R4, R14, R4 ;  /* 0x000000040e047221 */ /* 0x001fce0000000000 */
[----:B------:R-:W0:Y:S01]  /*10000*/  MUFU.EX2 R83, R27 ;  /* 0x0000001b00537308 */ /* 0x000e220000000800 */
[----:B-1----:R-:W-:-:S07]  /*10010*/  FADD R4, R84, R4 ;  /* 0x0000000454047221 */ /* 0x002fce0000000000 */
[----:B------:R-:W1:Y:S01]  /*10020*/  MUFU.EX2 R16, R16 ;  /* 0x0000001000107308 */ /* 0x000e620000000800 */
[----:B--2---:R-:W-:-:S07]  /*10030*/  FADD R4, R15, R4 ;  /* 0x000000040f047221 */ /* 0x004fce0000000000 */
        /* <DEDUP_REMOVED lines=13> */
[----:B0-----:R-:W-:-:S04]  /*10110*/  FADD R4, R80, R4 ;  /* 0x0000000450047221 */ /* 0x001fc80000000000 */
[----:B-1----:R-:W-:-:S04]  /*10120*/  FADD R4, R19, R4 ;  /* 0x0000000413047221 */ /* 0x002fc80000000000 */
[----:B--2---:R-:W-:-:S05]  /*10130*/  FADD R139, R79, R4 ;  /* 0x000000044f8b7221 */ /* 0x004fca0000000000 */
[----:B------:R0:W1:Y:S01]  /*10140*/  SHFL.BFLY PT, R142, R139, 0x10, 0x1f ;  /* 0x0e001f008b8e7f89 */ /* 0x00006200000e0000 */
[----:B------:R-:W-:Y:S05]  /*10150*/  @!P1 BRA `(.L_x_15) ;  /* 0x0000007400dc9947 */ /* 0x000fea0003800000 */
.L_x_24:
        /* <DEDUP_REMOVED lines=26> */
[----:B------:R-:W-:-:S03]  /*10300*/  IMAD.WIDE R62, R2, 0x2, R250 ;  /* 0x00000002023e7825 */ /* 0x000fc600078e02fa */
[----:B------:R-:W5:Y:S01]  /*10310*/  LDG.E.U16 R76, desc[UR10][R76.64] ;  /* 0x0000000a4c4c7981 */ /* 0x000f62000c1e1500 */
        /* <DEDUP_REMOVED lines=11> */
[----:B------:R-:W5:Y:S04]  /*103d0*/  LDG.E.U16 R72, desc[UR10][R72.64] ;  /* 0x0000000a48487981 */ /* 0x000f68000c1e1500 */
[----:B------:R-:W5:Y:S04]  /*103e0*/  LDG.E.U16 R74, desc[UR10][R74.64] ;  /* 0x0000000a4a4a7981 */ /* 0x000f68000c1e1500 */
[----:B------:R-:W5:Y:S04]  /*103f0*/  LDL.64 R116, [R1+0x148] ;  /* 0x0001480001747983 */ /* 0x000f680000100a00 */
[----:B------:R-:W5:Y:S01]  /*10400*/  LDL.64 R114, [R1+0x128] ;  /* 0x0001280001727983 */ /* 0x000f620000100a00 */
[----:B------:R-:W-:-:S03]  /*10410*/  LOP3.LUT R239, R133, 0x20, RZ, 0x3c, !PT ;  /* 0x0000002085ef7812 */ /* 0x000fc600078e3cff */
[----:B------:R-:W5:Y:S04]  /*10420*/  LDL.64 R120, [R1+0x120] ;  /* 0x0001200001787983 */ /* 0x000f680000100a00 */
[----:B------:R-:W5:Y:S04]  /*10430*/  LDL.64 R128, [R1+0xe0] ;  /* 0x0000e00001807983 */ /* 0x000f680000100a00 */
[----:B------:R-:W5:Y:S04]  /*10440*/  LDL.64 R126, [R1+0xa0] ;  /* 0x0000a000017e7983 */ /* 0x000f680000100a00 */
[----:B------:R-:W5:Y:S04]  /*10450*/  LDL.64 R124, [R1+0x60] ;  /* 0x00006000017c7983 */ /* 0x000f680000100a00 */
[----:B------:R-:W5:Y:S04]  /*10460*/  LDL.64 R118, [R1+0x40] ;  /* 0x0000400001767983 */ /* 0x000f680000100a00 */
[----:B------:R-:W5:Y:S01]  /*10470*/  LDL.64 R122, [R1+0x20] ;  /* 0x00002000017a7983 */ /* 0x000f620000100a00 */
[----:B--2---:R-:W-:-:S03]  /*10480*/  IMAD.WIDE R44, R2, 0x2, R22 ;  /* 0x00000002022c7825 */ /* 0x004fc600078e0216 */
[----:B------:R-:W2:Y:S01]  /*10490*/  LDL.64 R22, [R1+0x18] ;  /* 0x0000180001167983 */ /* 0x000ea20000100a00 */
[----:B---3--:R-:W-:-:S03]  /*104a0*/  IMAD.WIDE R4, R2, 0x2, R4 ;  /* 0x0000000202047825 */ /* 0x008fc600078e0204 */
[----:B------:R-:W3:Y:S01]  /*104b0*/  LDG.E.U16 R44, desc[UR10][R44.64] ;  /* 0x0000000a2c2c7981 */ /* 0x000ee2000c1e1500 */
[----:B----4-:R-:W-:-:S06]  /*104c0*/  IMAD.WIDE R46, R2, 0x2, R46 ;  /* 0x00000002022e7825 */ /* 0x010fcc00078e022e */
[----:B------:R-:W4:Y:S04]  /*104d0*/  LDG.E.U16 R46, desc[UR10][R46.64] ;  /* 0x0000000a2e2e7981 */ /* 0x000f28000c1e1500 */
[----:B------:R0:W3:Y:S01]  /*104e0*/  LDG.E.U16 R45, desc[UR10][R4.64] ;  /* 0x0000000a042d7981 */ /* 0x0000e2000c1e1500 */
[----:B-----5:R-:W-:-:S06]  /*104f0*/  IMAD.WIDE R48, R2, 0x2, R48 ;  /* 0x0000000202307825 */ /* 0x020fcc00078e0230 */
[----:B------:R-:W5:Y:S01]  /*10500*/  LDG.E.U16 R48, desc[UR10][R48.64] ;  /* 0x0000000a30307981 */ /* 0x000f62000c1e1500 */
[----:B0-----:R-:W-:-:S05]  /*10510*/  IMAD.WIDE R4, R2, 0x2, R56 ;  /* 0x0000000202047825 */ /* 0x001fca00078e0238 */
[----:B------:R0:W3:Y:S02]  /*10520*/  LDG.E.U16 R47, desc[UR10][R4.64] ;  /* 0x0000000a042f7981 */ /* 0x0000e4000c1e1500 */
[----:B0-----:R-:W-:-:S05]  /*10530*/  IMAD.WIDE R4, R2, 0x2, R54 ;  /* 0x0000000202047825 */ /* 0x001fca00078e0236 */
[----:B------:R0:W3:Y:S01]  /*10540*/  LDG.E.U16 R49, desc[UR10][R4.64] ;  /* 0x0000000a04317981 */ /* 0x0000e2000c1e1500 */
[----:B------:R-:W-:-:S04]  /*10550*/  IMAD.WIDE R52, R2, 0x2, R52 ;  /* 0x0000000202347825 */ /* 0x000fc800078e0234 */
[C---:B------:R-:W-:Y:S02]  /*10560*/  IMAD.WIDE R54, R2.reuse, 0x2, R38 ;  /* 0x0000000202367825 */ /* 0x040fe400078e0226 */
[----:B------:R-:W3:Y:S02]  /*10570*/  LDG.E.U16 R52, desc[UR10][R52.64] ;  /* 0x0000000a34347981 */ /* 0x000ee4000c1e1500 */
[C---:B0-----:R-:W-:Y:S02]  /*10580*/  IMAD.WIDE R4, R2.reuse, 0x2, R50 ;  /* 0x0000000202047825 */ /* 0x041fe400078e0232 */
[----:B------:R-:W3:Y:S04]  /*10590*/  LDG.E.U16 R54, desc[UR10][R54.64] ;  /* 0x0000000a36367981 */ /* 0x000ee8000c1e1500 */
[----:B------:R0:W3:Y:S01]  /*105a0*/  LDG.E.U16 R50, desc[UR10][R4.64] ;  /* 0x0000000a04327981 */ /* 0x0000e2000c1e1500 */
[----:B------:R-:W-:-:S03]  /*105b0*/  IMAD.WIDE R56, R2, 0x2, R32 ;  /* 0x0000000202387825 */ /* 0x000fc600078e0220 */
[----:B------:R-:W3:Y:S01]  /*105c0*/  LDL.64 R32, [R1+0xd0] ;  /* 0x0000d00001207983 */ /* 0x000ee20000100a00 */
[----:B------:R-:W-:-:S03]  /*105d0*/  IMAD.WIDE R20, R2, 0x2, R20 ;  /* 0x0000000202147825 */ /* 0x000fc600078e0214 */
[----:B------:R-:W3:Y:S01]  /*105e0*/  LDG.E.U16 R56, desc[UR10][R56.64] ;  /* 0x0000000a38387981 */ /* 0x000ee2000c1e1500 */
[----:B0-----:R-:W-:-:S03]  /*105f0*/  IMAD.WIDE R4, R2, 0x2, R40 ;  /* 0x0000000202047825 */ /* 0x001fc600078e0228 */
[----:B------:R-:W3:Y:S04]  /*10600*/  LDG.E.U16 R51, desc[UR10][R20.64] ;  /* 0x0000000a14337981 */ /* 0x000ee8000c1e1500 */
[----:B------:R0:W3:Y:S01]  /*10610*/  LDG.E.U16 R53, desc[UR10][R4.64] ;  /* 0x0000000a04357981 */ /* 0x0000e2000c1e1500 */
[----:B------:R-:W-:-:S03]  /*10620*/  IMAD.WIDE R58, R2, 0x2, R28 ;  /* 0x00000002023a7825 */ /* 0x000fc600078e021c */
[----:B------:R-:W3:Y:S01]  /*10630*/  LDL.64 R28, [R1+0x150] ;  /* 0x00015000011c7983 */ /* 0x000ee20000100a00 */
[----:B------:R-:W-:-:S03]  /*10640*/  IMAD.WIDE R60, R2, 0x2, R24 ;  /* 0x00000002023c7825 */ /* 0x000fc600078e0218 */
[----:B------:R-:W3:Y:S01]  /*10650*/  LDL.64 R24, [R1+0x230] ;  /* 0x0002300001187983 */ /* 0x000ee20000100a00 */
[----:B0-----:R-:W-:-:S03]  /*10660*/  IMAD.WIDE R4, R2, 0x2, R34 ;  /* 0x0000000202047825 */ /* 0x001fc600078e0222 */
[----:B------:R-:W4:Y:S04]  /*10670*/  LDL.64 R20, [R1+0x250] ;  /* 0x0002500001147983 */ /* 0x000f280000100a00 */
[----:B------:R0:W4:Y:S04]  /*10680*/  LDG.E.U16 R55, desc[UR10][R4.64] ;  /* 0x0000000a04377981 */ /* 0x000128000c1e1500 */
[----:B------:R-:W4:Y:S04]  /*10690*/  LDG.E.U16 R58, desc[UR10][R58.64] ;  /* 0x0000000a3a3a7981 */ /* 0x000f28000c1e1500 */
[----:B------:R-:W4:Y:S01]  /*106a0*/  LDL.64 R34, [R1+0xf0] ;  /* 0x0000f00001227983 */ /* 0x000f220000100a00 */
[----:B0-----:R-:W-:-:S03]  /*106b0*/  IMAD.WIDE R4, R2, 0x2, R30 ;  /* 0x0000000202047825 */ /* 0x001fc600078e021e */
[----:B------:R-:W5:Y:S04]  /*106c0*/  LDL.64 R30, [R1+0x1b0] ;  /* 0x0001b000011e7983 */ /* 0x000f680000100a00 */
[----:B------:R0:W5:Y:S04]  /*106d0*/  LDG.E.U16 R57, desc[UR10][R4.64] ;  /* 0x0000000a04397981 */ /* 0x000168000c1e1500 */
[----:B------:R-:W5:Y:S04]  /*106e0*/  LDG.E.U16 R60, desc[UR10][R60.64] ;  /* 0x0000000a3c3c7981 */ /* 0x000f68000c1e1500 */
[----:B------:R-:W5:Y:S01]  /*106f0*/  LDL.64 R40, [R1+0x70] ;  /* 0x0000700001287983 */ /* 0x000f620000100a00 */
[----:B0-----:R-:W-:-:S03]  /*10700*/  IMAD.WIDE R4, R2, 0x2, R26 ;  /* 0x0000000202047825 */ /* 0x001fc600078e021a */
[----:B------:R-:W5:Y:S04]  /*10710*/  LDL.64 R26, [R1+0x190] ;  /* 0x00019000011a7983 */ /* 0x000f680000100a00 */
[----:B------:R2:W5:Y:S04]  /*10720*/  LDG.E.U16 R59, desc[UR10][R4.64] ;  /* 0x0000000a043b7981 */ /* 0x000568000c1e1500 */
[----:B------:R-:W5:Y:S01]  /*10730*/  LDL.64 R38, [R1+0x10] ;  /* 0x0000100001267983 */ /* 0x000f620000100a00 */
[----:B--2---:R-:W-:-:S03]  /*10740*/  IMAD.WIDE R4, R2, 0x2, R22 ;  /* 0x0000000202047825 */ /* 0x004fc600078e0216 */
[----:B------:R-:W2:Y:S04]  /*10750*/  LDL.64 R22, [R1+0x210] ;  /* 0x0002100001167983 */ /* 0x000ea80000100a00 */
[----:B------:R0:W2:Y:S02]  /*10760*/  LDG.E.U16 R61, desc[UR10][R4.64] ;  /* 0x0000000a043d7981 */ /* 0x0000a4000c1e1500 */
[----:B0-----:R-:W-:-:S05]  /*10770*/  IMAD.WIDE R4, R2, 0x2, R242 ;  /* 0x0000000202047825 */ /* 0x001fca00078e02f2 */
        /* <DEDUP_REMOVED lines=8> */
[----:B------:R0:W2:Y:S01]  /*10800*/  LDG.E.U16 R71, desc[UR10][R4.64] ;  /* 0x0000000a04477981 */ /* 0x0000a2000c1e1500 */
[----:B---3--:R-:W-:-:S04]  /*10810*/  IMAD.WIDE R24, R2, 0x2, R24 ;  /* 0x0000000202187825 */ /* 0x008fc800078e0218 */
[----:B0-----:R-:W-:-:S05]  /*10820*/  IMAD.WIDE R4, R2, 0x2, R160 ;  /* 0x0000000202047825 */ /* 0x001fca00078e02a0 */
[----:B------:R4:W3:Y:S02]  /*10830*/  LDG.E.U16 R73, desc[UR10][R4.64] ;  /* 0x0000000a04497981 */ /* 0x0008e4000c1e1500 */
[C---:B----4-:R-:W-:Y:S02]  /*10840*/  IMAD.WIDE R4, R2.reuse, 0x2, R20 ;  /* 0x0000000202047825 */ /* 0x050fe400078e0214 */
[----:B------:R0:W4:Y:S02]  /*10850*/  LDG.E.U16 R21, desc[UR10][R24.64] ;  /* 0x0000000a18157981 */ /* 0x000124000c1e1500 */
[C---:B-----5:R-:W-:Y:S02]  /*10860*/  IMAD.WIDE R30, R2.reuse, 0x2, R30 ;  /* 0x00000002021e7825 */ /* 0x060fe400078e021e */
[----:B------:R5:W3:Y:S02]  /*10870*/  LDG.E.U16 R75, desc[UR10][R4.64] ;  /* 0x0000000a044b7981 */ /* 0x000ae4000c1e1500 */
[----:B0-----:R-:W-:-:S02]  /*10880*/  IMAD.WIDE R24, R2, 0x2, R110 ;  /* 0x0000000202187825 */ /* 0x001fc400078e026e */
[----:B------:R-:W3:Y:S02]  /*10890*/  LDL.64 R110, [R1+0x228] ;  /* 0x00022800016e7983 */ /* 0x000ee40000100a00 */
[C---:B-----5:R-:W-:Y:S02]  /*108a0*/  IMAD.WIDE R4, R2.reuse, 0x2, R112 ;  /* 0x0000000202047825 */ /* 0x060fe400078e0270 */
[----:B------:R-:W5:Y:S04]  /*108b0*/  LDL.64 R112, [R1+0x248] ;  /* 0x0002480001707983 */ /* 0x000f680000100a00 */
[----:B------:R-:W3:Y:S01]  /*108c0*/  LDG.E.U16 R24, desc[UR10][R24.64] ;  /* 0x0000000a18187981 */ /* 0x000ee2000c1e1500 */
[----:B------:R-:W-:-:S03]  /*108d0*/  IMAD.WIDE R34, R2, 0x2, R34 ;  /* 0x0000000202227825 */ /* 0x000fc600078e0222 */
[----:B------:R0:W3:Y:S02]  /*108e0*/  LDG.E.U16 R25, desc[UR10][R30.64] ;  /* 0x0000000a1e197981 */ /* 0x0000e4000c1e1500 */
[C---:B0-----:R-:W-:Y:S02]  /*108f0*/  IMAD.WIDE R30, R2.reuse, 0x2, R106 ;  /* 0x00000002021e7825 */ /* 0x041fe400078e026a */
[----:B------:R-:W3:Y:S04]  /*10900*/  LDL.64 R106, [R1+0x1e8] ;  /* 0x0001e800016a7983 */ /* 0x000ee80000100a00 */
[----:B------:R-:W3:Y:S04]  /*10910*/  LDG.E.U16 R30, desc[UR10][R30.64] ;  /* 0x0000000a1e1e7981 */ /* 0x000ee8000c1e1500 */
[----:B------:R0:W3:Y:S02]  /*10920*/  LDG.E.U16 R31, desc[UR10][R34.64] ;  /* 0x0000000a221f7981 */ /* 0x0000e4000c1e1500 */
[----:B0-----:R-:W-:-:S02]  /*10930*/  IMAD.WIDE R34, R2, 0x2, R102 ;  /* 0x0000000202227825 */ /* 0x001fc400078e0266 */
[----:B------:R-:W3:Y:S02]  /*10940*/  LDL.64 R102, [R1+0x1a8] ;  /* 0x0001a80001667983 */ /* 0x000ee40000100a00 */
[C---:B--2---:R-:W-:Y:S01]  /*10950*/  IMAD.WIDE R22, R2.reuse, 0x2, R22 ;  /* 0x0000000202167825 */ /* 0x044fe200078e0216 */
[----:B------:R-:W0:Y:S03]  /*10960*/  S2R R20, SR_TID.X ;  /* 0x0000000000147919 */ /* 0x000e260000002100 */
[C---:B------:R-:W-:Y:S01]  /*10970*/  IMAD.WIDE R26, R2.reuse, 0x2, R26 ;  /* 0x00000002021a7825 */ /* 0x040fe200078e021a */
[----:B------:R-:W2:Y:S04]  /*10980*/  LDG.E.U16 R34, desc[UR10][R34.64] ;  /* 0x0000000a22227981 */ /* 0x000ea8000c1e1500 */
[----:B------:R-:W2:Y:S01]  /*10990*/  LDG.E.U16 R22, desc[UR10][R22.64] ;  /* 0x0000000a16167981 */ /* 0x000ea2000c1e1500 */
[----:B------:R-:W-:-:S03]  /*109a0*/  IMAD.WIDE R28, R2, 0x2, R28 ;  /* 0x00000002021c7825 */ /* 0x000fc600078e021c */
[----:B------:R-:W2:Y:S01]  /*109b0*/  LDG.E.U16 R26, desc[UR10][R26.64] ;  /* 0x0000000a1a1a7981 */ /* 0x000ea2000c1e1500 */
[----:B------:R-:W-:-:S03]  /*109c0*/  IMAD.WIDE R36, R2, 0x2, R36 ;  /* 0x0000000202247825 */ /* 0x000fc600078e0224 */
[----:B------:R-:W2:Y:S04]  /*109d0*/  LDG.E.U16 R28, desc[UR10][R28.64] ;  /* 0x0000000a1c1c7981 */ /* 0x000ea8000c1e1500 */
[----:B------:R1:W2:Y:S01]  /*109e0*/  LDG.E.U16 R23, desc[UR10][R4.64] ;  /* 0x0000000a04177981 */ /* 0x0002a2000c1e1500 */
[----:B------:R-:W-:-:S03]  /*109f0*/  IMAD.WIDE R32, R2, 0x2, R32 ;  /* 0x0000000202207825 */ /* 0x000fc600078e0220 */
[----:B------:R0:W2:Y:S01]  /*10a00*/  LDG.E.U16 R29, desc[UR10][R36.64] ;  /* 0x0000000a241d7981 */ /* 0x0000a2000c1e1500 */
[----:B-1----:R-:W-:-:S03]  /*10a10*/  IMAD.WIDE R4, R2, 0x2, R108 ;  /* 0x0000000202047825 */ /* 0x002fc600078e026c */
[----:B------:R-:W2:Y:S04]  /*10a20*/  LDG.E.U16 R32, desc[UR10][R32.64] ;  /* 0x0000000a20207981 */ /* 0x000ea8000c1e1500 */
[----:B------:R-:W2:Y:S04]  /*10a30*/  LDL.64 R108, [R1+0x208] ;  /* 0x00020800016c7983 */ /* 0x000ea80000100a00 */
[----:B------:R1:W4:Y:S01]  /*10a40*/  LDG.E.U16 R27, desc[UR10][R4.64] ;  /* 0x0000000a041b7981 */ /* 0x000322000c1e1500 */
[----:B0-----:R-:W-:-:S03]  /*10a50*/  IMAD.WIDE R36, R2, 0x2, R100 ;  /* 0x0000000202247825 */ /* 0x001fc600078e0264 */
[----:B------:R-:W4:Y:S01]  /*10a60*/  LDL.64 R100, [R1+0x188] ;  /* 0x0001880001647983 */ /* 0x000f220000100a00 */
[----:B------:R-:W-:Y:S01]  /*10a70*/  SHF.R.S32.HI R20, RZ, 0x6, R20 ;  /* 0x00000006ff147819 */ /* 0x000fe20000011414 */
[C---:B------:R-:W-:Y:S02]  /*10a80*/  IMAD.WIDE R40, R2.reuse, 0x2, R40 ;  /* 0x0000000202287825 */ /* 0x040fe400078e0228 */
[----:B------:R-:W4:Y:S02]  /*10a90*/  LDG.E.U16 R36, desc[UR10][R36.64] ;  /* 0x0000000a24247981 */ /* 0x000f24000c1e1500 */
[----:B-1----:R-:W-:Y:S02]  /*10aa0*/  IMAD.WIDE R4, R2, 0x2, R104 ;  /* 0x0000000202047825 */ /* 0x002fe400078e0268 */
[----:B------:R-:W4:Y:S04]  /*10ab0*/  LDL.64 R104, [R1+0x1c8] ;  /* 0x0001c80001687983 */ /* 0x000f280000100a00 */
[----:B------:R0:W4:Y:S01]  /*10ac0*/  LDG.E.U16 R33, desc[UR10][R4.64] ;  /* 0x0000000a04217981 */ /* 0x000122000c1e1500 */
[----:B------:R-:W-:Y:S01]  /*10ad0*/  SGXT R20, R20, 0x1 ;  /* 0x000000011414781a */ /* 0x000fe20000000200 */
[----:B------:R-:W-:-:S02]  /*10ae0*/  IMAD.WIDE R38, R2, 0x2, R38 ;  /* 0x0000000202267825 */ /* 0x000fc400078e0226 */
[----:B------:R1:W4:Y:S02]  /*10af0*/  LDG.E.U16 R35, desc[UR10][R40.64] ;  /* 0x0000000a28237981 */ /* 0x000324000c1e1500 */
[----:B0-----:R-:W-:Y:S01]  /*10b00*/  IMAD.WIDE R4, R2, 0x2, R98 ;  /* 0x0000000202047825 */ /* 0x001fe200078e0262 */
[----:B------:R-:W-:Y:S01]  /*10b10*/  LOP3.LUT R20, R42, 0x90, R20, 0x78, !PT ;  /* 0x000000902a147812 */ /* 0x000fe200078e7814 */
[----:B------:R-:W4:Y:S02]  /*10b20*/  LDL.64 R98, [R1+0x168] ;  /* 0x0001680001627983 */ /* 0x000f240000100a00 */
[C---:B------:R-:W-:Y:S02]  /*10b30*/  IMAD.WIDE R42, R2.reuse, 0x2, R248 ;  /* 0x00000002022a7825 */ /* 0x040fe400078e02f8 */
[----:B------:R0:W4:Y:S02]  /*10b40*/  LDG.E.U16 R37, desc[UR10][R4.64] ;  /* 0x0000000a04257981 */ /* 0x000124000c1e1500 */
[----:B-1----:R-:W-:-:S02]  /*10b50*/  IMAD.WIDE R40, R2, 0x2, R240 ;  /* 0x0000000202287825 */ /* 0x002fc400078e02f0 */
[----:B------:R-:W4:Y:S04]  /*10b60*/  LDG.E.U16 R38, desc[UR10][R38.64] ;  /* 0x0000000a26267981 */ /* 0x000f28000c1e1500 */
[----:B------:R-:W4:Y:S01]  /*10b70*/  LDG.E.U16 R40, desc[UR10][R40.64] ;  /* 0x0000000a28287981 */ /* 0x000f22000c1e1500 */
[----:B0-----:R-:W-:-:S03]  /*10b80*/  IMAD.WIDE R4, R2, 0x2, R230 ;  /* 0x0000000202047825 */ /* 0x001fc600078e02e6 */
[----:B------:R0:W4:Y:S04]  /*10b90*/  LDG.E.U16 R39, desc[UR10][R42.64] ;  /* 0x0000000a2a277981 */ /* 0x000128000c1e1500 */
[----:B------:R1:W4:Y:S01]  /*10ba0*/  LDG.E.U16 R41, desc[UR10][R4.64] ;  /* 0x0000000a04297981 */ /* 0x000322000c1e1500 */
[----:B0-----:R-:W-:-:S03]  /*10bb0*/  IMAD.WIDE R42, R2, 0x2, R222 ;  /* 0x00000002022a7825 */ /* 0x001fc600078e02de */
[----:B------:R-:W-:Y:S01]  /*10bc0*/  STS.U16 [R133+UR6+0x18400], R44 ;  /* 0x0184002c85007988 */ /* 0x000fe20008000406 */
[----:B-1----:R-:W-:-:S03]  /*10bd0*/  IMAD.WIDE R4, R2, 0x2, R214 ;  /* 0x0000000202047825 */ /* 0x002fc600078e02d6 */
[----:B------:R0:W-:Y:S04]  /*10be0*/  STS.U16 [R133+UR6+0x18800], R45 ;  /* 0x0188002d85007988 */ /* 0x0001e80008000406 */
[----:B------:R-:W4:Y:S01]  /*10bf0*/  LDG.E.U16 R42, desc[UR10][R42.64] ;  /* 0x0000000a2a2a7981 */ /* 0x000f22000c1e1500 */
[----:B0-----:R-:W-:-:S03]  /*10c00*/  IMAD.WIDE R44, R2, 0x2, R206 ;  /* 0x00000002022c7825 */ /* 0x001fc600078e02ce */
[----:B------:R0:W4:Y:S04]  /*10c10*/  LDG.E.U16 R43, desc[UR10][R4.64] ;  /* 0x0000000a042b7981 */ /* 0x000128000c1e1500 */
[----:B------:R-:W-:Y:S04]  /*10c20*/  STS.U16 [R133+UR6+0x18c00], R46 ;  /* 0x018c002e85007988 */ /* 0x000fe80008000406 */
[----:B------:R1:W-:Y:S01]  /*10c30*/  STS.U16 [R133+UR6+0x19000], R47 ;  /* 0x0190002f85007988 */ /* 0x0003e20008000406 */
[----:B0-----:R-:W-:-:S03]  /*10c40*/  IMAD.WIDE R4, R2, 0x2, R198 ;  /* 0x0000000202047825 */ /* 0x001fc600078e02c6 */
[----:B------:R-:W4:Y:S01]  /*10c50*/  LDG.E.U16 R44, desc[UR10][R44.64] ;  /* 0x0000000a2c2c7981 */ /* 0x000f22000c1e1500 */
[----:B-1----:R-:W-:-:S03]  /*10c60*/  IMAD.WIDE R46, R2, 0x2, R190 ;  /* 0x00000002022e7825 */ /* 0x002fc600078e02be */
        /* <DEDUP_REMOVED lines=17> */
[----:B-----5:R-:W-:-:S03]  /*10d80*/  IMAD.WIDE R52, R2, 0x2, R112 ;  /* 0x0000000202347825 */ /* 0x020fc600078e0270 */
[----:B------:R-:W5:Y:S04]  /*10d90*/  LDL.64 R112, [R1+0x108] ;  /* 0x0001080001707983 */ /* 0x000f680000100a00 */
[----:B------:R3:W5:Y:S04]  /*10da0*/  LDG.E.U16 R51, desc[UR10][R4.64] ;  /* 0x0000000a04337981 */ /* 0x000768000c1e1500 */
[----:B------:R-:W-:Y:S04]  /*10db0*/  STS.U16 [R133+UR6+0x1ac00], R54 ;  /* 0x01ac003685007988 */ /* 0x000fe80008000406 */
[----:B------:R2:W-:Y:S01]  /*10dc0*/  STS.U16 [R133+UR6+0x1b000], R55 ;  /* 0x01b0003785007988 */ /* 0x0005e20008000406 */
[----:B---3--:R-:W-:-:S03]  /*10dd0*/  IMAD.WIDE R4, R2, 0x2, R110 ;  /* 0x0000000202047825 */ /* 0x008fc600078e026e */
[----:B------:R-:W3:Y:S04]  /*10de0*/  LDL.64 R110, [R1+0xe8] ;  /* 0x0000e800016e7983 */ /* 0x000ee80000100a00 */
[----:B------:R-:W3:Y:S04]  /*10df0*/  LDG.E.U16 R52, desc[UR10][R52.64] ;  /* 0x0000000a34347981 */ /* 0x000ee8000c1e1500 */
[----:B------:R0:W3:Y:S02]  /*10e00*/  LDG.E.U16 R53, desc[UR10][R4.64] ;  /* 0x0000000a04357981 */ /* 0x0000e4000c1e1500 */
[----:B0-----:R-:W-:-:S02]  /*10e10*/  IMAD.WIDE R4, R2, 0x2, R106 ;  /* 0x0000000202047825 */ /* 0x001fc400078e026a */
[----:B------:R-:W3:Y:S02]  /*10e20*/  LDL.64 R106, [R1+0xa8] ;  /* 0x0000a800016a7983 */ /* 0x000ee40000100a00 */
[C---:B--2---:R-:W-:Y:S02]  /*10e30*/  IMAD.WIDE R54, R2.reuse, 0x2, R108 ;  /* 0x0000000202367825 */ /* 0x044fe400078e026c */
[----:B------:R-:W2:Y:S04]  /*10e40*/  LDL.64 R108, [R1+0xc8] ;  /* 0x0000c800016c7983 */ /* 0x000ea80000100a00 */
[----:B------:R-:W2:Y:S04]  /*10e50*/  LDG.E.U16 R54, desc[UR10][R54.64] ;  /* 0x0000000a36367981 */ /* 0x000ea8000c1e1500 */
[----:B------:R0:W2:Y:S02]  /*10e60*/  LDG.E.U16 R55, desc[UR10][R4.64] ;  /* 0x0000000a04377981 */ /* 0x0000a4000c1e1500 */
[----:B0-----:R-:W-:-:S02]  /*10e70*/  IMAD.WIDE R4, R2, 0x2, R102 ;  /* 0x0000000202047825 */ /* 0x001fc400078e0266 */
[----:B------:R-:W2:Y:S04]  /*10e80*/  LDL.64 R102, [R1+0x68] ;  /* 0x0000680001667983 */ /* 0x000ea80000100a00 */
[----:B------:R-:W-:Y:S04]  /*10e90*/  STS.U16 [R133+UR6+0x1b400], R56 ;  /* 0x01b4003885007988 */ /* 0x000fe80008000406 */
[----:B------:R4:W-:Y:S04]  /*10ea0*/  STS.U16 [R133+UR6+0x1b800], R57 ;  /* 0x01b8003985007988 */ /* 0x0009e80008000406 */
[----:B------:R-:W-:Y:S01]  /*10eb0*/  STS.U16 [R133+UR6+0x1bc00], R58 ;  /* 0x01bc003a85007988 */ /* 0x000fe20008000406 */
[----:B----4-:R-:W-:-:S03]  /*10ec0*/  IMAD.WIDE R56, R2, 0x2, R104 ;  /* 0x0000000202387825 */ /* 0x010fc600078e0268 */
[----:B------:R-:W4:Y:S04]  /*10ed0*/  LDL.64 R104, [R1+0x88] ;  /* 0x0000880001687983 */ /* 0x000f280000100a00 */
[----:B------:R0:W-:Y:S04]  /*10ee0*/  STS.U16 [R133+UR6+0x1c000], R59 ;  /* 0x01c0003b85007988 */ /* 0x0001e80008000406 */
[----:B------:R-:W4:Y:S01]  /*10ef0*/  LDG.E.U16 R56, desc[UR10][R56.64] ;  /* 0x0000000a38387981 */ /* 0x000f22000c1e1500 */
[----:B0-----:R-:W-:-:S03]  /*10f00*/  IMAD.WIDE R58, R2, 0x2, R100 ;  /* 0x00000002023a7825 */ /* 0x001fc600078e0264 */
[----:B------:R-:W4:Y:S04]  /*10f10*/  LDL.64 R100, [R1+0x48] ;  /* 0x0000480001647983 */ /* 0x000f280000100a00 */
[----:B------:R0:W4:Y:S04]  /*10f20*/  LDG.E.U16 R57, desc[UR10][R4.64] ;  /* 0x0000000a04397981 */ /* 0x000128000c1e1500 */
[----:B------:R1:W-:Y:S04]  /*10f30*/  STS.U16 [R133+UR6+0x18000], R76 ;  /* 0x0180004c85007988 */ /* 0x0003e80008000406 */
[----:B------:R-:W-:Y:S01]  /*10f40*/  STS.U16 [R133+UR6+0x1c400], R60 ;  /* 0x01c4003c85007988 */ /* 0x000fe20008000406 */
[----:B0-----:R-:W-:-:S03]  /*10f50*/  IMAD.WIDE R4, R2, 0x2, R98 ;  /* 0x0000000202047825 */ /* 0x001fc600078e0262 */
[----:B------:R-:W4:Y:S04]  /*10f60*/  LDL.64 R98, [R1+0x28] ;  /* 0x0000280001627983 */ /* 0x000f280000100a00 */
[----:B-1----:R-:W4:Y:S04]  /*10f70*/  LDL.64 R76, [R1+0x8] ;  /* 0x00000800014c7983 */ /* 0x002f280000100a00 */
[----:B------:R0:W-:Y:S04]  /*10f80*/  STS.U16 [R133+UR6+0x1c800], R61 ;  /* 0x01c8003d85007988 */ /* 0x0001e80008000406 */
[----:B------:R-:W4:Y:S01]  /*10f90*/  LDG.E.U16 R58, desc[UR10][R58.64] ;  /* 0x0000000a3a3a7981 */ /* 0x000f22000c1e1500 */
[----:B0-----:R-:W-:-:S03]  /*10fa0*/  IMAD.WIDE R60, R2, 0x2, R116 ;  /* 0x00000002023c7825 */ /* 0x001fc600078e0274 */
[----:B------:R-:W-:Y:S04]  /*10fb0*/  STS.U16 [R133+UR6+0x1cc00], R62 ;  /* 0x01cc003e85007988 */ /* 0x000fe80008000406 */
[----:B------:R0:W4:Y:S04]  /*10fc0*/  LDG.E.U16 R59, desc[UR10][R4.64] ;  /* 0x0000000a043b7981 */ /* 0x000128000c1e1500 */
[----:B------:R5:W-:Y:S04]  /*10fd0*/  STS.U16 [R133+UR6+0x1d000], R63 ;  /* 0x01d0003f85007988 */ /* 0x000be80008000406 */
[----:B------:R-:W4:Y:S01]  /*10fe0*/  LDG.E.U16 R60, desc[UR10][R60.64] ;  /* 0x0000000a3c3c7981 */ /* 0x000f22000c1e1500 */
[----:B0-----:R-:W-:-:S03]  /*10ff0*/  IMAD.WIDE R4, R2, 0x2, R114 ;  /* 0x0000000202047825 */ /* 0x001fc600078e0272 */
[----:B------:R-:W-:Y:S04]  /*11000*/  STS.U16 [R133+UR6+0x1d400], R64 ;  /* 0x01d4004085007988 */ /* 0x000fe80008000406 */
[----:B------:R2:W-:Y:S04]  /*11010*/  STS.U16 [R133+UR6+0x1d800], R65 ;  /* 0x01d8004185007988 */ /* 0x0005e80008000406 */
[----:B------:R3:W4:Y:S04]  /*11020*/  LDG.E.U16 R61, desc[UR10][R4.64] ;  /* 0x0000000a043d7981 */ /* 0x000728000c1e1500 */
        /* <DEDUP_REMOVED lines=9> */
[----:B------:R-:W4:Y:S01]  /*110c0*/  LDL.64 R114, [R1+0x1e0] ;  /* 0x0001e00001727983 */ /* 0x000f220000100a00 */
[----:B-----5:R-:W-:-:S03]  /*110d0*/  IMAD.WIDE R62, R2, 0x2, R112 ;  /* 0x00000002023e7825 */ /* 0x020fc600078e0270 */
[----:B------:R-:W5:Y:S04]  /*110e0*/  LDL.64 R116, [R1+0x160] ;  /* 0x0001600001747983 */ /* 0x000f680000100a00 */
[----:B------:R-:W5:Y:S01]  /*110f0*/  LDG.E.U16 R62, desc[UR10][R62.64] ;  /* 0x0000000a3e3e7981 */ /* 0x000f62000c1e1500 */
[----:B---3--:R-:W-:-:S04]  /*11100*/  IMAD.WIDE R4, R2, 0x2, R110 ;  /* 0x0000000202047825 */ /* 0x008fc800078e026e */
[C---:B--2---:R-:W-:Y:S01]  /*11110*/  IMAD.WIDE R64, R2.reuse, 0x2, R108 ;  /* 0x0000000202407825 */ /* 0x044fe200078e026c */
[----:B------:R1:W2:Y:S04]  /*11120*/  LDG.E.U16 R63, desc[UR10][R4.64] ;  /* 0x0000000a043f7981 */ /* 0x0002a8000c1e1500 */
[----:B------:R-:W3:Y:S04]  /*11130*/  LDL.64 R110, [R1+0x220] ;  /* 0x00022000016e7983 */ /* 0x000ee80000100a00 */
[----:B------:R-:W2:Y:S01]  /*11140*/  LDG.E.U16 R64, desc[UR10][R64.64] ;  /* 0x0000000a40407981 */ /* 0x000ea2000c1e1500 */
[----:B-1----:R-:W-:-:S04]  /*11150*/  IMAD.WIDE R4, R2, 0x2, R106 ;  /* 0x0000000202047825 */ /* 0x002fc800078e026a */
[C---:B0-----:R-:W-:Y:S01]  /*11160*/  IMAD.WIDE R72, R2.reuse, 0x2, R236 ;  /* 0x0000000202487825 */ /* 0x041fe200078e02ec */
[----:B------:R0:W-:Y:S04]  /*11170*/  STS.U16 [R239+UR6+0x18100], R75 ;  /* 0x0181004bef007988 */ /* 0x0001e80008000406 */
[----:B------:R1:W2:Y:S04]  /*11180*/  LDG.E.U16 R65, desc[UR10][R4.64] ;  /* 0x0000000a04417981 */ /* 0x0002a8000c1e1500 */
[----:B------:R-:W2:Y:S04]  /*11190*/  LDG.E.U16 R72, desc[UR10][R72.64] ;  /* 0x0000000a48487981 */ /* 0x000ea8000c1e1500 */
[----:B------:R-:W2:Y:S01]  /*111a0*/  LDL.64 R106, [R1+0x1c0] ;  /* 0x0001c000016a7983 */ /* 0x000ea20000100a00 */
[----:B-1----:R-:W-:-:S03]  /*111b0*/  IMAD.WIDE R4, R2, 0x2, R102 ;  /* 0x0000000202047825 */ /* 0x002fc600078e0266 */
[----:B------:R-:W2:Y:S01]  /*111c0*/  LDL.64 R102, [R1+0x240] ;  /* 0x0002400001667983 */ /* 0x000ea20000100a00 */
[----:B----4-:R-:W-:-:S03]  /*111d0*/  IMAD.WIDE R66, R2, 0x2, R104 ;  /* 0x0000000202427825 */ /* 0x010fc600078e0268 */
[----:B------:R-:W4:Y:S04]  /*111e0*/  LDL.64 R112, [R1+0x1a0] ;  /* 0x0001a00001707983 */ /* 0x000f280000100a00 */
[----:B------:R-:W4:Y:S04]  /*111f0*/  LDL.64 R104, [R1+0x200] ;  /* 0x0002000001687983 */ /* 0x000f280000100a00 */
[----:B------:R-:W4:Y:S04]  /*11200*/  LDG.E.U16 R66, desc[UR10][R66.64] ;  /* 0x0000000a42427981 */ /* 0x000f28000c1e1500 */
[----:B------:R-:W4:Y:S01]  /*11210*/  LDL.64 R108, [R1+0x180] ;  /* 0x00018000016c7983 */ /* 0x000f220000100a00 */
[----:B------:R-:W-:-:S03]  /*11220*/  IMAD.WIDE R68, R2, 0x2, R100 ;  /* 0x0000000202447825 */ /* 0x000fc600078e0264 */
[----:B------:R1:W5:Y:S04]  /*11230*/  LDG.E.U16 R67, desc[UR10][R4.64] ;  /* 0x0000000a04437981 */ /* 0x000368000c1e1500 */
[----:B------:R-:W5:Y:S01]  /*11240*/  LDG.E.U16 R68, desc[UR10][R68.64] ;  /* 0x0000000a44447981 */ /* 0x000f62000c1e1500 */
[----:B-1----:R-:W-:-:S04]  /*11250*/  IMAD.WIDE R4, R2, 0x2, R98 ;  /* 0x0000000202047825 */ /* 0x002fc800078e0262 */
[C---:B------:R-:W-:Y:S01]  /*11260*/  IMAD.WIDE R70, R2.reuse, 0x2, R76 ;  /* 0x0000000202467825 */ /* 0x040fe200078e024c */
[----:B------:R1:W5:Y:S05]  /*11270*/  LDG.E.U16 R69, desc[UR10][R4.64] ;  /* 0x0000000a04457981 */ /* 0x00036a000c1e1500 */
[----:B------:R-:W5:Y:S01]  /*11280*/  LDG.E.U16 R70, desc[UR10][R70.64] ;  /* 0x0000000a46467981 */ /* 0x000f62000c1e1500 */
[----:B-1----:R-:W-:-:S05]  /*11290*/  IMAD.WIDE R4, R2, 0x2, R246 ;  /* 0x0000000202047825 */ /* 0x002fca00078e02f6 */
[----:B------:R1:W5:Y:S01]  /*112a0*/  LDG.E.U16 R71, desc[UR10][R4.64] ;  /* 0x0000000a04477981 */ /* 0x000362000c1e1500 */
[----:B0-----:R-:W-:-:S04]  /*112b0*/  IMAD.WIDE R74, R2, 0x2, R220 ;  /* 0x00000002024a7825 */ /* 0x001fc800078e02dc */
[C---:B------:R-:W-:Y:S02]  /*112c0*/  IMAD.WIDE R76, R2.reuse, 0x2, R204 ;  /* 0x00000002024c7825 */ /* 0x040fe400078e02cc */
[----:B------:R-:W5:Y:S02]  /*112d0*/  LDG.E.U16 R74, desc[UR10][R74.64] ;  /* 0x0000000a4a4a7981 */ /* 0x000f64000c1e1500 */
[C---:B-1----:R-:W-:Y:S02]  /*112e0*/  IMAD.WIDE R4, R2.reuse, 0x2, R228 ;  /* 0x0000000202047825 */ /* 0x042fe400078e02e4 */
[----:B------:R-:W5:Y:S04]  /*112f0*/  LDG.E.U16 R76, desc[UR10][R76.64] ;  /* 0x0000000a4c4c7981 */ /* 0x000f68000c1e1500 */
[----:B------:R0:W5:Y:S02]  /*11300*/  LDG.E.U16 R73, desc[UR10][R4.64] ;  /* 0x0000000a04497981 */ /* 0x000164000c1e1500 */
[----:B0-----:R-:W-:-:S05]  /*11310*/  IMAD.WIDE R4, R2, 0x2, R212 ;  /* 0x0000000202047825 */ /* 0x001fca00078e02d4 */
        /* <DEDUP_REMOVED lines=15> */
[----:B--2---:R-:W-:-:S05]  /*11410*/  IMAD.WIDE R4, R2, 0x2, R102 ;  /* 0x0000000202047825 */ /* 0x004fca00078e0266 */
[----:B------:R3:W2:Y:S02]  /*11420*/  LDG.E.U16 R102, desc[UR10][R4.64] ;  /* 0x0000000a04667981 */ /* 0x0006a4000c1e1500 */
[C---:B---3--:R-:W-:Y:S02]  /*11430*/  IMAD.WIDE R4, R2.reuse, 0x2, R110 ;  /* 0x0000000202047825 */ /* 0x048fe400078e026e */
[----:B------:R-:W3:Y:S04]  /*11440*/  LDL.64 R110, [R1+0x140] ;  /* 0x00014000016e7983 */ /* 0x000ee80000100a00 */
[----:B------:R4:W2:Y:S02]  /*11450*/  LDG.E.U16 R103, desc[UR10][R4.64] ;  /* 0x0000000a04677981 */ /* 0x0008a4000c1e1500 */
[----:B----4-:R-:W-:-:S05]  /*11460*/  IMAD.WIDE R4, R2, 0x2, R104 ;  /* 0x0000000202047825 */ /* 0x010fca00078e0268 */
[----:B------:R0:W4:Y:S02]  /*11470*/  LDG.E.U16 R104, desc[UR10][R4.64] ;  /* 0x0000000a04687981 */ /* 0x000124000c1e1500 */
[C---:B0-----:R-:W-:Y:S02]  /*11480*/  IMAD.WIDE R4, R2.reuse, 0x2, R114 ;  /* 0x0000000202047825 */ /* 0x041fe400078e0272 */
[----:B------:R-:W2:Y:S04]  /*11490*/  LDL.64 R114, [R1+0xc0] ;  /* 0x0000c00001727983 */ /* 0x000ea80000100a00 */
[----:B------:R0:W2:Y:S02]  /*114a0*/  LDG.E.U16 R105, desc[UR10][R4.64] ;  /* 0x0000000a04697981 */ /* 0x0000a4000c1e1500 */
[----:B0-----:R-:W-:-:S05]  /*114b0*/  IMAD.WIDE R4, R2, 0x2, R106 ;  /* 0x0000000202047825 */ /* 0x001fca00078e026a */
[----:B------:R0:W2:Y:S02]  /*114c0*/  LDG.E.U16 R106, desc[UR10][R4.64] ;  /* 0x0000000a046a7981 */ /* 0x0000a4000c1e1500 */
[C---:B0-----:R-:W-:Y:S02]  /*114d0*/  IMAD.WIDE R4, R2.reuse, 0x2, R112 ;  /* 0x0000000202047825 */ /* 0x041fe400078e0270 */
[----:B------:R-:W2:Y:S04]  /*114e0*/  LDL.64 R112, [R1+0x100] ;  /* 0x0001000001707983 */ /* 0x000ea80000100a00 */
[----:B------:R0:W4:Y:S02]  /*114f0*/  LDG.E.U16 R107, desc[UR10][R4.64] ;  /* 0x0000000a046b7981 */ /* 0x000124000c1e1500 */
[----:B0-----:R-:W-:-:S05]  /*11500*/  IMAD.WIDE R4, R2, 0x2, R108 ;  /* 0x0000000202047825 */ /* 0x001fca00078e026c */
[----:B------:R5:W4:Y:S02]  /*11510*/  LDG.E.U16 R108, desc[UR10][R4.64] ;  /* 0x0000000a046c7981 */ /* 0x000b24000c1e1500 */
[C---:B-----5:R-:W-:Y:S02]  /*11520*/  IMAD.WIDE R4, R2.reuse, 0x2, R116 ;  /* 0x0000000202047825 */ /* 0x060fe400078e0274 */
[----:B------:R-:W5:Y:S04]  /*11530*/  LDL.64 R116, [R1+0x80] ;  /* 0x0000800001747983 */ /* 0x000f680000100a00 */
[----:B------:R3:W4:Y:S02]  /*11540*/  LDG.E.U16 R109, desc[UR10][R4.64] ;  /* 0x0000000a046d7981 */ /* 0x000724000c1e1500 */
[----:B---3--:R-:W-:-:S05]  /*11550*/  IMAD.WIDE R4, R2, 0x2, R110 ;  /* 0x0000000202047825 */ /* 0x008fca00078e026e */
[----:B------:R0:W3:Y:S02]  /*11560*/  LDG.E.U16 R110, desc[UR10][R4.64] ;  /* 0x0000000a046e7981 */ /* 0x0000e4000c1e1500 */
[C---:B0-----:R-:W-:Y:S02]  /*11570*/  IMAD.WIDE R4, R2.reuse, 0x2, R120 ;  /* 0x0000000202047825 */ /* 0x041fe400078e0278 */
[----:B------:R-:W3:Y:S04]  /*11580*/  LDL.64 R120, [R1] ;  /* 0x0000000001787983 */ /* 0x000ee80000100a00 */
[----:B------:R2:W4:Y:S02]  /*11590*/  LDG.E.U16 R111, desc[UR10][R4.64] ;  /* 0x0000000a046f7981 */ /* 0x000524000c1e1500 */
[----:B--2---:R-:W-:-:S05]  /*115a0*/  IMAD.WIDE R4, R2, 0x2, R112 ;  /* 0x0000000202047825 */ /* 0x004fca00078e0270 */
[----:B------:R0:W2:Y:S02]  /*115b0*/  LDG.E.U16 R112, desc[UR10][R4.64] ;  /* 0x0000000a04707981 */ /* 0x0000a4000c1e1500 */
[----:B0-----:R-:W-:-:S05]  /*115c0*/  IMAD.WIDE R4, R2, 0x2, R128 ;  /* 0x0000000202047825 */ /* 0x001fca00078e0280 */
[----:B------:R0:W2:Y:S02]  /*115d0*/  LDG.E.U16 R113, desc[UR10][R4.64] ;  /* 0x0000000a04717981 */ /* 0x0000a4000c1e1500 */
[----:B0-----:R-:W-:-:S05]  /*115e0*/  IMAD.WIDE R4, R2, 0x2, R114 ;  /* 0x0000000202047825 */ /* 0x001fca00078e0272 */
[----:B------:R0:W2:Y:S02]  /*115f0*/  LDG.E.U16 R114, desc[UR10][R4.64] ;  /* 0x0000000a04727981 */ /* 0x0000a4000c1e1500 */
[----:B0-----:R-:W-:-:S05]  /*11600*/  IMAD.WIDE R4, R2, 0x2, R126 ;  /* 0x0000000202047825 */ /* 0x001fca00078e027e */
[----:B------:R5:W2:Y:S02]  /*11610*/  LDG.E.U16 R115, desc[UR10][R4.64] ;  /* 0x0000000a04737981 */ /* 0x000aa4000c1e1500 */
[----:B-----5:R-:W-:-:S05]  /*11620*/  IMAD.WIDE R4, R2, 0x2, R116 ;  /* 0x0000000202047825 */ /* 0x020fca00078e0274 */
[----:B------:R0:W5:Y:S02]  /*11630*/  LDG.E.U16 R116, desc[UR10][R4.64] ;  /* 0x0000000a04747981 */ /* 0x000164000c1e1500 */
[----:B0-----:R-:W-:-:S05]  /*11640*/  IMAD.WIDE R4, R2, 0x2, R124 ;  /* 0x0000000202047825 */ /* 0x001fca00078e027c */
[----:B------:R0:W2:Y:S02]  /*11650*/  LDG.E.U16 R117, desc[UR10][R4.64] ;  /* 0x0000000a04757981 */ /* 0x0000a4000c1e1500 */
[----:B0-----:R-:W-:-:S05]  /*11660*/  IMAD.WIDE R4, R2, 0x2, R118 ;  /* 0x0000000202047825 */ /* 0x001fca00078e0276 */
[----:B------:R0:W2:Y:S02]  /*11670*/  LDG.E.U16 R118, desc[UR10][R4.64] ;  /* 0x0000000a04767981 */ /* 0x0000a4000c1e1500 */
[----:B0-----:R-:W-:-:S05]  /*11680*/  IMAD.WIDE R4, R2, 0x2, R122 ;  /* 0x0000000202047825 */ /* 0x001fca00078e027a */
[----:B------:R3:W2:Y:S02]  /*11690*/  LDG.E.U16 R119, desc[UR10][R4.64] ;  /* 0x0000000a04777981 */ /* 0x0006a4000c1e1500 */
[----:B---3--:R-:W-:-:S05]  /*116a0*/  IMAD.WIDE R4, R2, 0x2, R120 ;  /* 0x0000000202047825 */ /* 0x008fca00078e0278 */
[----:B------:R0:W3:Y:S02]  /*116b0*/  LDG.E.U16 R120, desc[UR10][R4.64] ;  /* 0x0000000a04787981 */ /* 0x0000e4000c1e1500 */
        /* <DEDUP_REMOVED lines=25> */
[----:B------:R0:W2:Y:S04]  /*11850*/  LDG.E.U16 R238, desc[UR10][R4.64] ;  /* 0x0000000a04ee7981 */ /* 0x0000a8000c1e1500 */
        /* <DEDUP_REMOVED lines=22> */
[----:B0-----:R-:W-:-:S03]  /*119c0*/  F2FP.F16.F32.PACK_AB R4, R95, R96 ;  /* 0x000000605f04723e */ /* 0x001fc600000000ff */
[----:B------:R-:W-:Y:S01]  /*119d0*/  STS.U16 [R239+UR6+0x1dd00], R43 ;  /* 0x01dd002bef007988 */ /* 0x000fe20008000406 */
[----:B------:R-:W-:-:S03]  /*119e0*/  F2FP.F16.F32.PACK_AB R5, R94, R93 ;  /* 0x0000005d5e05723e */ /* 0x000fc600000000ff */
[----:B------:R-:W-:Y:S01]  /*119f0*/  STS.U16 [R239+UR6+0x1e100], R44 ;  /* 0x01e1002cef007988 */ /* 0x000fe20008000406 */
[----:B------:R-:W-:Y:S02]  /*11a00*/  F2FP.F16.F32.PACK_AB R6, R92, R6 ;  /* 0x000000065c06723e */ /* 0x000fe400000000ff */
[----:B------:R-:W-:Y:S01]  /*11a10*/  F2FP.F16.F32.PACK_AB R7, R91, R7 ;  /* 0x000000075b07723e */ /* 0x000fe200000000ff */
[----:B------:R-:W-:Y:S01]  /*11a20*/  STS.U16 [R239+UR6+0x1e500], R45 ;  /* 0x01e5002def007988 */ /* 0x000fe20008000406 */
[----:B------:R-:W-:Y:S02]  /*11a30*/  F2FP.F16.F32.PACK_AB R8, R90, R8 ;  /* 0x000000085a08723e */ /* 0x000fe400000000ff */
[----:B------:R-:W-:Y:S01]  /*11a40*/  F2FP.F16.F32.PACK_AB R9, R89, R9 ;  /* 0x000000095909723e */ /* 0x000fe200000000ff */
[----:B------:R-:W-:Y:S01]  /*11a50*/  STS.U16 [R239+UR6+0x1e900], R46 ;  /* 0x01e9002eef007988 */ /* 0x000fe20008000406 */
[----:B------:R-:W-:Y:S02]  /*11a60*/  F2FP.F16.F32.PACK_AB R10, R88, R10 ;  /* 0x0000000a580a723e */ /* 0x000fe400000000ff */
[----:B------:R-:W-:Y:S01]  /*11a70*/  F2FP.F16.F32.PACK_AB R11, R87, R11 ;  /* 0x0000000b570b723e */ /* 0x000fe200000000ff */
[----:B------:R-:W-:Y:S01]  /*11a80*/  STS.U16 [R239+UR6+0x1ed00], R47 ;  /* 0x01ed002fef007988 */ /* 0x000fe20008000406 */
[----:B------:R-:W-:-:S02]  /*11a90*/  F2FP.F16.F32.PACK_AB R12, R86, R12 ;  /* 0x0000000c560c723e */ /* 0x000fc400000000ff */
[----:B------:R-:W-:Y:S02]  /*11aa0*/  F2FP.F16.F32.PACK_AB R13, R85, R13 ;  /* 0x0000000d550d723e */ /* 0x000fe400000000ff */
[----:B------:R-:W-:Y:S02]  /*11ab0*/  F2FP.F16.F32.PACK_AB R14, R84, R14 ;  /* 0x0000000e540e723e */ /* 0x000fe400000000ff */
[----:B------:R-:W-:Y:S02]  /*11ac0*/  F2FP.F16.F32.PACK_AB R15, R83, R15 ;  /* 0x0000000f530f723e */ /* 0x000fe400000000ff */
[----:B------:R-:W-:Y:S02]  /*11ad0*/  F2FP.F16.F32.PACK_AB R16, R82, R16 ;  /* 0x000000105210723e */ /* 0x000fe400000000ff */
[----:B------:R-:W-:Y:S02]  /*11ae0*/  F2FP.F16.F32.PACK_AB R17, R81, R17 ;  /* 0x000000115111723e */ /* 0x000fe400000000ff */
[----:B------:R-:W-:-:S02]  /*11af0*/  F2FP.F16.F32.PACK_AB R18, R80, R18 ;  /* 0x000000125012723e */ /* 0x000fc400000000ff */
[----:B------:R-:W-:Y:S01]  /*11b00*/  F2FP.F16.F32.PACK_AB R19, R79, R19 ;  /* 0x000000134f13723e */ /* 0x000fe200000000ff */
[----:B------:R-:W-:Y:S04]  /*11b10*/  STS.U16 [R239+UR6+0x1f100], R48 ;  /* 0x01f10030ef007988 */ /* 0x000fe80008000406 */
[----:B------:R-:W-:Y:S01]  /*11b20*/  STS.U16 [R239+UR6+0x1f500], R49 ;  /* 0x01f50031ef007988 */ /* 0x000fe20008000406 */
[----:B------:R-:W-:Y:S01]  /*11b30*/  STTM.16dp32bit_t0_t15.x16 tmem[UR8+0x100], R4 ;  /* 0x00010004000079ed */ /* 0x000fe20008a00008 */
[----:B------:R0:W-:Y:S02]  /*11b40*/  STTM.16dp32bit_t16_t31.x16 tmem[UR8+0x110], R4 ;  /* 0x00011004000079ed */ /* 0x0001e40008a20008 */
[----:B------:R-:W-:Y:S04]  /*11b50*/  STS.U16 [R239+UR6+0x1f900], R50 ;  /* 0x01f90032ef007988 */ /* 0x000fe80008000406 */
[----:B------:R1:W-:Y:S01]  /*11b60*/  STS.U16 [R239+UR6+0x1fd00], R51 ;  /* 0x01fd0033ef007988 */ /* 0x0003e20008000406 */
[----:B------:R-:W-:Y:S01]  /*11b70*/  FADD R0, -R132, R0 ;  /* 0x0000000084007221 */ /* 0x000fe20000000100 */
[----:B-1----:R-:W-:-:S03]  /*11b80*/  LOP3.LUT R239, R20, 0x60, RZ, 0x3c, !PT ;  /* 0x0000006014ef7812 */ /* 0x002fc600078e3cff */
[----:B------:R-:W-:-:S06]  /*11b90*/  FMUL R0, R0, 1.4426950216293334961 ;  /* 0x3fb8aa3b00007820 */ /* 0x000fcc0000400000 */
[----:B------:R-:W1:Y:S01]  /*11ba0*/  MUFU.EX2 R0, R0 ;  /* 0x0000000000007308 */ /* 0x000e620000000800 */
[----:B0-----:R-:W-:-:S05]  /*11bb0*/  LOP3.LUT R4, R20, 0x40, RZ, 0x3c, !PT ;  /* 0x0000004014047812 */ /* 0x001fca00078e3cff */
        /* <DEDUP_REMOVED lines=34> */
[----:B----4-:R-:W-:Y:S04]  /*11de0*/  STS.U16 [R239+UR6+0x18b00], R104 ;  /* 0x018b0068ef007988 */ /* 0x010fe80008000406 */
[----:B------:R-:W-:Y:S04]  /*11df0*/  STS.U16 [R239+UR6+0x18f00], R105 ;  /* 0x018f0069ef007988 */ /* 0x000fe80008000406 */
[----:B------:R-:W-:Y:S04]  /*11e00*/  STS.U16 [R239+UR6+0x19300], R106 ;  /* 0x0193006aef007988 */ /* 0x000fe80008000406 */
[----:B------:R-:W-:Y:S04]  /*11e10*/  STS.U16 [R239+UR6+0x19700], R107 ;  /* 0x0197006bef007988 */ /* 0x000fe80008000406 */
[----:B------:R-:W-:Y:S04]  /*11e20*/  STS.U16 [R239+UR6+0x19b00], R108 ;  /* 0x019b006cef007988 */ /* 0x000fe80008000406 */
[----:B------:R-:W-:Y:S04]  /*11e30*/  STS.U16 [R239+UR6+0x19f00], R109 ;  /* 0x019f006def007988 */ /* 0x000fe80008000406 */
[----:B------:R-:W-:Y:S04]  /*11e40*/  STS.U16 [R239+UR6+0x1a300], R110 ;  /* 0x01a3006eef007988 */ /* 0x000fe80008000406 */
[----:B------:R-:W-:Y:S04]  /*11e50*/  STS.U16 [R239+UR6+0x1a700], R111 ;  /* 0x01a7006fef007988 */ /* 0x000fe80008000406 */
[----:B--2---:R-:W-:Y:S04]  /*11e60*/  STS.U16 [R239+UR6+0x1ab00], R112 ;  /* 0x01ab0070ef007988 */ /* 0x004fe80008000406 */
[----:B------:R-:W-:Y:S04]  /*11e70*/  STS.U16 [R239+UR6+0x1af00], R113 ;  /* 0x01af0071ef007988 */ /* 0x000fe80008000406 */
[----:B------:R-:W-:Y:S04]  /*11e80*/  STS.U16 [R239+UR6+0x1b300], R114 ;  /* 0x01b30072ef007988 */ /* 0x000fe80008000406 */
[----:B------:R-:W-:Y:S04]  /*11e90*/  STS.U16 [R239+UR6+0x1b700], R115 ;  /* 0x01b70073ef007988 */ /* 0x000fe80008000406 */
[----:B-----5:R-:W-:Y:S04]  /*11ea0*/  STS.U16 [R239+UR6+0x1bb00], R116 ;  /* 0x01bb0074ef007988 */ /* 0x020fe80008000406 */
[----:B------:R-:W-:Y:S04]  /*11eb0*/  STS.U16 [R239+UR6+0x1bf00], R117 ;  /* 0x01bf0075ef007988 */ /* 0x000fe80008000406 */
[----:B------:R-:W-:Y:S04]  /*11ec0*/  STS.U16 [R239+UR6+0x1c300], R118 ;  /* 0x01c30076ef007988 */ /* 0x000fe80008000406 */
[----:B------:R-:W-:Y:S04]  /*11ed0*/  STS.U16 [R239+UR6+0x1c700], R119 ;  /* 0x01c70077ef007988 */ /* 0x000fe80008000406 */
[----:B---3--:R-:W-:Y:S04]  /*11ee0*/  STS.U16 [R239+UR6+0x1cb00], R120 ;  /* 0x01cb0078ef007988 */ /* 0x008fe80008000406 */
        /* <DEDUP_REMOVED lines=11> */
[----:B------:R2:W-:Y:S04]  /*11fa0*/  STS.U16 [R239+UR6+0x1fb00], R145 ;  /* 0x01fb0091ef007988 */ /* 0x0005e80008000406 */
[----:B------:R3:W-:Y:S01]  /*11fb0*/  STS.U16 [R239+UR6+0x1ff00], R238 ;  /* 0x01ff00eeef007988 */ /* 0x0007e20008000406 */
[----:B------:R-:W4:Y:S02]  /*11fc0*/  FENCE.VIEW.ASYNC.T ;  /* 0x00000000000073c6 */ /* 0x000f240000000200 */
[----:B----4-:R-:W-:Y:S06]  /*11fd0*/  BAR.SYNC.DEFER_BLOCKING 0x0 ;  /* 0x0000000000007b1d */ /* 0x010fec0000010000 */
[----:B0-----:R-:W-:Y:S01]  /*11fe0*/  LDTM.16dp32bit_t0_t15.x128 R4, tmem[UR8] ;  /* 0x00000008000479ee */ /* 0x001fe20008b80000 */
[----:B------:R-:W1:Y:S01]  /*11ff0*/  LDTM.16dp32bit_t16_t31.x128 R4, tmem[UR8+0x80] ;  /* 0x00008008000479ee */ /* 0x000e620008ba0000 */
[----:B------:R-:W-:Y:S01]  /*12000*/  NOP ;  /* 0x0000000000007918 */ /* 0x000fe20000000000 */
[C---:B-1----:R-:W-:Y:S01]  /*12010*/  FMUL R4, R0.reuse, R4 ;  /* 0x0000000400047220 */ /* 0x042fe20000400000 */
        /* <DEDUP_REMOVED lines=128> */
[----:B------:R3:W-:Y:S01]  /*12820*/  STTM.16dp32bit_t16_t31.x128 tmem[UR8+0x80], R4 ;  /* 0x00008004000079ed */ /* 0x0007e20008ba0008 */
[----:B------:R-:W0:Y:S02]  /*12830*/  FENCE.VIEW.ASYNC.T ;  /* 0x00000000000073c6 */ /* 0x000e240000000200 */
[----:B0-----:R-:W-:Y:S06]  /*12840*/  BAR.SYNC.DEFER_BLOCKING 0x0 ;  /* 0x0000000000007b1d */ /* 0x001fec0000010000 */
[----:B------:R0:W-:Y:S06]  /*12850*/  MEMBAR.ALL.CTA ;  /* 0x0000000000007992 */ /* 0x0001ec0000008000 */
[----:B0-----:R-:W0:Y:S01]  /*12860*/  FENCE.VIEW.ASYNC.S ;  /* 0x00000000000073c6 */ /* 0x001e220000000000 */
[----:B--2---:R-:W-:-:S04]  /*12870*/  LEA R145, R140, UR6, 0x3 ;  /* 0x000000068c917c11 */ /* 0x004fc8000f8e18ff */
[----:B------:R-:W-:-:S04]  /*12880*/  IADD3 R145, PT, PT, R145, 0x20000, RZ ;  /* 0x0002000091917810 */ /* 0x000fc80007ffe0ff */
[----:B------:R-:W-:Y:S01]  /*12890*/  R2UR UR4, R145 ;  /* 0x00000000910472ca */ /* 0x000fe200000e0000 */
[----:B------:R-:W-:Y:S01]  /*128a0*/  FADD R145, R139, R142 ;  /* 0x0000008e8b917221 */ /* 0x000fe20000000000 */
[----:B------:R-:W-:Y:S01]  /*128b0*/  IMAD.MOV.U32 R139, RZ, RZ, R144 ;  /* 0x000000ffff8b7224 */ /* 0x000fe200078e0090 */
[----:B0-----:R-:W-:Y:S06]  /*128c0*/  BAR.SYNC.DEFER_BLOCKING 0x0 ;  /* 0x0000000000007b1d */ /* 0x001fec0000010000 */
[----:B------:R-:W-:Y:S06]  /*128d0*/  BRA.U UP1, `(.L_x_16) ;  /* 0x00000001017c7547 */ /* 0x000fec000b800000 */
[----:B---3--:R-:W2:Y:S04]  /*128e0*/  LDL R129, [R1+0x2a4] ;  /* 0x0002a40001817983 */ /* 0x008ea80000100800 */
[----:B------:R-:W3:Y:S04]  /*128f0*/  LDL.64 R130, [R1+0x260] ;  /* 0x0002600001827983 */ /* 0x000ee80000100a00 */
[----:B------:R-:W4:Y:S01]  /*12900*/  LDL.64 R238, [R1+0x258] ;  /* 0x0002580001ee7983 */ /* 0x000f220000100a00 */
[----:B------:R-:W-:Y:S02]  /*12910*/  ELECT P1, URZ, PT ;  /* 0x0000000000ff782f */ /* 0x000fe40003820000 */
[----:B------:R-:W-:Y:S01]  /*12920*/  R2UR UR5, R252 ;  /* 0x00000000fc0572ca */ /* 0x000fe200000e0000 */
[----:B------:R-:W-:Y:S01]  /*12930*/  UMOV UR74, 0x0 ;  /* 0x00000000004a7882 */ /* 0x000fe20000000000 */
[----:B------:R-:W-:-:S09]  /*12940*/  UMOV UR75, 0x4400010 ;  /* 0x04400010004b7882 */ /* 0x000fd20000000000 */
[----:B------:R-:W-:Y:S02]  /*12950*/  @P1 IMAD.MOV.U32 R5, RZ, RZ, 0x40004040 ;  /* 0x40004040ff051424 */ /* 0x000fe400078e00ff */
[----:B------:R-:W-:-:S04]  /*12960*/  MOV R4, UR5 ;  /* 0x0000000500047c02 */ /* 0x000fc80008000f00 */
[----:B------:R-:W-:Y:S02]  /*12970*/  @P1 R2UR UR72, R4 ;  /* 0x00000000044812ca */ /* 0x000fe400000e0000 */
[----:B------:R-:W-:Y:S02]  /*12980*/  @P1 R2UR UR73, R5 ;  /* 0x00000000054912ca */ /* 0x000fe400000e0000 */
[----:B--2---:R-:W-:-:S13]  /*12990*/  R2UR UR5, R129 ;  /* 0x00000000810572ca */ /* 0x004fda00000e0000 */
[----:B------:R0:W-:Y:S02]  /*129a0*/  UTCHMMA tmem[UR5], gdesc[UR72], tmem[UR7], tmem[UR74], idesc[UR75], UPT ;  /* 0x00ff4a48050079ea */ /* 0x0001e4000b800007 */
[----:B0-----:R-:W-:Y:S01]  /*129b0*/  UIADD3 UR5, UPT, UPT, UR7, 0x108, URZ ;  /* 0x0000010807057890 */ /* 0x001fe2000fffe0ff */
[----:B------:R-:W-:Y:S01]  /*129c0*/  UMOV UR72, 0x0 ;  /* 0x0000000000487882 */ /* 0x000fe20000000000 */
[----:B------:R-:W-:-:S07]  /*129d0*/  UMOV UR73, 0x4400010 ;  /* 0x0440001000497882 */ /* 0x000fce0000000000 */
[----:B------:R3:W-:Y:S02]  /*129e0*/  UTCHMMA tmem[UR5], gdesc[UR14], tmem[UR7], tmem[UR74], idesc[UR75], UPT ;  /* 0x00ff4a0e050079ea */ /* 0x0007e4000b800007 */
[----:B---3--:R-:W-:Y:S01]  /*129f0*/  R2UR UR74, R130 ;  /* 0x00000000824a72ca */ /* 0x008fe200000e0000 */
[----:B------:R-:W-:Y:S01]  /*12a00*/  UIADD3 UR5, UPT, UPT, UR7, 0x110, URZ ;  /* 0x0000011007057890 */ /* 0x000fe2000fffe0ff */
[----:B------:R-:W-:-:S13]  /*12a10*/  R2UR UR75, R131 ;  /* 0x00000000834b72ca */ /* 0x000fda00000e0000 */
[----:B------:R4:W-:Y:S02]  /*12a20*/  UTCHMMA tmem[UR5], gdesc[UR74], tmem[UR7], tmem[UR72], idesc[UR73], UPT ;  /* 0x00ff484a050079ea */ /* 0x0009e4000b800007 */
[----:B----4-:R-:W-:Y:S01]  /*12a30*/  R2UR UR72, R238 ;  /* 0x00000000ee4872ca */ /* 0x010fe200000e0000 */
[----:B------:R-:W-:Y:S01]  /*12a40*/  UIADD3 UR5, UPT, UPT, UR7, 0x118, URZ ;  /* 0x0000011807057890 */ /* 0x000fe2000fffe0ff */
[----:B------:R-:W-:Y:S01]  /*12a50*/  R2UR UR73, R239 ;  /* 0x00000000ef4972ca */ /* 0x000fe200000e0000 */
[----:B------:R-:W-:Y:S01]  /*12a60*/  UMOV UR74, 0x0 ;  /* 0x00000000004a7882 */ /* 0x000fe20000000000 */
[----:B------:R-:W-:-:S11]  /*12a70*/  UMOV UR75, 0x4400010 ;  /* 0x04400010004b7882 */ /* 0x000fd60000000000 */
[----:B------:R0:W-:Y:S02]  /*12a80*/  UTCHMMA tmem[UR5], gdesc[UR72], tmem[UR7], tmem[UR74], idesc[UR75], UPT ;  /* 0x00ff4a48050079ea */ /* 0x0001e4000b800007 */
[----:B0-----:R-:W-:Y:S02]  /*12a90*/  UMOV UR5, URZ ;  /* 0x000000ff00057c82 */ /* 0x001fe40008000000 */
[----:B------:R-:W-:Y:S02]  /*12aa0*/  UMOV UR72, UR4 ;  /* 0x0000000400487c82 */ /* 0x000fe40008000000 */
[----:B------:R0:W-:Y:S01]  /*12ab0*/  UTCBAR [UR72], URZ ;  /* 0x000000ff480073e9 */ /* 0x0001e200080000ff */
[----:B------:R-:W-:Y:S02]  /*12ac0*/  NOP ;  /* 0x0000000000007918 */ /* 0x000fe40000000000 */
.L_x_16:
[----:B------:R-:W1:Y:S01]  /*12ad0*/  LDCU UR5, c[0x0][0x3f0] ;  /* 0x00007e00ff0577ac */ /* 0x000e620008000800 */
[----:B---3--:R-:W2:Y:S01]  /*12ae0*/  LDC R4, c[0x0][0x3d4] ;  /* 0x0000f500ff047b82 */ /* 0x008ea20000000800 */
[----:B------:R-:W-:Y:S01]  /*12af0*/  IADD3 R141, PT, PT, R141, 0x40, RZ ;  /* 0x000000408d8d7810 */ /* 0x000fe20007ffe0ff */
[----:B------:R-:W-:Y:S01]  /*12b00*/  FFMA R143, R0, R143, R145 ;  /* 0x0000008f008f7223 */ /* 0x000fe20000000091 */
[----:B------:R-:W-:Y:S01]  /*12b10*/  VIADD R140, R140, 0x1 ;  /* 0x000000018c8c7836 */ /* 0x000fe20000000000 */
[----:B------:R-:W-:-:S04]  /*12b20*/  MOV R36, R139 ;  /* 0x0000008b00247202 */ /* 0x000fc80000000f00 */
[----:B------:R-:W3:Y:S01]  /*12b30*/  LDC R5, c[0x0][0x3c4] ;  /* 0x0000f100ff057b82 */ /* 0x000ee20000000800 */
[----:B------:R-:W-:-:S04]  /*12b40*/  ISETP.GT.AND P1, PT, R140, 0x1, PT ;  /* 0x000000018c00780c */ /* 0x000fc80003f24270 */
[----:B------:R-:W-:Y:S02]  /*12b50*/  SEL R144, RZ, 0x1, !P1 ;  /* 0x00000001ff907807 */ /* 0x000fe40004800000 */
[----:B------:R-:W-:Y:S01]  /*12b60*/  SEL R140, R140, RZ, !P1 ;  /* 0x000000ff8c8c7207 */ /* 0x000fe20004800000 */
[----:B-1----:R-:W-:Y:S01]  /*12b70*/  UIADD3 UR5, UPT, UPT, UR5, -0x40, URZ ;  /* 0xffffffc005057890 */ /* 0x002fe2000fffe0ff */
[----:B------:R-:W-:-:S05]  /*12b80*/  LOP3.LUT R144, R139, R144, RZ, 0x3c, !PT ;  /* 0x000000908b907212 */ /* 0x000fca00078e3cff */
[----:B------:R-:W-:Y:S01]  /*12b90*/  ISETP.GE.AND P2, PT, R141, UR5, PT ;  /* 0x000000058d007c0c */ /* 0x000fe2000bf46270 */
[----:B--2---:R-:W-:-:S05]  /*12ba0*/  IMAD.SHL.U32 R0, R4, 0x40, RZ ;  /* 0x0000004004007824 */ /* 0x004fca00078e00ff */
[----:B------:R-:W-:Y:S02]  /*12bb0*/  IADD3 R2, PT, PT, R0, R2, RZ ;  /* 0x0000000200027210 */ /* 0x000fe40007ffe0ff */
[----:B---3--:R-:W-:-:S05]  /*12bc0*/  SHF.L.U32 R0, R5, 0x6, RZ ;  /* 0x0000000605007819 */ /* 0x008fca00000006ff */
[----:B------:R-:W-:Y:S02]  /*12bd0*/  IMAD.IADD R3, R0, 0x1, R3 ;  /* 0x0000000100037824 */ /* 0x000fe400078e0203 */
[----:B------:R-:W-:Y:S01]  /*12be0*/  IMAD.MOV.U32 R0, RZ, RZ, R132 ;  /* 0x000000ffff007224 */ /* 0x000fe200078e0084 */
[----:B------:R-:W-:Y:S06]  /*12bf0*/  @!P2 BRA `(.L_x_17) ;  /* 0xffffffa40024a947 */ /* 0x000fec000383ffff */
.L_x_12:
[----:B------:R-:W2:Y:S01]  /*12c00*/  S2R R6, SR_TID.X ;  /* 0x0000000000067919 */ /* 0x000ea20000002100 */
[C---:B------:R-:W-:Y:S01]  /*12c10*/  FMUL R136, R143.reuse, 8388608 ;  /* 0x4b0000008f887820 */ /* 0x040fe20000400000 */
[----:B------:R-:W-:Y:S01]  /*12c20*/  FSETP.GEU.AND P4, PT, R143, 1.175494350822287508e-38, PT ;  /* 0x008000008f00780b */ /* 0x000fe20003f8e000 */
[----:B0-----:R-:W0:Y:S01]  /*12c30*/  LDCU.64 UR12, c[0x0][0x3e0] ;  /* 0x00007c00ff0c77ac */ /* 0x001e220008000a00 */
[----:B------:R-:W4:Y:S01]  /*12c40*/  S2R R7, SR_TID.X ;  /* 0x0000000000077919 */ /* 0x000f220000002100 */
[----:B-1----:R-:W-:Y:S01]  /*12c50*/  HFMA2 R4, -RZ, RZ, 1.443359375, -0.2030029296875 ;  /* 0x3dc6b27fff047431 */ /* 0x002fe200000001ff */
[----:B------:R-:W-:Y:S01]  /*12c60*/  FSEL R136, R136, R143, !P4 ;  /* 0x0000008f88887208 */ /* 0x000fe20006000000 */
[----:B------:R-:W1:Y:S01]  /*12c70*/  LDCU UR5, c[0x0][0x3f0] ;  /* 0x00007e00ff0577ac */ /* 0x000e620008000800 */
[----:B------:R-:W0:Y:S02]  /*12c80*/  S2R R9, SR_CTAID.Y ;  /* 0x0000000000097919 */ /* 0x000e240000002600 */
[----:B------:R-:W-:Y:S01]  /*12c90*/  IADD3 R0, PT, PT, R136, -0x3f3504f3, RZ ;  /* 0xc0cafb0d88007810 */ /* 0x000fe20007ffe0ff */
[----:B------:R-:W5:Y:S03]  /*12ca0*/  LDCU.64 UR14, c[0x0][0x398] ;  /* 0x00007300ff0e77ac */ /* 0x000f660008000a00 */
[----:B------:R-:W-:-:S05]  /*12cb0*/  LOP3.LUT R5, R0, 0xff800000, RZ, 0xc0, !PT ;  /* 0xff80000000057812 */ /* 0x000fca00078ec0ff */
[----:B------:R-:W-:-:S04]  /*12cc0*/  IMAD.IADD R0, R136, 0x1, -R5 ;  /* 0x0000000188007824 */ /* 0x000fc800078e0a05 */
[----:B------:R-:W-:Y:S01]  /*12cd0*/  FADD R137, R0, -1 ;  /* 0xbf80000000897421 */ /* 0x000fe20000000000 */
[----:B-1----:R-:W-:-:S03]  /*12ce0*/  UISETP.GE.AND UP0, UPT, UR5, 0x1, UPT ;  /* 0x000000010500788c */ /* 0x002fc6000bf06270 */
[----:B------:R-:W-:-:S04]  /*12cf0*/  FFMA.FTZ R0, R137, R4, -0.16845393180847167969 ;  /* 0xbe2c7f3089007423 */ /* 0x000fc80000010004 */
[----:B------:R-:W-:Y:S01]  /*12d00*/  FFMA.FTZ R0, R137, R0, 0.1716887056827545166 ;  /* 0x3e2fcf2a89007423 */ /* 0x000fe20000010000 */
[----:B--2---:R-:W-:Y:S02]  /*12d10*/  LOP3.LUT R8, R6, 0x3f, RZ, 0xc0, !PT ;  /* 0x0000003f06087812 */ /* 0x004fe400078ec0ff */
[----:B------:R-:W1:Y:S01]  /*12d20*/  S2R R6, SR_CTAID.X ;  /* 0x0000000000067919 */ /* 0x000e620000002500 */
[C---:B----4-:R-:W-:Y:S02]  /*12d30*/  IMAD.SHL.U32 R2, R7.reuse, 0x80, RZ ;  /* 0x0000008007027824 */ /* 0x050fe400078e00ff */
[C---:B---3--:R-:W-:Y:S01]  /*12d40*/  IMAD.SHL.U32 R142, R7.reuse, 0x10, RZ ;  /* 0x00000010078e7824 */ /* 0x048fe200078e00ff */
[----:B------:R-:W-:Y:S01]  /*12d50*/  SHF.L.U32 R7, R7, 0x3, RZ ;  /* 0x0000000307077819 */ /* 0x000fe200000006ff */
[----:B0-----:R-:W-:Y:S01]  /*12d60*/  IMAD R140, R9, UR12, RZ ;  /* 0x0000000c098c7c24 */ /* 0x001fe2000f8e02ff */
[----:B------:R-:W-:Y:S01]  /*12d70*/  LOP3.LUT R9, R2, 0x800, RZ, 0xc0, !PT ;  /* 0x0000080002097812 */ /* 0x000fe200078ec0ff */
[----:B------:R-:W-:Y:S01]  /*12d80*/  FFMA.FTZ R2, R137, R0, -0.17900948226451873779 ;  /* 0xbe374e4389027423 */ /* 0x000fe20000010000 */
[----:B------:R-:W-:-:S02]  /*12d90*/  LOP3.LUT R7, R7, 0x300, RZ, 0xc0, !PT ;  /* 0x0000030007077812 */ /* 0x000fc400078ec0ff */
[----:B------:R-:W-:Y:S02]  /*12da0*/  SHF.L.U32 R3, R140, 0x1, RZ ;  /* 0x000000018c037819 */ /* 0x000fe400000006ff */
[----:B-1----:R-:W-:-:S05]  /*12db0*/  LEA R6, R6, R8, 0x6 ;  /* 0x0000000806067211 */ /* 0x002fca00078e30ff */
[----:B------:R-:W-:Y:S01]  /*12dc0*/  IMAD R141, R6, UR13, RZ ;  /* 0x0000000d068d7c24 */ /* 0x000fe2000f8e02ff */
[----:B------:R-:W-:-:S03]  /*12dd0*/  LOP3.LUT R6, R142, 0xf0, RZ, 0xc0, !PT ;  /* 0x000000f08e067812 */ /* 0x000fc600078ec0ff */
[----:B------:R-:W-:Y:S01]  /*12de0*/  IMAD.SHL.U32 R4, R141, 0x2, RZ ;  /* 0x000000028d047824 */ /* 0x000fe200078e00ff */
[----:B------:R-:W-:-:S04]  /*12df0*/  IADD3 R6, PT, PT, R6, UR6, R9 ;  /* 0x0000000606067c10 */ /* 0x000fc8000fffe009 */
[----:B-----5:R-:W-:Y:S01]  /*12e00*/  IADD3 R0, P1, P2, R4, UR14, R3 ;  /* 0x0000000e04007c10 */ /* 0x020fe2000fa3e003 */
[----:B------:R-:W-:Y:S01]  /*12e10*/  FFMA.FTZ R4, R137, R2, 0.20512372255325317383 ;  /* 0x3e520bf489047423 */ /* 0x000fe20000010002 */
[----:B------:R-:W-:-:S03]  /*12e20*/  IMAD.IADD R2, R7, 0x1, R6 ;  /* 0x0000000107027824 */ /* 0x000fc600078e0206 */
[----:B------:R-:W-:Y:S01]  /*12e30*/  FFMA.FTZ R4, R137, R4, -0.24046532809734344482 ;  /* 0xbe763c8b89047423 */ /* 0x000fe20000010004 */
[----:B------:R-:W-:Y:S07]  /*12e40*/  BRA.U !UP0, `(.L_x_18) ;  /* 0x00000001080c7547 */ /* 0x000fee000b800000 */
[----:B------:R-:W-:-:S04]  /*12e50*/  SHF.L.U32 R139, R139, 0x1f, RZ ;  /* 0x0000001f8b8b7819 */ /* 0x000fc800000006ff */
[----:B------:R-:W0:Y:S02]  /*12e60*/  SYNCS.PHASECHK.TRANS64.TRYWAIT P3, [UR4], R139 ;  /* 0x0000008bff0075a7 */ /* 0x000e240008061104 */
[----:B0-----:R-:W-:Y:S05]  /*12e70*/  @!P3 BRA `(.L_x_19) ;  /* 0x0000004800a0b947 */ /* 0x001fea0003800000 */
.L_x_18:
[----:B------:R-:W-:Y:S01]  /*12e80*/  BAR.SYNC.DEFER_BLOCKING 0x0 ;  /* 0x0000000000007b1d */ /* 0x000fe20000010000 */
[----:B------:R-:W-:Y:S01]  /*12e90*/  FFMA.FTZ R4, R137, R4, 0.28857114911079406738 ;  /* 0x3e93bf9989047423 */ /* 0x000fe20000010004 */
[----:B------:R-:W-:Y:S01]  /*12ea0*/  FSEL R3, RZ, -23, P4 ;  /* 0xc1b80000ff037808 */ /* 0x000fe20002000000 */
[----:B------:R-:W-:Y:S01]  /*12eb0*/  IMAD.HI R141, R141, 0x2, RZ ;  /* 0x000000028d8d7827 */ /* 0x000fe200078e02ff */
[----:B------:R-:W-:-:S03]  /*12ec0*/  FSETP.GT.AND P4, PT, |R143|, 8.50705917302346158658e+37, PT ;  /* 0x7e8000008f00780b */ /* 0x000fc60003f84200 */
[----:B------:R-:W-:Y:S01]  /*12ed0*/  FFMA.FTZ R138, R137, R4, -0.36067417263984680176 ;  /* 0xbeb8aa49898a7423 */ /* 0x000fe20000010004 */
[----:B------:R-:W-:Y:S01]  /*12ee0*/  FSETP.GEU.AND P5, PT, |R143|, 1.175494350822287508e-38, PT ;  /* 0x008000008f00780b */ /* 0x000fe20003fae200 */
[----:B------:R-:W0:Y:S01]  /*12ef0*/  LDCU UR4, c[0x0][0x3ec] ;  /* 0x00007d80ff0477ac */ /* 0x000e220008000800 */
[----:B------:R-:W1:Y:S01]  /*12f00*/  S2R R240, SR_TID.X ;  /* 0x0000000000f07919 */ /* 0x000e620000002100 */
[C---:B------:R-:W-:Y:S01]  /*12f10*/  FFMA.FTZ R138, R137.reuse, R138, 0.48089820146560668945 ;  /* 0x3ef6384a898a7423 */ /* 0x040fe2000001008a */
[----:B------:R-:W-:Y:S02]  /*12f20*/  I2FP.F32.S32 R134, R5 ;  /* 0x0000000500867245 */ /* 0x000fe40000201400 */
[----:B------:R-:W-:Y:S01]  /*12f30*/  ISETP.GE.U32.AND P3, PT, R136, 0x7f800000, PT ;  /* 0x7f8000008800780c */ /* 0x000fe20003f66070 */
[----:B------:R-:W-:Y:S01]  /*12f40*/  FFMA.FTZ R138, R137, R138, -0.72134751081466674805 ;  /* 0xbf38aa3b898a7423 */ /* 0x000fe2000001008a */
[----:B------:R-:W2:Y:S01]  /*12f50*/  S2R R241, SR_TID.X ;  /* 0x0000000000f17919 */ /* 0x000ea20000002100 */
[----:B------:R-:W-:Y:S01]  /*12f60*/  FFMA.FTZ R135, R134, 1.1920928955078125e-07, R3 ;  /* 0x3400000086877823 */ /* 0x000fe20000010003 */
[----:B------:R-:W-:-:S04]  /*12f70*/  IMAD.HI R134, R140, 0x2, RZ ;  /* 0x000000028c867827 */ /* 0x000fc800078e02ff */
[----:B------:R-:W-:Y:S01]  /*12f80*/  FMUL R138, R137, R138 ;  /* 0x0000008a898a7220 */ /* 0x000fe20000400000 */
[----:B------:R-:W-:Y:S01]  /*12f90*/  @P4 FMUL R143, R143, 0.25 ;  /* 0x3e8000008f8f4820 */ /* 0x000fe20000400000 */
[----:B------:R-:W-:Y:S01]  /*12fa0*/  LOP3.LUT R3, R142, 0x30, RZ, 0xc0, !PT ;  /* 0x000000308e037812 */ /* 0x000fe200078ec0ff */
[----:B------:R-:W0:Y:S01]  /*12fb0*/  S2R R243, SR_CTAID.Y ;  /* 0x0000000000f37919 */ /* 0x000e220000002600 */
[----:B------:R-:W-:Y:S01]  /*12fc0*/  FMUL R138, R137, R138 ;  /* 0x0000008a898a7220 */ /* 0x000fe20000400000 */
[----:B------:R-:W-:Y:S01]  /*12fd0*/  @!P5 FMUL R143, R143, 16777216 ;  /* 0x4b8000008f8fd820 */ /* 0x000fe20000400000 */
[----:B------:R-:W-:Y:S01]  /*12fe0*/  IADD3.X R134, PT, PT, R141, UR15, R134, P1, P2 ;  /* 0x0000000f8d867c10 */ /* 0x000fe20008fe4486 */
[----:B------:R-:W3:Y:S02]  /*12ff0*/  @!P0 SYNCS.CCTL.IV [UR6+0x20000] ;  /* 0x02000000ff0089b1 */ /* 0x000ee40008000006 */
[----:B---3--:R-:W-:Y:S01]  /*13000*/  BAR.SYNC.DEFER_BLOCKING 0x0 ;  /* 0x0000000000007b1d */ /* 0x008fe20000010000 */
[----:B------:R-:W-:Y:S01]  /*13010*/  FFMA.FTZ R138, R137, 1.4426950216293334961, R138 ;  /* 0x3fb8aa3b898a7823 */ /* 0x000fe2000001008a */
[----:B------:R-:W-:-:S02]  /*13020*/  @P3 MOV R137, 0x7f800000 ;  /* 0x7f80000000893802 */ /* 0x000fc40000000f00 */
[C---:B------:R-:W-:Y:S01]  /*13030*/  FSETP.NEU.AND P1, PT, R136.reuse, RZ, PT ;  /* 0x000000ff8800720b */ /* 0x040fe20003f2d000 */
[----:B------:R-:W-:Y:S02]  /*13040*/  FADD R135, R135, R138 ;  /* 0x0000008a87877221 */ /* 0x000fe40000000000 */
[----:B------:R-:W3:Y:S01]  /*13050*/  MUFU.RCP R138, R143 ;  /* 0x0000008f008a7308 */ /* 0x000ee20000001000 */
[----:B------:R-:W-:Y:S01]  /*13060*/  LDTM.16dp32bit_t0_t15.x128 R4, tmem[UR8] ;  /* 0x00000008000479ee */ /* 0x000fe20008b80000 */
[----:B------:R-:W4:Y:S01]  /*13070*/  LDTM.16dp32bit_t16_t31.x128 R4, tmem[UR8+0x80] ;  /* 0x00008008000479ee */ /* 0x000f220008ba0000 */
[----:B------:R-:W-:Y:S01]  /*13080*/  @P3 FFMA.FTZ R135, R136, R137, +INF ;  /* 0x7f80000088873423 */ /* 0x000fe20000010089 */
[----:B------:R-:W5:Y:S04]  /*13090*/  LDCU.64 UR8, c[0x0][0x3a0] ;  /* 0x00007400ff0877ac */ /* 0x000f680008000a00 */
[----:B------:R-:W-:-:S02]  /*130a0*/  FSEL R135, R135, -INF , P1 ;  /* 0xff80000087877808 */ /* 0x000fc40000800000 */
[----:B-1----:R-:W-:Y:S02]  /*130b0*/  SHF.R.U32.HI R133, RZ, 0x2, R240 ;  /* 0x00000002ff857819 */ /* 0x002fe400000116f0 */
[----:B------:R-:W-:Y:S01]  /*130c0*/  ISETP.GE.U32.AND P6, PT, R240, 0x20, PT ;  /* 0x00000020f000780c */ /* 0x000fe20003fc6070 */
[----:B------:R-:W-:Y:S01]  /*130d0*/  FFMA R132, R135, 0.69314718246459960938, R132 ;  /* 0x3f31721887847823 */ /* 0x000fe20000000084 */
[----:B------:R-:W-:Y:S02]  /*130e0*/  LOP3.LUT R133, R133, 0x18, RZ, 0xc0, !PT ;  /* 0x0000001885857812 */ /* 0x000fe400078ec0ff */
[----:B--2---:R-:W-:Y:S02]  /*130f0*/  LOP3.LUT R242, R241, 0x3f, RZ, 0xc0, !PT ;  /* 0x0000003ff1f27812 */ /* 0x004fe400078ec0ff */
[--C-:B------:R-:W-:Y:S01]  /*13100*/  LOP3.LUT R133, R133, 0x1f, R240.reuse, 0xf8, !PT ;  /* 0x0000001f85857812 */ /* 0x100fe200078ef8f0 */
[----:B------:R-:W1:Y:S01]  /*13110*/  @!P0 SYNCS.CCTL.IV [UR6+0x20008] ;  /* 0x02000800ff0089b1 */ /* 0x000e620008000006 */
[----:B------:R-:W-:Y:S01]  /*13120*/  NOP ;  /* 0x0000000000007918 */ /* 0x000fe20000000000 */
[----:B------:R-:W2:Y:S02]  /*13130*/  S2R R241, SR_CTAID.X ;  /* 0x0000000000f17919 */ /* 0x000ea40000002500 */
[C---:B------:R-:W-:Y:S01]  /*13140*/  IMAD.SHL.U32 R139, R133.reuse, 0x8, RZ ;  /* 0x00000008858b7824 */ /* 0x040fe200078e00ff */
[----:B------:R-:W-:Y:S01]  /*13150*/  SHF.L.U32 R133, R133, 0x4, RZ ;  /* 0x0000000485857819 */ /* 0x000fe200000006ff */
[----:B----4-:R-:W-:Y:S01]  /*13160*/  @P4 FMUL R6, R6, 0.25 ;  /* 0x3e80000006064820 */ /* 0x010fe20000400000 */
[----:B------:R-:W-:Y:S01]  /*13170*/  @P4 FMUL R5, R5, 0.25 ;  /* 0x3e80000005054820 */ /* 0x000fe20000400000 */
        /* <DEDUP_REMOVED lines=14> */
[----:B------:R-:W-:Y:S01]  /*13260*/  LOP3.LUT R140, R139, 0xc0, RZ, 0xc0, !PT ;  /* 0x000000c08b8c7812 */ /* 0x000fe200078ec0ff */
[----:B------:R-:W-:Y:S01]  /*13270*/  @!P5 FMUL R6, R6, 16777216 ;  /* 0x4b8000000606d820 */ /* 0x000fe20000400000 */
        /* <DEDUP_REMOVED lines=15> */
[----:B------:R-:W-:Y:S01]  /*13370*/  IADD3 R3, PT, PT, R140, UR6, R3 ;  /* 0x000000068c037c10 */ /* 0x000fe2000fffe003 */
[C---:B---3--:R-:W-:Y:S01]  /*13380*/  FMUL R139, R138.reuse, R6 ;  /* 0x000000068a8b7220 */ /* 0x048fe20000400000 */
        /* <DEDUP_REMOVED lines=14> */
[----:B------:R-:W-:Y:S01]  /*13470*/  FMUL R142, R138, R19 ;  /* 0x000000138a8e7220 */ /* 0x000fe20000400000 */
[----:B------:R-:W-:Y:S01]  /*13480*/  F2FP.F16.F32.PACK_AB R8, R6, R5 ;  /* 0x000000050608723e */ /* 0x000fe200000000ff */
[----:B------:R-:W-:Y:S01]  /*13490*/  @P4 FMUL R34, R34, 0.25 ;  /* 0x3e80000022224820 */ /* 0x000fe20000400000 */
[----:B------:R-:W-:Y:S01]  /*134a0*/  F2FP.F16.F32.PACK_AB R5, R10, R7 ;  /* 0x000000070a05723e */ /* 0x000fe200000000ff */
[----:B------:R-:W-:Y:S01]  /*134b0*/  @P4 FMUL R61, R61, 0.25 ;  /* 0x3e8000003d3d4820 */ /* 0x000fe20000400000 */
[----:B------:R-:W-:Y:S01]  /*134c0*/  F2FP.F16.F32.PACK_AB R6, R11, R12 ;  /* 0x0000000c0b06723e */ /* 0x000fe200000000ff */
[----:B------:R-:W-:Y:S01]  /*134d0*/  @P4 FMUL R32, R32, 0.25 ;  /* 0x3e80000020204820 */ /* 0x000fe20000400000 */
[----:B------:R-:W-:Y:S01]  /*134e0*/  F2FP.F16.F32.PACK_AB R4, R139, R4 ;  /* 0x000000048b04723e */ /* 0x000fe200000000ff */
[----:B------:R-:W-:Y:S01]  /*134f0*/  @P4 FMUL R53, R53, 0.25 ;  /* 0x3e80000035354820 */ /* 0x000fe20000400000 */
[----:B------:R-:W-:Y:S01]  /*13500*/  F2FP.F16.F32.PACK_AB R9, R140, R9 ;  /* 0x000000098c09723e */ /* 0x000fe200000000ff */
[----:B------:R-:W-:Y:S01]  /*13510*/  @!P5 FMUL R34, R34, 16777216 ;  /* 0x4b8000002222d820 */ /* 0x000fe20000400000 */
[----:B------:R-:W-:Y:S01]  /*13520*/  F2FP.F16.F32.PACK_AB R10, R14, R13 ;  /* 0x0000000d0e0a723e */ /* 0x000fe200000000ff */
[----:B------:R-:W-:Y:S01]  /*13530*/  @P4 FMUL R62, R62, 0.25 ;  /* 0x3e8000003e3e4820 */ /* 0x000fe20000400000 */
[----:B------:R-:W-:Y:S01]  /*13540*/  F2FP.F16.F32.PACK_AB R7, R141, R16 ;  /* 0x000000108d07723e */ /* 0x000fe200000000ff */
[----:B------:R-:W-:Y:S01]  /*13550*/  @!P5 FMUL R61, R61, 16777216 ;  /* 0x4b8000003d3dd820 */ /* 0x000fe20000400000 */
[----:B------:R-:W-:Y:S01]  /*13560*/  F2FP.F16.F32.PACK_AB R11, R142, R17 ;  /* 0x000000118e0b723e */ /* 0x000fe200000000ff */
[----:B------:R-:W-:Y:S01]  /*13570*/  @!P5 FMUL R32, R32, 16777216 ;  /* 0x4b8000002020d820 */ /* 0x000fe20000400000 */
[----:B------:R-:W-:Y:S01]  /*13580*/  @!P5 FMUL R53, R53, 16777216 ;  /* 0x4b8000003535d820 */ /* 0x000fe20000400000 */
[----:B-1----:R-:W-:Y:S01]  /*13590*/  STS.128 [R2], R4 ;  /* 0x0000000402007388 */ /* 0x002fe20000000c00 */
[----:B------:R-:W-:Y:S01]  /*135a0*/  FMUL R159, R138, R34 ;  /* 0x000000228a9f7220 */ /* 0x000fe20000400000 */
[----:B------:R-:W-:Y:S01]  /*135b0*/  @!P5 FMUL R62, R62, 16777216 ;  /* 0x4b8000003e3ed820 */ /* 0x000fe20000400000 */
[----:B------:R-:W-:Y:S01]  /*135c0*/  FMUL R34, R138, R61 ;  /* 0x0000003d8a227220 */ /* 0x000fe20000400000 */
[----:B------:R-:W-:Y:S01]  /*135d0*/  STS.128 [R2+0x400], R8 ;  /* 0x0004000802007388 */ /* 0x000fe20000000c00 */
[----:B------:R-:W-:Y:S01]  /*135e0*/  LOP3.LUT R61, R240, 0x7f, RZ, 0xc0, !PT ;  /* 0x0000007ff03d7812 */ /* 0x000fe200078ec0ff */
[C---:B------:R-:W-:Y:S01]  /*135f0*/  FMUL R156, R138.reuse, R32 ;  /* 0x000000208a9c7220 */ /* 0x040fe20000400000 */
[C---:B------:R-:W-:Y:S01]  /*13600*/  FMUL R32, R138.reuse, R53 ;  /* 0x000000358a207220 */ /* 0x040fe20000400000 */
[----:B------:R-:W-:Y:S01]  /*13610*/  FMUL R53, R138, R62 ;  /* 0x0000003e8a357220 */ /* 0x000fe20000400000 */
[----:B------:R-:W-:Y:S01]  /*13620*/  LEA R62, R61, UR6, 0x4 ;  /* 0x000000063d3e7c11 */ /* 0x000fe2000f8e20ff */
[----:B------:R-:W-:Y:S01]  /*13630*/  BAR.SYNC.DEFER_BLOCKING 0x0 ;  /* 0x0000000000007b1d */ /* 0x000fe20000010000 */
        /* <DEDUP_REMOVED lines=23> */
[----:B------:R-:W1:Y:S01]  /*137b0*/  LDS.128 R4, [R62] ;  /* 0x000000003e047984 */ /* 0x000e620000000c00 */
[----:B------:R-:W-:Y:S01]  /*137c0*/  @!P5 FMUL R29, R29, 16777216 ;  /* 0x4b8000001d1dd820 */ /* 0x000fe20000400000 */
[----:B------:R-:W-:Y:S01]  /*137d0*/  @!P5 FMUL R30, R30, 16777216 ;  /* 0x4b8000001e1ed820 */ /* 0x000fe20000400000 */
[----:B------:R-:W-:Y:S01]  /*137e0*/  @!P5 FMUL R31, R31, 16777216 ;  /* 0x4b8000001f1fd820 */ /* 0x000fe20000400000 */
[----:B------:R-:W-:Y:S01]  /*137f0*/  LDS.128 R8, [R62+0x800] ;  /* 0x000800003e087984 */ /* 0x000fe20000000c00 */
[----:B------:R-:W-:Y:S01]  /*13800*/  @!P5 FMUL R33, R33, 16777216 ;  /* 0x4b8000002121d820 */ /* 0x000fe20000400000 */
[----:B------:R-:W-:Y:S01]  /*13810*/  @!P5 FMUL R35, R35, 16777216 ;  /* 0x4b8000002323d820 */ /* 0x000fe20000400000 */
        /* <DEDUP_REMOVED lines=27> */
[----:B------:R-:W-:Y:S01]  /*139d0*/  BAR.SYNC.DEFER_BLOCKING 0x0 ;  /* 0x0000000000007b1d */ /* 0x000fe20000010000 */
[----:B------:R-:W-:Y:S01]  /*139e0*/  F2FP.F16.F32.PACK_AB R19, R162, R155 ;  /* 0x0000009ba213723e */ /* 0x000fe200000000ff */
        /* <DEDUP_REMOVED lines=22> */
[----:B------:R-:W-:Y:S01]  /*13b50*/  STS.128 [R2], R12 ;  /* 0x0000000c02007388 */ /* 0x000fe20000000c00 */
[----:B------:R-:W-:Y:S01]  /*13b60*/  @!P5 FMUL R48, R48, 16777216 ;  /* 0x4b8000003030d820 */ /* 0x000fe20000400000 */
[----:B------:R-:W-:Y:S01]  /*13b70*/  @!P5 FMUL R49, R49, 16777216 ;  /* 0x4b8000003131d820 */ /* 0x000fe20000400000 */
[----:B------:R-:W-:Y:S01]  /*13b80*/  @!P5 FMUL R50, R50, 16777216 ;  /* 0x4b8000003232d820 */ /* 0x000fe20000400000 */
[----:B------:R-:W-:Y:S01]  /*13b90*/  STS.128 [R2+0x400], R16 ;  /* 0x0004001002007388 */ /* 0x000fe20000000c00 */
[----:B------:R-:W-:Y:S01]  /*13ba0*/  @!P5 FMUL R51, R51, 16777216 ;  /* 0x4b8000003333d820 */ /* 0x000fe20000400000 */
[C---:B------:R-:W-:Y:S01]  /*13bb0*/  FMUL R20, R138.reuse, R36 ;  /* 0x000000248a147220 */ /* 0x040fe20000400000 */
[C---:B------:R-:W-:Y:S01]  /*13bc0*/  FMUL R21, R138.reuse, R38 ;  /* 0x000000268a157220 */ /* 0x040fe20000400000 */
[----:B------:R-:W-:Y:S01]  /*13bd0*/  BAR.SYNC.DEFER_BLOCKING 0x0 ;  /* 0x0000000000007b1d */ /* 0x000fe20000010000 */
        /* <DEDUP_REMOVED lines=23> */
[----:B------:R-:W-:Y:S01]  /*13d50*/  LDS.128 R12, [R62] ;  /* 0x000000003e0c7984 */ /* 0x000fe20000000c00 */
[----:B------:R-:W-:Y:S01]  /*13d60*/  F2FP.F16.F32.PACK_AB R26, R154, R35 ;  /* 0x000000239a1a723e */ /* 0x000fe200000000ff */
[----:B------:R-:W-:Y:S01]  /*13d70*/  @P4 FMUL R58, R58, 0.25 ;  /* 0x3e8000003a3a4820 */ /* 0x000fe20000400000 */
[----:B------:R-:W-:Y:S01]  /*13d80*/  F2FP.F16.F32.PACK_AB R23, R160, R153 ;  /* 0x00000099a017723e */ /* 0x000fe200000000ff */
[----:B------:R-:W-:Y:S01]  /*13d90*/  LDS.128 R16, [R62+0x800] ;  /* 0x000800003e107984 */ /* 0x000fe20000000c00 */
[----:B------:R-:W-:Y:S01]  /*13da0*/  F2FP.F16.F32.PACK_AB R27, R164, R151 ;  /* 0x00000097a41b723e */ /* 0x000fe200000000ff */
[----:B------:R-:W-:Y:S01]  /*13db0*/  @P4 FMUL R59, R59, 0.25 ;  /* 0x3e8000003b3b4820 */ /* 0x000fe20000400000 */
[----:B------:R-:W-:Y:S01]  /*13dc0*/  @P4 FMUL R55, R55, 0.25 ;  /* 0x3e80000037374820 */ /* 0x000fe20000400000 */
[----:B------:R-:W-:Y:S01]  /*13dd0*/  BAR.SYNC.DEFER_BLOCKING 0x0 ;  /* 0x0000000000007b1d */ /* 0x000fe20000010000 */
        /* <DEDUP_REMOVED lines=19> */
[C---:B------:R-:W-:Y:S01]  /*13f10*/  FMUL R28, R138.reuse, R52 ;  /* 0x000000348a1c7220 */ /* 0x040fe20000400000 */
[C---:B------:R-:W-:Y:S01]  /*13f20*/  FMUL R29, R138.reuse, R54 ;  /* 0x000000368a1d7220 */ /* 0x040fe20000400000 */
[C---:B------:R-:W-:Y:S01]  /*13f30*/  FMUL R56, R138.reuse, R56 ;  /* 0x000000388a387220 */ /* 0x040fe20000400000 */
[C---:B------:R-:W-:Y:S01]  /*13f40*/  FMUL R33, R138.reuse, R57 ;  /* 0x000000398a217220 */ /* 0x040fe20000400000 */
[----:B------:R-:W-:Y:S01]  /*13f50*/  STS.128 [R2], R20 ;  /* 0x0000001402007388 */ /* 0x000fe20000000c00 */
[C---:B------:R-:W-:Y:S01]  /*13f60*/  FMUL R31, R138.reuse, R58 ;  /* 0x0000003a8a1f7220 */ /* 0x040fe20000400000 */
[C---:B------:R-:W-:Y:S01]  /*13f70*/  FMUL R30, R138.reuse, R59 ;  /* 0x0000003b8a1e7220 */ /* 0x040fe20000400000 */
[C---:B------:R-:W-:Y:S01]  /*13f80*/  FMUL R55, R138.reuse, R55 ;  /* 0x000000378a377220 */ /* 0x040fe20000400000 */
[----:B------:R-:W-:Y:S01]  /*13f90*/  STS.128 [R2+0x400], R24 ;  /* 0x0004001802007388 */ /* 0x000fe20000000c00 */
[C---:B------:R-:W-:Y:S01]  /*13fa0*/  FMUL R60, R138.reuse, R60 ;  /* 0x0000003c8a3c7220 */ /* 0x040fe20000400000 */
[C---:B------:R-:W-:Y:S01]  /*13fb0*/  FMUL R63, R138.reuse, R63 ;  /* 0x0000003f8a3f7220 */ /* 0x040fe20000400000 */
[C---:B------:R-:W-:Y:S01]  /*13fc0*/  FMUL R64, R138.reuse, R64 ;  /* 0x000000408a407220 */ /* 0x040fe20000400000 */
[----:B------:R-:W-:Y:S01]  /*13fd0*/  BAR.SYNC.DEFER_BLOCKING 0x0 ;  /* 0x0000000000007b1d */ /* 0x000fe20000010000 */
        /* <DEDUP_REMOVED lines=19> */
[----:B------:R-:W-:Y:S01]  /*14110*/  @P4 FMUL R76, R76, 0.25 ;  /* 0x3e8000004c4c4820 */ /* 0x000fe20000400000 */
[----:B------:R-:W-:Y:S01]  /*14120*/  @P4 FMUL R77, R77, 0.25 ;  /* 0x3e8000004d4d4820 */ /* 0x000fe20000400000 */
[----:B------:R-:W-:Y:S01]  /*14130*/  @P4 FMUL R78, R78, 0.25 ;  /* 0x3e8000004e4e4820 */ /* 0x000fe20000400000 */
[----:B------:R-:W-:Y:S01]  /*14140*/  @P4 FMUL R79, R79, 0.25 ;  /* 0x3e8000004f4f4820 */ /* 0x000fe20000400000 */
[----:B------:R-:W-:Y:S01]  /*14150*/  LDS.128 R20, [R62] ;  /* 0x000000003e147984 */ /* 0x000fe20000000c00 */
[----:B------:R-:W-:Y:S01]  /*14160*/  @P4 FMUL R80, R80, 0.25 ;  /* 0x3e80000050504820 */ /* 0x000fe20000400000 */
[----:B------:R-:W-:Y:S01]  /*14170*/  @P4 FMUL R81, R81, 0.25 ;  /* 0x3e80000051514820 */ /* 0x000fe20000400000 */
[----:B------:R-:W-:Y:S01]  /*14180*/  @P4 FMUL R82, R82, 0.25 ;  /* 0x3e80000052524820 */ /* 0x000fe20000400000 */
[----:B------:R-:W-:Y:S01]  /*14190*/  LDS.128 R24, [R62+0x800] ;  /* 0x000800003e187984 */ /* 0x000fe20000000c00 */
[----:B------:R-:W-:Y:S01]  /*141a0*/  @P4 FMUL R83, R83, 0.25 ;  /* 0x3e80000053534820 */ /* 0x000fe20000400000 */
[----:B------:R-:W-:Y:S01]  /*141b0*/  @!P5 FMUL R68, R68, 16777216 ;  /* 0x4b8000004444d820 */ /* 0x000fe20000400000 */
[----:B------:R-:W-:Y:S01]  /*141c0*/  @!P5 FMUL R70, R70, 16777216 ;  /* 0x4b8000004646d820 */ /* 0x000fe20000400000 */
[----:B------:R-:W-:Y:S01]  /*141d0*/  BAR.SYNC.DEFER_BLOCKING 0x0 ;  /* 0x0000000000007b1d */ /* 0x000fe20000010000 */
        /* <DEDUP_REMOVED lines=32> */
[----:B------:R-:W-:Y:S01]  /*143e0*/  FMUL R52, R138, R83 ;  /* 0x000000538a347220 */ /* 0x000fe20000400000 */
[----:B------:R-:W-:Y:S01]  /*143f0*/  SHF.R.U32.HI R39, RZ, 0x6, R240 ;  /* 0x00000006ff277819 */ /* 0x000fe200000116f0 */
[----:B------:R-:W-:Y:S01]  /*14400*/  @P4 FMUL R85, R85, 0.25 ;  /* 0x3e80000055554820 */ /* 0x000fe20000400000 */
[----:B------:R-:W-:Y:S01]  /*14410*/  F2FP.F16.F32.PACK_AB R36, R37, R36 ;  /* 0x000000242524723e */ /* 0x000fe200000000ff */
[----:B------:R-:W-:Y:S01]  /*14420*/  @P4 FMUL R87, R87, 0.25 ;  /* 0x3e80000057574820 */ /* 0x000fe20000400000 */
[----:B------:R-:W-:Y:S01]  /*14430*/  SGXT.U32 R63, R39, 0x1 ;  /* 0x00000001273f781a */ /* 0x000fe20000000000 */
        /* <DEDUP_REMOVED lines=59> */
[----:B------:R-:W-:Y:S01]  /*147f0*/  F2FP.F16.F32.PACK_AB R52, R44, R85 ;  /* 0x000000552c34723e */ /* 0x000fe200000000ff */
[----:B------:R-:W-:Y:S01]  /*14800*/  @P4 FMUL R100, R100, 0.25 ;  /* 0x3e80000064644820 */ /* 0x000fe20000400000 */
[----:B------:R-:W-:Y:S01]  /*14810*/  F2FP.F16.F32.PACK_AB R84, R47, R84 ;  /* 0x000000542f54723e */ /* 0x000fe200000000ff */
[----:B------:R-:W-:-:S03]  /*14820*/  @P4 FMUL R101, R101, 0.25 ;  /* 0x3e80000065654820 */ /* 0x000fc60000400000 */
[----:B------:R-:W3:Y:S01]  /*14830*/  LDC R66, c[0x0][0x3e8] ;  /* 0x0000fa00ff427b82 */ /* 0x000ee20000000800 */
[----:B------:R-:W-:Y:S01]  /*14840*/  F2FP.F16.F32.PACK_AB R85, R49, R88 ;  /* 0x000000583155723e */ /* 0x000fe200000000ff */
[----:B------:R-:W-:Y:S01]  /*14850*/  @P4 FMUL R102, R102, 0.25 ;  /* 0x3e80000066664820 */ /* 0x000fe20000400000 */
[----:B------:R-:W-:Y:S01]  /*14860*/  F2FP.F16.F32.PACK_AB R53, R48, R89 ;  /* 0x000000593035723e */ /* 0x000fe200000000ff */
[----:B------:R-:W-:Y:S01]  /*14870*/  @P4 FMUL R103, R103, 0.25 ;  /* 0x3e80000067674820 */ /* 0x000fe20000400000 */
[----:B------:R-:W-:Y:S01]  /*14880*/  F2FP.F16.F32.PACK_AB R86, R59, R92 ;  /* 0x0000005c3b56723e */ /* 0x000fe200000000ff */
[----:B------:R-:W-:Y:S01]  /*14890*/  @!P5 FMUL R100, R100, 16777216 ;  /* 0x4b8000006464d820 */ /* 0x000fe20000400000 */
[----:B------:R-:W-:Y:S01]  /*148a0*/  F2FP.F16.F32.PACK_AB R54, R50, R93 ;  /* 0x0000005d3236723e */ /* 0x000fe200000000ff */
[----:B------:R-:W-:Y:S01]  /*148b0*/  @!P5 FMUL R101, R101, 16777216 ;  /* 0x4b8000006565d820 */ /* 0x000fe20000400000 */
[----:B------:R-:W-:Y:S01]  /*148c0*/  F2FP.F16.F32.PACK_AB R87, R98, R87 ;  /* 0x000000576257723e */ /* 0x000fe200000000ff */
[----:B------:R-:W-:Y:S01]  /*148d0*/  @!P5 FMUL R102, R102, 16777216 ;  /* 0x4b8000006666d820 */ /* 0x000fe20000400000 */
[----:B------:R-:W-:Y:S01]  /*148e0*/  F2FP.F16.F32.PACK_AB R55, R68, R97 ;  /* 0x000000614437723e */ /* 0x000fe200000000ff */
[----:B------:R-:W-:Y:S01]  /*148f0*/  @!P5 FMUL R103, R103, 16777216 ;  /* 0x4b8000006767d820 */ /* 0x000fe20000400000 */
[C---:B------:R-:W-:Y:S01]  /*14900*/  FMUL R100, R138.reuse, R100 ;  /* 0x000000648a647220 */ /* 0x040fe20000400000 */
[C---:B------:R-:W-:Y:S01]  /*14910*/  FMUL R101, R138.reuse, R101 ;  /* 0x000000658a657220 */ /* 0x040fe20000400000 */
[C---:B------:R-:W-:Y:S01]  /*14920*/  FMUL R45, R138.reuse, R102 ;  /* 0x000000668a2d7220 */ /* 0x040fe20000400000 */
[----:B------:R-:W-:Y:S01]  /*14930*/  FMUL R46, R138, R103 ;  /* 0x000000678a2e7220 */ /* 0x000fe20000400000 */
[----:B------:R-:W-:Y:S01]  /*14940*/  @P4 FMUL R105, R105, 0.25 ;  /* 0x3e80000069694820 */ /* 0x000fe20000400000 */
[----:B------:R-:W4:Y:S01]  /*14950*/  LDS.128 R40, [R62] ;  /* 0x000000003e287984 */ /* 0x000f220000000c00 */
[----:B------:R-:W-:Y:S01]  /*14960*/  @P4 FMUL R107, R107, 0.25 ;  /* 0x3e8000006b6b4820 */ /* 0x000fe20000400000 */
[----:B------:R-:W-:Y:S01]  /*14970*/  F2FP.F16.F32.PACK_AB R56, R45, R100 ;  /* 0x000000642d38723e */ /* 0x000fe200000000ff */
[----:B------:R-:W-:Y:S01]  /*14980*/  @P4 FMUL R104, R104, 0.25 ;  /* 0x3e80000068684820 */ /* 0x000fe20000400000 */
[----:B------:R-:W-:Y:S01]  /*14990*/  LDS.128 R36, [R62+0x800] ;  /* 0x000800003e247984 */ /* 0x000fe20000000c00 */
[----:B------:R-:W-:Y:S01]  /*149a0*/  F2FP.F16.F32.PACK_AB R92, R46, R101 ;  /* 0x000000652e5c723e */ /* 0x000fe200000000ff */
[----:B---3--:R-:W-:-:S02]  /*149b0*/  IMAD R63, R63, R66, RZ ;  /* 0x000000423f3f7224 */ /* 0x008fc400078e02ff */
[----:B------:R-:W-:Y:S01]  /*149c0*/  @P4 FMUL R106, R106, 0.25 ;  /* 0x3e8000006a6a4820 */ /* 0x000fe20000400000 */
[----:B------:R-:W-:Y:S01]  /*149d0*/  BAR.SYNC.DEFER_BLOCKING 0x0 ;  /* 0x0000000000007b1d */ /* 0x000fe20000010000 */
[----:B------:R-:W-:Y:S01]  /*149e0*/  @P4 FMUL R108, R108, 0.25 ;  /* 0x3e8000006c6c4820 */ /* 0x000fe20000400000 */
[----:B------:R-:W-:Y:S02]  /*149f0*/  IMAD R71, R66, 0x2, R63 ;  /* 0x0000000242477824 */ /* 0x000fe400078e023f */
[----:B------:R-:W-:Y:S01]  /*14a00*/  @P4 FMUL R109, R109, 0.25 ;  /* 0x3e8000006d6d4820 */ /* 0x000fe20000400000 */
[----:B------:R-:W-:Y:S01]  /*14a10*/  @P4 FMUL R110, R110, 0.25 ;  /* 0x3e8000006e6e4820 */ /* 0x000fe20000400000 */
[----:B------:R-:W-:Y:S01]  /*14a20*/  @P4 FMUL R111, R111, 0.25 ;  /* 0x3e8000006f6f4820 */ /* 0x000fe20000400000 */
[----:B------:R-:W-:Y:S01]  /*14a30*/  @P4 FMUL R112, R112, 0.25 ;  /* 0x3e80000070704820 */ /* 0x000fe20000400000 */
[----:B------:R-:W-:Y:S01]  /*14a40*/  LEA R67, R66, R71, 0x1 ;  /* 0x0000004742437211 */ /* 0x000fe200078e08ff */
[----:B------:R-:W-:Y:S01]  /*14a50*/  @P4 FMUL R113, R113, 0.25 ;  /* 0x3e80000071714820 */ /* 0x000fe20000400000 */
[----:B------:R-:W-:Y:S01]  /*14a60*/  @P4 FMUL R114, R114, 0.25 ;  /* 0x3e80000072724820 */ /* 0x000fe20000400000 */
[----:B------:R-:W-:Y:S01]  /*14a70*/  @P4 FMUL R115, R115, 0.25 ;  /* 0x3e80000073734820 */ /* 0x000fe20000400000 */
[----:B------:R-:W-:Y:S01]  /*14a80*/  @!P5 FMUL R105, R105, 16777216 ;  /* 0x4b8000006969d820 */ /* 0x000fe20000400000 */
[----:B------:R-:W-:-:S02]  /*14a90*/  IMAD R79, R66, 0x2, R67 ;  /* 0x00000002424f7824 */ /* 0x000fc400078e0243 */
        /* <DEDUP_REMOVED lines=11> */
[----:B------:R3:W-:Y:S01]  /*14b50*/  STS.128 [R2], R84 ;  /* 0x0000005402007388 */ /* 0x0007e20000000c00 */
[----:B------:R-:W-:Y:S01]  /*14b60*/  LEA R81, R66, R79, 0x1 ;  /* 0x0000004f42517211 */ /* 0x000fe200078e08ff */
        /* <DEDUP_REMOVED lines=13> */
[----:B------:R-:W-:Y:S01]  /*14c40*/  FMUL R78, R138, R115 ;  /* 0x000000738a4e7220 */ /* 0x000fe20000400000 */
[----:B------:R-:W-:Y:S01]  /*14c50*/  IMAD R89, R66, 0x2, R81 ;  /* 0x0000000242597824 */ /* 0x000fe200078e0251 */
        /* <DEDUP_REMOVED lines=11> */
[----:B------:R-:W-:Y:S01]  /*14d10*/  @P4 FMUL R128, R128, 0.25 ;  /* 0x3e80000080804820 */ /* 0x000fe20000400000 */
[----:B------:R-:W-:Y:S01]  /*14d20*/  LEA R97, R66, R89, 0x1 ;  /* 0x0000005942617211 */ /* 0x000fe200078e08ff */
[----:B------:R-:W-:Y:S01]  /*14d30*/  @P4 FMUL R130, R130, 0.25 ;  /* 0x3e80000082824820 */ /* 0x000fe20000400000 */
[----:B------:R-:W-:Y:S01]  /*14d40*/  @!P5 FMUL R118, R118, 16777216 ;  /* 0x4b8000007676d820 */ /* 0x000fe20000400000 */
[----:B------:R-:W0:Y:S01]  /*14d50*/  LDS.128 R48, [R62] ;  /* 0x000000003e307984 */ /* 0x000e220000000c00 */
[----:B------:R-:W-:Y:S01]  /*14d60*/  FMUL R124, R138, R124 ;  /* 0x0000007c8a7c7220 */ /* 0x000fe20000400000 */
[----:B------:R-:W-:-:S02]  /*14d70*/  IMAD R99, R66, 0x2, R97 ;  /* 0x0000000242637824 */ /* 0x000fc400078e0261 */
[----:B------:R-:W-:Y:S01]  /*14d80*/  FMUL R83, R138, R126 ;  /* 0x0000007e8a537220 */ /* 0x000fe20000400000 */
[----:B------:R-:W-:Y:S01]  /*14d90*/  LDS.128 R44, [R62+0x800] ;  /* 0x000800003e2c7984 */ /* 0x000fe20000000c00 */
[----:B------:R-:W-:Y:S01]  /*14da0*/  @P4 FMUL R119, R119, 0.25 ;  /* 0x3e80000077774820 */ /* 0x000fe20000400000 */
[----:B------:R-:W-:Y:S01]  /*14db0*/  @!P5 FMUL R128, R128, 16777216 ;  /* 0x4b8000008080d820 */ /* 0x000fe20000400000 */
[----:B------:R-:W-:Y:S01]  /*14dc0*/  LEA R101, R66, R99, 0x1 ;  /* 0x0000006342657211 */ /* 0x000fe200078e08ff */
[----:B------:R-:W-:Y:S01]  /*14dd0*/  BAR.SYNC.DEFER_BLOCKING 0x0 ;  /* 0x0000000000007b1d */ /* 0x000fe20000010000 */
[----:B------:R-:W-:Y:S01]  /*14de0*/  @!P5 FMUL R130, R130, 16777216 ;  /* 0x4b8000008282d820 */ /* 0x000fe20000400000 */
[----:B------:R-:W-:Y:S01]  /*14df0*/  FMUL R73, R138, R118 ;  /* 0x000000768a497220 */ /* 0x000fe20000400000 */
[----:B------:R-:W-:Y:S01]  /*14e00*/  @!P5 FMUL R119, R119, 16777216 ;  /* 0x4b8000007777d820 */ /* 0x000fe20000400000 */
[----:B------:R-:W-:Y:S02]  /*14e10*/  IMAD R103, R66, 0x2, R101 ;  /* 0x0000000242677824 */ /* 0x000fe400078e0265 */
[C---:B------:R-:W-:Y:S01]  /*14e20*/  FMUL R128, R138.reuse, R128 ;  /* 0x000000808a807220 */ /* 0x040fe20000400000 */
[----:B------:R-:W-:Y:S01]  /*14e30*/  FMUL R91, R138, R130 ;  /* 0x000000828a5b7220 */ /* 0x000fe20000400000 */
[----:B------:R-:W-:Y:S01]  /*14e40*/  F2FP.F16.F32.PACK_AB R118, R83, R124 ;  /* 0x0000007c5376723e */ /* 0x000fe200000000ff */
[----:B------:R-:W-:Y:S01]  /*14e50*/  @P4 FMUL R116, R116, 0.25 ;  /* 0x3e80000074744820 */ /* 0x000fe20000400000 */
[----:B------:R-:W-:Y:S01]  /*14e60*/  LEA R77, R66, R103, 0x1 ;  /* 0x00000067424d7211 */ /* 0x000fe200078e08ff */
[----:B------:R-:W-:Y:S01]  /*14e70*/  @P4 FMUL R117, R117, 0.25 ;  /* 0x3e80000075754820 */ /* 0x000fe20000400000 */
[----:B------:R-:W-:Y:S01]  /*14e80*/  @P4 FMUL R120, R120, 0.25 ;  /* 0x3e80000078784820 */ /* 0x000fe20000400000 */
[----:B------:R-:W-:Y:S01]  /*14e90*/  @P4 FMUL R121, R121, 0.25 ;  /* 0x3e80000079794820 */ /* 0x000fe20000400000 */
[----:B------:R-:W-:Y:S01]  /*14ea0*/  @P4 FMUL R122, R122, 0.25 ;  /* 0x3e8000007a7a4820 */ /* 0x000fe20000400000 */
[----:B---3--:R-:W-:-:S02]  /*14eb0*/  IMAD R85, R66, 0x2, R77 ;  /* 0x0000000242557824 */ /* 0x008fc400078e024d */
[----:B------:R-:W-:Y:S01]  /*14ec0*/  @P4 FMUL R123, R123, 0.25 ;  /* 0x3e8000007b7b4820 */ /* 0x000fe20000400000 */
[----:B------:R-:W-:Y:S01]  /*14ed0*/  @P4 FMUL R125, R125, 0.25 ;  /* 0x3e8000007d7d4820 */ /* 0x000fe20000400000 */
[----:B------:R-:W-:Y:S01]  /*14ee0*/  @P4 FMUL R127, R127, 0.25 ;  /* 0x3e8000007f7f4820 */ /* 0x000fe20000400000 */
[----:B------:R-:W-:Y:S01]  /*14ef0*/  @P4 FMUL R129, R129, 0.25 ;  /* 0x3e80000081814820 */ /* 0x000fe20000400000 */
[----:B------:R-:W-:Y:S01]  /*14f00*/  LEA R87, R66, R85, 0x1 ;  /* 0x0000005542577211 */ /* 0x000fe200078e08ff */
[----:B------:R-:W-:Y:S01]  /*14f10*/  @P4 FMUL R131, R131, 0.25 ;  /* 0x3e80000083834820 */ /* 0x000fe20000400000 */
[----:B------:R-:W-:Y:S01]  /*14f20*/  FMUL R70, R138, R119 ;  /* 0x000000778a467220 */ /* 0x000fe20000400000 */
[----:B------:R-:W-:Y:S01]  /*14f30*/  @!P5 FMUL R116, R116, 16777216 ;  /* 0x4b8000007474d820 */ /* 0x000fe20000400000 */
[----:B------:R-:W-:Y:S01]  /*14f40*/  @!P5 FMUL R117, R117, 16777216 ;  /* 0x4b8000007575d820 */ /* 0x000fe20000400000 */
[----:B------:R-:W-:Y:S01]  /*14f50*/  STS.128 [R2], R56 ;  /* 0x0000003802007388 */ /* 0x000fe20000000c00 */
[----:B------:R-:W-:-:S02]  /*14f60*/  IMAD R83, R66, 0x2, R87 ;  /* 0x0000000242537824 */ /* 0x000fc400078e0257 */
[----:B------:R-:W-:Y:S01]  /*14f70*/  @!P5 FMUL R120, R120, 16777216 ;  /* 0x4b8000007878d820 */ /* 0x000fe20000400000 */
[----:B------:R-:W-:Y:S01]  /*14f80*/  @!P5 FMUL R121, R121, 16777216 ;  /* 0x4b8000007979d820 */ /* 0x000fe20000400000 */
[----:B------:R3:W-:Y:S01]  /*14f90*/  STS.128 [R2+0x400], R92 ;  /* 0x0004005c02007388 */ /* 0x0007e20000000c00 */
[----:B------:R-:W-:Y:S01]  /*14fa0*/  @!P5 FMUL R122, R122, 16777216 ;  /* 0x4b8000007a7ad820 */ /* 0x000fe20000400000 */
[----:B------:R-:W-:Y:S01]  /*14fb0*/  @!P5 FMUL R123, R123, 16777216 ;  /* 0x4b8000007b7bd820 */ /* 0x000fe20000400000 */
[----:B------:R-:W-:Y:S01]  /*14fc0*/  @!P5 FMUL R125, R125, 16777216 ;  /* 0x4b8000007d7dd820 */ /* 0x000fe20000400000 */
[----:B------:R-:W-:Y:S01]  /*14fd0*/  BAR.SYNC.DEFER_BLOCKING 0x0 ;  /* 0x0000000000007b1d */ /* 0x000fe20000010000 */
[----:B------:R-:W-:Y:S01]  /*14fe0*/  @!P5 FMUL R127, R127, 16777216 ;  /* 0x4b8000007f7fd820 */ /* 0x000fe20000400000 */
[----:B------:R-:W-:Y:S01]  /*14ff0*/  @!P5 FMUL R129, R129, 16777216 ;  /* 0x4b8000008181d820 */ /* 0x000fe20000400000 */
[----:B------:R-:W-:Y:S01]  /*15000*/  F2FP.F16.F32.PACK_AB R119, R91, R128 ;  /* 0x000000805b77723e */ /* 0x000fe200000000ff */
[----:B------:R-:W-:Y:S01]  /*15010*/  @!P5 FMUL R131, R131, 16777216 ;  /* 0x4b8000008383d820 */ /* 0x000fe20000400000 */
[----:B------:R-:W-:Y:S01]  /*15020*/  LEA R91, R66, R83, 0x1 ;  /* 0x00000053425b7211 */ /* 0x000fe200078e08ff */
        /* <DEDUP_REMOVED lines=10> */
[----:B------:R-:W-:Y:S01]  /*150d0*/  LEA R64, P0, R63, R0, 0x1 ;  /* 0x000000003f407211 */ /* 0x000fe200078008ff */
[----:B---3--:R-:W-:Y:S01]  /*150e0*/  IMAD R93, R66, 0x2, R91 ;  /* 0x00000002425d7824 */ /* 0x008fe200078e025b */
[----:B------:R-:W-:Y:S01]  /*150f0*/  F2FP.F16.F32.PACK_AB R104, R70, R117 ;  /* 0x000000754668723e */ /* 0x000fe200000000ff */
[----:B--2---:R-:W-:Y:S01]  /*15100*/  IMAD R241, R241, 0x40, R242 ;  /* 0x00000040f1f17824 */ /* 0x004fe200078e02f2 */
[----:B------:R-:W-:-:S02]  /*15110*/  F2FP.F16.F32.PACK_AB R116, R73, R116 ;  /* 0x000000744974723e */ /* 0x000fc400000000ff */
[----:B------:R-:W-:Y:S01]  /*15120*/  F2FP.F16.F32.PACK_AB R117, R75, R120 ;  /* 0x000000784b75723e */ /* 0x000fe200000000ff */
[----:B------:R-:W2:Y:S01]  /*15130*/  LDS.128 R56, [R62] ;  /* 0x000000003e387984 */ /* 0x000ea20000000c00 */
[----:B------:R-:W-:Y:S02]  /*15140*/  F2FP.F16.F32.PACK_AB R105, R82, R121 ;  /* 0x000000795269723e */ /* 0x000fe400000000ff */
[----:B------:R-:W-:Y:S01]  /*15150*/  F2FP.F16.F32.PACK_AB R106, R90, R125 ;  /* 0x0000007d5a6a723e */ /* 0x000fe200000000ff */
[----:B------:R-:W-:Y:S01]  /*15160*/  LDS.128 R52, [R62+0x800] ;  /* 0x000800003e347984 */ /* 0x000fe20000000c00 */
[----:B------:R-:W-:Y:S02]  /*15170*/  F2FP.F16.F32.PACK_AB R107, R138, R129 ;  /* 0x000000818a6b723e */ /* 0x000fe400000000ff */
[----:B------:R-:W-:Y:S01]  /*15180*/  LEA.HI.X.SX32 R65, R63, R134, 0x1, P0 ;  /* 0x000000863f417211 */ /* 0x000fe200000f0eff */
[----:B------:R-:W-:Y:S01]  /*15190*/  BAR.SYNC.DEFER_BLOCKING 0x0 ;  /* 0x0000000000007b1d */ /* 0x000fe20000010000 */
[----:B------:R-:W-:-:S02]  /*151a0*/  LEA R63, R66, R93, 0x1 ;  /* 0x0000005d423f7211 */ /* 0x000fc400078e08ff */
[-C--:B------:R-:W-:Y:S02]  /*151b0*/  LEA R68, P1, R71, R0.reuse, 0x1 ;  /* 0x0000000047447211 */ /* 0x080fe400078208ff */
[----:B------:R-:W-:Y:S01]  /*151c0*/  LEA R70, P0, R67, R0, 0x1 ;  /* 0x0000000043467211 */ /* 0x000fe200078008ff */
[C---:B------:R-:W-:Y:S01]  /*151d0*/  IMAD R95, R66.reuse, 0x2, R63 ;  /* 0x00000002425f7824 */ /* 0x040fe200078e023f */
[-C--:B------:R-:W-:Y:S02]  /*151e0*/  LEA.HI.X.SX32 R69, R71, R134.reuse, 0x1, P1 ;  /* 0x0000008647457211 */ /* 0x080fe400008f0eff */
[----:B------:R-:W-:Y:S02]  /*151f0*/  LEA.HI.X.SX32 R71, R67, R134, 0x1, P0 ;  /* 0x0000008643477211 */ /* 0x000fe400000f0eff */
[----:B------:R-:W-:Y:S02]  /*15200*/  LEA R67, R66, R95, 0x1 ;  /* 0x0000005f42437211 */ /* 0x000fe400078e08ff */
[----:B------:R-:W-:-:S02]  /*15210*/  LEA R72, P0, R79, R0, 0x1 ;  /* 0x000000004f487211 */ /* 0x000fc400078008ff */
[----:B-1----:R-:W-:Y:S02]  /*15220*/  PRMT R60, R4, 0x7632, R60 ;  /* 0x00007632043c7816 */ /* 0x002fe4000000003c */
[----:B------:R-:W-:Y:S02]  /*15230*/  LEA.HI.X.SX32 R73, R79, R134, 0x1, P0 ;  /* 0x000000864f497211 */ /* 0x000fe400000f0eff */
[----:B------:R-:W-:Y:S02]  /*15240*/  LEA R74, P0, R81, R0, 0x1 ;  /* 0x00000000514a7211 */ /* 0x000fe400078008ff */
[----:B------:R-:W-:Y:S02]  /*15250*/  LOP3.LUT R133, R133, 0xf0, RZ, 0xc0, !PT ;  /* 0x000000f085857812 */ /* 0x000fe400078ec0ff */
[----:B------:R-:W-:Y:S01]  /*15260*/  LEA.HI.X.SX32 R75, R81, R134, 0x1, P0 ;  /* 0x00000086514b7211 */ /* 0x000fe200000f0eff */
[----:B------:R-:W-:Y:S04]  /*15270*/  STS.128 [R2], R116 ;  /* 0x0000007402007388 */ /* 0x000fe80000000c00 */
[----:B------:R1:W-:Y:S01]  /*15280*/  STS.128 [R2+0x400], R104 ;  /* 0x0004006802007388 */ /* 0x0003e20000000c00 */
[----:B------:R-:W-:Y:S01]  /*15290*/  BAR.SYNC.DEFER_BLOCKING 0x0 ;  /* 0x0000000000007b1d */ /* 0x000fe20000010000 */
[----:B-1----:R-:W-:Y:S01]  /*152a0*/  IMAD R105, R66, 0x2, R67 ;  /* 0x0000000242697824 */ /* 0x002fe200078e0243 */
[----:B------:R-:W-:-:S04]  /*152b0*/  PRMT R2, R5, 0x7632, R2 ;  /* 0x0000763205027816 */ /* 0x000fc80000000002 */
[----:B------:R-:W-:-:S05]  /*152c0*/  LEA R79, R66, R105, 0x1 ;  /* 0x00000069424f7211 */ /* 0x000fca00078e08ff */
[C---:B------:R-:W-:Y:S01]  /*152d0*/  IMAD R81, R66.reuse, 0x2, R79 ;  /* 0x0000000242517824 */ /* 0x040fe200078e024f */
[----:B------:R1:W-:Y:S04]  /*152e0*/  STG.E.U16 desc[UR10][R64.64], R4 ;  /* 0x0000000440007986 */ /* 0x0003e8000c10150a */
[----:B------:R-:W-:Y:S01]  /*152f0*/  LEA R107, R66, R81, 0x1 ;  /* 0x00000051426b7211 */ /* 0x000fe200078e08ff */
[----:B------:R3:W-:Y:S04]  /*15300*/  STG.E.U16 desc[UR10][R68.64], R60 ;  /* 0x0000003c44007986 */ /* 0x0007e8000c10150a */
[----:B------:R0:W-:Y:S01]  /*15310*/  STG.E.U16 desc[UR10][R70.64], R5 ;  /* 0x0000000546007986 */ /* 0x0001e2000c10150a */
[----:B-1----:R-:W-:-:S03]  /*15320*/  LEA R64, P0, R89, R0, 0x1 ;  /* 0x0000000059407211 */ /* 0x002fc600078008ff */
[----:B------:R1:W-:Y:S01]  /*15330*/  STG.E.U16 desc[UR10][R72.64], R2 ;  /* 0x0000000248007986 */ /* 0x0003e2000c10150a */
[----:B------:R-:W-:Y:S01]  /*15340*/  LEA.HI.X.SX32 R65, R89, R134, 0x1, P0 ;  /* 0x0000008659417211 */ /* 0x000fe200000f0eff */
[----:B------:R-:W-:Y:S01]  /*15350*/  IMAD R89, R66, 0x2, R107 ;  /* 0x0000000242597824 */ /* 0x000fe200078e026b */
[C---:B---3--:R-:W-:Y:S01]  /*15360*/  LEA R68, P0, R97.reuse, R0, 0x1 ;  /* 0x0000000061447211 */ /* 0x048fe200078008ff */
[----:B------:R-:W-:Y:S01]  /*15370*/  STG.E.U16 desc[UR10][R74.64], R6 ;  /* 0x000000064a007986 */ /* 0x000fe2000c10150a */
[----:B0-----:R-:W-:Y:S02]  /*15380*/  PRMT R5, R6, 0x7632, R5 ;  /* 0x0000763206057816 */ /* 0x001fe40000000005 */
[----:B------:R-:W-:Y:S02]  /*15390*/  LEA.HI.X.SX32 R69, R97, R134, 0x1, P0 ;  /* 0x0000008661457211 */ /* 0x000fe400000f0eff */
[----:B------:R-:W-:Y:S01]  /*153a0*/  LEA R97, R66, R89, 0x1 ;  /* 0x0000005942617211 */ /* 0x000fe200078e08ff */
[----:B------:R0:W-:Y:S01]  /*153b0*/  STG.E.U16 desc[UR10][R64.64], R5 ;  /* 0x0000000540007986 */ /* 0x0001e2000c10150a */
[----:B------:R-:W-:-:S02]  /*153c0*/  LEA R4, P0, R99, R0, 0x1 ;  /* 0x0000000063047211 */ /* 0x000fc400078008ff */
[----:B-1----:R-:W-:Y:S01]  /*153d0*/  PRMT R2, R7, 0x7632, R2 ;  /* 0x0000763207027816 */ /* 0x002fe20000000002 */
[C---:B------:R-:W-:Y:S01]  /*153e0*/  IMAD R109, R66.reuse, 0x2, R97 ;  /* 0x00000002426d7824 */ /* 0x040fe200078e0261 */
[----:B------:R-:W-:Y:S01]  /*153f0*/  STG.E.U16 desc[UR10][R68.64], R7 ;  /* 0x0000000744007986 */ /* 0x000fe2000c10150a */
[----:B----4-:R-:W-:Y:S02]  /*15400*/  PRMT R60, R43, 0x7632, R60 ;  /* 0x000076322b3c7816 */ /* 0x010fe4000000003c */
[----:B0-----:R-:W-:Y:S02]  /*15410*/  LEA.HI.X.SX32 R5, R99, R134, 0x1, P0 ;  /* 0x0000008663057211 */ /* 0x001fe400000f0eff */
[C---:B------:R-:W-:Y:S02]  /*15420*/  LEA R99, R66.reuse, R109, 0x1 ;  /* 0x0000006d42637211 */ /* 0x040fe400078e08ff */
[C---:B------:R-:W-:Y:S01]  /*15430*/  LEA R70, P0, R101.reuse, R0, 0x1 ;  /* 0x0000000065467211 */ /* 0x040fe200078008ff */
[----:B------:R0:W-:Y:S02]  /*15440*/  STG.E.U16 desc[UR10][R4.64], R2 ;  /* 0x0000000204007986 */ /* 0x0001e4000c10150a */
[----:B------:R-:W-:Y:S01]  /*15450*/  IMAD R75, R66, 0x2, R99 ;  /* 0x00000002424b7824 */ /* 0x000fe200078e0263 */
[----:B------:R-:W-:-:S02]  /*15460*/  LEA.HI.X.SX32 R71, R101, R134, 0x1, P0 ;  /* 0x0000008665477211 */ /* 0x000fc400000f0eff */
[C---:B------:R-:W-:Y:S02]  /*15470*/  LEA R72, P0, R103.reuse, R0, 0x1 ;  /* 0x0000000067487211 */ /* 0x040fe400078008ff */
[C---:B------:R-:W-:Y:S01]  /*15480*/  LEA R101, R66.reuse, R75, 0x1 ;  /* 0x0000004b42657211 */ /* 0x040fe200078e08ff */
[----:B------:R-:W-:Y:S01]  /*15490*/  STG.E.U16 desc[UR10][R70.64], R12 ;  /* 0x0000000c46007986 */ /* 0x000fe2000c10150a */
[----:B------:R-:W-:Y:S02]  /*154a0*/  LEA.HI.X.SX32 R73, R103, R134, 0x1, P0 ;  /* 0x0000008667497211 */ /* 0x000fe400000f0eff */
[C---:B------:R-:W-:Y:S01]  /*154b0*/  LEA R64, P0, R77.reuse, R0, 0x1 ;  /* 0x000000004d407211 */ /* 0x040fe200078008ff */
[----:B------:R-:W-:Y:S01]  /*154c0*/  IMAD R103, R66, 0x2, R101 ;  /* 0x0000000242677824 */ /* 0x000fe200078e0265 */
[----:B0-----:R-:W-:Y:S02]  /*154d0*/  PRMT R5, R12, 0x7632, R5 ;  /* 0x000076320c057816 */ /* 0x001fe40000000005 */
[----:B------:R-:W-:-:S02]  /*154e0*/  LEA.HI.X.SX32 R65, R77, R134, 0x1, P0 ;  /* 0x000000864d417211 */ /* 0x000fc400000f0eff */
[C---:B------:R-:W-:Y:S01]  /*154f0*/  LEA R77, R66.reuse, R103, 0x1 ;  /* 0x00000067424d7211 */ /* 0x040fe200078e08ff */
[----:B------:R0:W-:Y:S01]  /*15500*/  STG.E.U16 desc[UR10][R72.64], R5 ;  /* 0x0000000548007986 */ /* 0x0001e2000c10150a */
[----:B------:R-:W-:Y:S02]  /*15510*/  LEA R6, P0, R85, R0, 0x1 ;  /* 0x0000000055067211 */ /* 0x000fe400078008ff */
[----:B------:R-:W-:Y:S01]  /*15520*/  PRMT R2, R13, 0x7632, R2 ;  /* 0x000076320d027816 */ /* 0x000fe20000000002 */
[C---:B------:R-:W-:Y:S01]  /*15530*/  IMAD R111, R66.reuse, 0x2, R77 ;  /* 0x00000002426f7824 */ /* 0x040fe200078e024d */
[----:B------:R-:W-:Y:S01]  /*15540*/  LEA.HI.X.SX32 R7, R85, R134, 0x1, P0 ;  /* 0x0000008655077211 */ /* 0x000fe200000f0eff */
[----:B------:R-:W-:Y:S01]  /*15550*/  STG.E.U16 desc[UR10][R64.64], R13 ;  /* 0x0000000d40007986 */ /* 0x000fe2000c10150a */
[C---:B------:R-:W-:Y:S02]  /*15560*/  LEA R4, P0, R87.reuse, R0, 0x1 ;  /* 0x0000000057047211 */ /* 0x040fe400078008ff */
[----:B------:R-:W-:Y:S01]  /*15570*/  LEA R85, R66, R111, 0x1 ;  /* 0x0000006f42557211 */ /* 0x000fe200078e08ff */
[----:B------:R1:W-:Y:S01]  /*15580*/  STG.E.U16 desc[UR10][R6.64], R2 ;  /* 0x0000000206007986 */ /* 0x0003e2000c10150a */
[----:B0-----:R-:W-:-:S03]  /*15590*/  LEA.HI.X.SX32 R5, R87, R134, 0x1, P0 ;  /* 0x0000008657057211 */ /* 0x001fc600000f0eff */
[C---:B------:R-:W-:Y:S01]  /*155a0*/  IMAD R87, R66.reuse, 0x2, R85 ;  /* 0x0000000242577824 */ /* 0x040fe200078e0255 */
[C---:B------:R-:W-:Y:S01]  /*155b0*/  LEA R68, P0, R83.reuse, R0, 0x1 ;  /* 0x0000000053447211 */ /* 0x040fe200078008ff */
[----:B------:R0:W-:Y:S03]  /*155c0*/  STG.E.U16 desc[UR10][R4.64], R14 ;  /* 0x0000000e04007986 */ /* 0x0001e6000c10150a */
[C---:B------:R-:W-:Y:S02]  /*155d0*/  LEA R73, R66.reuse, R87, 0x1 ;  /* 0x0000005742497211 */ /* 0x040fe400078e08ff */
[----:B------:R-:W-:Y:S02]  /*155e0*/  LEA.HI.X.SX32 R69, R83, R134, 0x1, P0 ;  /* 0x0000008653457211 */ /* 0x000fe400000f0eff */
[----:B------:R-:W-:Y:S01]  /*155f0*/  LEA R70, P0, R91, R0, 0x1 ;  /* 0x000000005b467211 */ /* 0x000fe200078008ff */
[----:B------:R-:W-:Y:S01]  /*15600*/  IMAD R83, R66, 0x2, R73 ;  /* 0x0000000242537824 */ /* 0x000fe200078e0249 */
[----:B-1----:R-:W-:-:S02]  /*15610*/  PRMT R2, R15, 0x7632, R2 ;  /* 0x000076320f027816 */ /* 0x002fc40000000002 */
[----:B------:R-:W-:Y:S02]  /*15620*/  LEA.HI.X.SX32 R71, R91, R134, 0x1, P0 ;  /* 0x000000865b477211 */ /* 0x000fe400000f0eff */
[----:B------:R-:W-:Y:S02]  /*15630*/  LEA R91, R66, R83, 0x1 ;  /* 0x00000053425b7211 */ /* 0x000fe400078e08ff */
[C---:B------:R-:W-:Y:S02]  /*15640*/  LEA R12, P0, R93.reuse, R0, 0x1 ;  /* 0x000000005d0c7211 */ /* 0x040fe400078008ff */
[----:B0-----:R-:W-:Y:S01]  /*15650*/  PRMT R5, R14, 0x7632, R5 ;  /* 0x000076320e057816 */ /* 0x001fe20000000005 */
[C---:B------:R-:W-:Y:S01]  /*15660*/  IMAD R113, R66.reuse, 0x2, R91 ;  /* 0x0000000242717824 */ /* 0x040fe200078e025b */
[----:B------:R-:W-:Y:S02]  /*15670*/  LEA.HI.X.SX32 R13, R93, R134, 0x1, P0 ;  /* 0x000000865d0d7211 */ /* 0x000fe400000f0eff */
[----:B------:R-:W-:Y:S01]  /*15680*/  LEA R6, P0, R63, R0, 0x1 ;  /* 0x000000003f067211 */ /* 0x000fe200078008ff */
[----:B------:R0:W-:Y:S01]  /*15690*/  STG.E.U16 desc[UR10][R68.64], R5 ;  /* 0x0000000544007986 */ /* 0x0001e2000c10150a */
[----:B------:R-:W-:-:S02]  /*156a0*/  LEA R93, R66, R113, 0x1 ;  /* 0x00000071425d7211 */ /* 0x000fc400078e08ff */
[----:B------:R-:W-:Y:S01]  /*156b0*/  LEA.HI.X.SX32 R7, R63, R134, 0x1, P0 ;  /* 0x000000863f077211 */ /* 0x000fe200000f0eff */
[----:B------:R-:W-:Y:S01]  /*156c0*/  STG.E.U16 desc[UR10][R70.64], R15 ;  /* 0x0000000f46007986 */ /* 0x000fe2000c10150a */
[-C--:B------:R-:W-:Y:S01]  /*156d0*/  LEA R4, P0, R95, R0.reuse, 0x1 ;  /* 0x000000005f047211 */ /* 0x080fe200078008ff */
[C---:B------:R-:W-:Y:S02]  /*156e0*/  IMAD R63, R66.reuse, 0x2, R93 ;  /* 0x00000002423f7824 */ /* 0x040fe400078e025d */
[----:B------:R-:W-:Y:S03]  /*156f0*/  STG.E.U16 desc[UR10][R12.64], R2 ;  /* 0x000000020c007986 */ /* 0x000fe6000c10150a */
[----:B------:R-:W-:Y:S01]  /*15700*/  LEA R194, P2, R63, R0, 0x1 ;  /* 0x000000003fc27211 */ /* 0x000fe200078408ff */
[----:B------:R1:W-:Y:S01]  /*15710*/  STG.E.U16 desc[UR10][R6.64], R20 ;  /* 0x0000001406007986 */ /* 0x0003e2000c10150a */
[----:B0-----:R-:W-:-:S02]  /*15720*/  LEA R69, R66, R63, 0x1 ;  /* 0x0000003f42457211 */ /* 0x001fc400078e08ff */
[----:B------:R-:W-:Y:S02]  /*15730*/  LEA.HI.X.SX32 R5, R95, R134, 0x1, P0 ;  /* 0x000000865f057211 */ /* 0x000fe400000f0eff */
[----:B------:R-:W-:Y:S01]  /*15740*/  LEA R64, P0, R67, R0, 0x1 ;  /* 0x0000000043407211 */ /* 0x000fe200078008ff */
[C---:B------:R-:W-:Y:S01]  /*15750*/  IMAD R95, R66.reuse, 0x2, R69 ;  /* 0x00000002425f7824 */ /* 0x040fe200078e0245 */
[-C--:B------:R-:W-:Y:S02]  /*15760*/  LEA.HI.X.SX32 R195, R63, R134.reuse, 0x1, P2 ;  /* 0x000000863fc37211 */ /* 0x080fe400010f0eff */
[----:B------:R-:W-:Y:S02]  /*15770*/  LEA.HI.X.SX32 R65, R67, R134, 0x1, P0 ;  /* 0x0000008643417211 */ /* 0x000fe400000f0eff */
[----:B------:R-:W-:Y:S02]  /*15780*/  LEA R67, R66, R95, 0x1 ;  /* 0x0000005f42437211 */ /* 0x000fe400078e08ff */
[----:B------:R-:W-:-:S02]  /*15790*/  LEA R14, P0, R105, R0, 0x1 ;  /* 0x00000000690e7211 */ /* 0x000fc400078008ff */
[----:B-1----:R-:W-:Y:S01]  /*157a0*/  PRMT R7, R20, 0x7632, R7 ;  /* 0x0000763214077816 */ /* 0x002fe20000000007 */
[C---:B------:R-:W-:Y:S01]  /*157b0*/  IMAD R71, R66.reuse, 0x2, R67 ;  /* 0x0000000242477824 */ /* 0x040fe200078e0243 */
[----:B------:R-:W-:Y:S02]  /*157c0*/  LEA.HI.X.SX32 R15, R105, R134, 0x1, P0 ;  /* 0x00000086690f7211 */ /* 0x000fe400000f0eff */
[C---:B------:R-:W-:Y:S01]  /*157d0*/  LEA R12, P0, R79.reuse, R0, 0x1 ;  /* 0x000000004f0c7211 */ /* 0x040fe200078008ff */
[----:B------:R0:W-:Y:S01]  /*157e0*/  STG.E.U16 desc[UR10][R4.64], R7 ;  /* 0x0000000704007986 */ /* 0x0001e2000c10150a */
[C---:B------:R-:W-:Y:S02]  /*157f0*/  LEA R105, R66.reuse, R71, 0x1 ;  /* 0x0000004742697211 */ /* 0x040fe400078e08ff */
[----:B------:R-:W-:Y:S01]  /*15800*/  LEA.HI.X.SX32 R13, R79, R134, 0x1, P0 ;  /* 0x000000864f0d7211 */ /* 0x000fe200000f0eff */
[----:B------:R1:W-:Y:S01]  /*15810*/  STG.E.U16 desc[UR10][R64.64], R21 ;  /* 0x0000001540007986 */ /* 0x0003e2000c10150a */
[----:B------:R-:W-:Y:S01]  /*15820*/  LEA R6, P0, R81, R0, 0x1 ;  /* 0x0000000051067211 */ /* 0x000fe200078008ff */
[----:B------:R-:W-:Y:S01]  /*15830*/  IMAD R115, R66, 0x2, R105 ;  /* 0x0000000242737824 */ /* 0x000fe200078e0269 */
[----:B------:R-:W-:-:S02]  /*15840*/  PRMT R2, R21, 0x7632, R2 ;  /* 0x0000763215027816 */ /* 0x000fc40000000002 */
[----:B------:R-:W-:Y:S02]  /*15850*/  LEA R20, P1, R89, R0, 0x1 ;  /* 0x0000000059147211 */ /* 0x000fe400078208ff */
[----:B------:R-:W-:Y:S01]  /*15860*/  LEA R79, R66, R115, 0x1 ;  /* 0x00000073424f7211 */ /* 0x000fe200078e08ff */
[----:B------:R3:W-:Y:S01]  /*15870*/  STG.E.U16 desc[UR10][R14.64], R2 ;  /* 0x000000020e007986 */ /* 0x0007e2000c10150a */
[----:B0-----:R-:W-:Y:S02]  /*15880*/  PRMT R5, R22, 0x7632, R5 ;  /* 0x0000763216057816 */ /* 0x001fe40000000005 */
[----:B------:R-:W-:Y:S01]  /*15890*/  LEA.HI.X.SX32 R7, R81, R134, 0x1, P0 ;  /* 0x0000008651077211 */ /* 0x000fe200000f0eff */
[----:B-1----:R-:W-:Y:S01]  /*158a0*/  IMAD R65, R66, 0x2, R79 ;  /* 0x0000000242417824 */ /* 0x002fe200078e024f */
[----:B------:R-:W-:Y:S01]  /*158b0*/  LEA R4, P0, R107, R0, 0x1 ;  /* 0x000000006b047211 */ /* 0x000fe200078008ff */
[----:B------:R0:W-:Y:S01]  /*158c0*/  STG.E.U16 desc[UR10][R12.64], R22 ;  /* 0x000000160c007986 */ /* 0x0001e2000c10150a */
[----:B------:R-:W-:-:S02]  /*158d0*/  LEA.HI.X.SX32 R21, R89, R134, 0x1, P1 ;  /* 0x0000008659157211 */ /* 0x000fc400008f0eff */
[----:B------:R-:W-:Y:S01]  /*158e0*/  LEA R81, R66, R65, 0x1 ;  /* 0x0000004142517211 */ /* 0x000fe200078e08ff */
[----:B------:R1:W-:Y:S01]  /*158f0*/  STG.E.U16 desc[UR10][R6.64], R5 ;  /* 0x0000000506007986 */ /* 0x0003e2000c10150a */
[----:B------:R-:W-:Y:S02]  /*15900*/  LEA R222, P2, R67, R0, 0x1 ;  /* 0x0000000043de7211 */ /* 0x000fe400078408ff */
[----:B---3--:R-:W-:Y:S02]  /*15910*/  PRMT R2, R23, 0x7632, R2 ;  /* 0x0000763217027816 */ /* 0x008fe40000000002 */
[----:B------:R-:W-:Y:S02]  /*15920*/  LEA.HI.X.SX32 R223, R67, R134, 0x1, P2 ;  /* 0x0000008643df7211 */ /* 0x000fe400010f0eff */
[----:B------:R-:W-:Y:S02]  /*15930*/  LEA R218, P2, R115, R0, 0x1 ;  /* 0x0000000073da7211 */ /* 0x000fe400078408ff */
[----:B0-----:R-:W-:-:S02]  /*15940*/  PRMT R22, R40, 0x7632, R22 ;  /* 0x0000763228167816 */ /* 0x001fc40000000016 */
[-C--:B------:R-:W-:Y:S02]  /*15950*/  LEA.HI.X.SX32 R219, R115, R134.reuse, 0x1, P2 ;  /* 0x0000008673db7211 */ /* 0x080fe400010f0eff */
[----:B-1----:R-:W-:Y:S01]  /*15960*/  LEA.HI.X.SX32 R5, R107, R134, 0x1, P0 ;  /* 0x000000866b057211 */ /* 0x002fe200000f0eff */
[C---:B------:R-:W-:Y:S01]  /*15970*/  IMAD R107, R66.reuse, 0x2, R81 ;  /* 0x00000002426b7824 */ /* 0x040fe200078e0251 */
[-C--:B------:R-:W-:Y:S02]  /*15980*/  LEA R14, P0, R97, R0.reuse, 0x1 ;  /* 0x00000000610e7211 */ /* 0x080fe400078008ff */
[----:B------:R-:W-:Y:S01]  /*15990*/  LEA R212, P2, R81, R0, 0x1 ;  /* 0x0000000051d47211 */ /* 0x000fe200078408ff */
[----:B------:R0:W-:Y:S01]  /*159a0*/  STG.E.U16 desc[UR10][R4.64], R23 ;  /* 0x0000001704007986 */ /* 0x0001e2000c10150a */
[C---:B------:R-:W-:Y:S02]  /*159b0*/  LEA R89, R66.reuse, R107, 0x1 ;  /* 0x0000006b42597211 */ /* 0x040fe400078e08ff */
[----:B------:R-:W-:Y:S01]  /*159c0*/  LEA.HI.X.SX32 R15, R97, R134, 0x1, P0 ;  /* 0x00000086610f7211 */ /* 0x000fe200000f0eff */
[----:B------:R1:W-:Y:S01]  /*159d0*/  STG.E.U16 desc[UR10][R20.64], R2 ;  /* 0x0000000214007986 */ /* 0x0003e2000c10150a */
[----:B------:R-:W-:Y:S01]  /*159e0*/  LEA R6, P0, R109, R0, 0x1 ;  /* 0x000000006d067211 */ /* 0x000fe200078008ff */
[----:B------:R-:W-:Y:S01]  /*159f0*/  IMAD R97, R66, 0x2, R89 ;  /* 0x0000000242617824 */ /* 0x000fe200078e0259 */
[-C--:B------:R-:W-:Y:S01]  /*15a00*/  LEA.HI.X.SX32 R213, R81, R134.reuse, 0x1, P2 ;  /* 0x0000008651d57211 */ /* 0x080fe200010f0eff */
[----:B------:R-:W-:Y:S01]  /*15a10*/  STG.E.U16 desc[UR10][R14.64], R32 ;  /* 0x000000200e007986 */ /* 0x000fe2000c10150a */
[----:B------:R-:W-:-:S02]  /*15a20*/  LEA.HI.X.SX32 R7, R109, R134, 0x1, P0 ;  /* 0x000000866d077211 */ /* 0x000fc400000f0eff */
        /* <DEDUP_REMOVED lines=8> */
[----:B-1----:R-:W-:Y:S01]  /*15ab0*/  PRMT R2, R33, 0x7632, R2 ;  /* 0x0000763221027816 */ /* 0x002fe20000000002 */
[----:B------:R-:W-:Y:S01]  /*15ac0*/  STG.E.U16 desc[UR10][R12.64], R33 ;  /* 0x000000210c007986 */ /* 0x000fe2000c10150a */
[----:B------:R-:W-:Y:S01]  /*15ad0*/  LEA R200, P2, R97, R0, 0x1 ;  /* 0x0000000061c87211 */ /* 0x000fe200078408ff */
[----:B------:R-:W-:-:S03]  /*15ae0*/  IMAD R99, R66, 0x2, R23 ;  /* 0x0000000242637824 */ /* 0x000fc600078e0217 */
[----:B------:R-:W-:Y:S02]  /*15af0*/  LEA.HI.X.SX32 R201, R97, R134, 0x1, P2 ;  /* 0x0000008661c97211 */ /* 0x000fe400010f0eff */
[----:B------:R-:W-:Y:S02]  /*15b00*/  LEA R198, P2, R23, R0, 0x1 ;  /* 0x0000000017c67211 */ /* 0x000fe400078408ff */
[----:B0-----:R-:W-:Y:S02]  /*15b10*/  LEA.HI.X.SX32 R5, R75, R134, 0x1, P0 ;  /* 0x000000864b057211 */ /* 0x001fe400000f0eff */
[C---:B------:R-:W-:Y:S02]  /*15b20*/  LEA R20, P0, R101.reuse, R0, 0x1 ;  /* 0x0000000065147211 */ /* 0x040fe400078008ff */
[----:B------:R-:W-:Y:S01]  /*15b30*/  LEA R75, R66, R99, 0x1 ;  /* 0x00000063424b7211 */ /* 0x000fe200078e08ff */
[----:B------:R0:W-:Y:S01]  /*15b40*/  STG.E.U16 desc[UR10][R4.64], R2 ;  /* 0x0000000204007986 */ /* 0x0001e2000c10150a */
[----:B------:R-:W-:-:S02]  /*15b50*/  LEA.HI.X.SX32 R21, R101, R134, 0x1, P0 ;  /* 0x0000008665157211 */ /* 0x000fc400000f0eff */
[----:B------:R-:W-:Y:S01]  /*15b60*/  LEA R14, P0, R103, R0, 0x1 ;  /* 0x00000000670e7211 */ /* 0x000fe200078008ff */
[C---:B------:R-:W-:Y:S01]  /*15b70*/  IMAD R101, R66.reuse, 0x2, R75 ;  /* 0x0000000242657824 */ /* 0x040fe200078e024b */
[-C--:B------:R-:W-:Y:S01]  /*15b80*/  LEA.HI.X.SX32 R199, R23, R134.reuse, 0x1, P2 ;  /* 0x0000008617c77211 */ /* 0x080fe200010f0eff */
[----:B------:R-:W-:Y:S01]  /*15b90*/  STG.E.U16 desc[UR10][R20.64], R34 ;  /* 0x0000002214007986 */ /* 0x000fe2000c10150a */
[----:B------:R-:W-:Y:S02]  /*15ba0*/  LEA.HI.X.SX32 R15, R103, R134, 0x1, P0 ;  /* 0x00000086670f7211 */ /* 0x000fe400000f0eff */
[----:B------:R-:W-:Y:S02]  /*15bb0*/  LEA R119, R66, R101, 0x1 ;  /* 0x0000006542777211 */ /* 0x000fe400078e08ff */
[C---:B------:R-:W-:Y:S02]  /*15bc0*/  LEA R6, P0, R77.reuse, R0, 0x1 ;  /* 0x000000004d067211 */ /* 0x040fe400078008ff */
[----:B0-----:R-:W-:Y:S01]  /*15bd0*/  PRMT R5, R34, 0x7632, R5 ;  /* 0x0000763222057816 */ /* 0x001fe20000000005 */
[----:B------:R-:W-:Y:S01]  /*15be0*/  IMAD R103, R66, 0x2, R119 ;  /* 0x0000000242677824 */ /* 0x000fe200078e0277 */
[----:B------:R-:W-:-:S02]  /*15bf0*/  LEA.HI.X.SX32 R7, R77, R134, 0x1, P0 ;  /* 0x000000864d077211 */ /* 0x000fc400000f0eff */
[C---:B------:R-:W-:Y:S01]  /*15c00*/  LEA R12, P0, R111.reuse, R0, 0x1 ;  /* 0x000000006f0c7211 */ /* 0x040fe200078008ff */
[----:B------:R0:W-:Y:S01]  /*15c10*/  STG.E.U16 desc[UR10][R14.64], R5 ;  /* 0x000000050e007986 */ /* 0x0001e2000c10150a */
[C---:B------:R-:W-:Y:S02]  /*15c20*/  LEA R33, R66.reuse, R103, 0x1 ;  /* 0x0000006742217211 */ /* 0x040fe400078e08ff */
[----:B------:R-:W-:Y:S01]  /*15c30*/  LEA.HI.X.SX32 R13, R111, R134, 0x1, P0 ;  /* 0x000000866f0d7211 */ /* 0x000fe200000f0eff */
[----:B------:R-:W-:Y:S01]  /*15c40*/  STG.E.U16 desc[UR10][R6.64], R35 ;  /* 0x0000002306007986 */ /* 0x000fe2000c10150a */
[-C--:B------:R-:W-:Y:S01]  /*15c50*/  LEA R4, P0, R85, R0.reuse, 0x1 ;  /* 0x0000000055047211 */ /* 0x080fe200078008ff */
[----:B------:R-:W-:Y:S01]  /*15c60*/  IMAD R77, R66, 0x2, R33 ;  /* 0x00000002424d7824 */ /* 0x000fe200078e0221 */
[----:B------:R-:W-:Y:S02]  /*15c70*/  PRMT R2, R35, 0x7632, R2 ;  /* 0x0000763223027816 */ /* 0x000fe40000000002 */
[----:B------:R-:W-:-:S02]  /*15c80*/  LEA R192, P2, R101, R0, 0x1 ;  /* 0x0000000065c07211 */ /* 0x000fc400078408ff */
[C---:B------:R-:W-:Y:S01]  /*15c90*/  LEA R111, R66.reuse, R77, 0x1 ;  /* 0x0000004d426f7211 */ /* 0x040fe200078e08ff */
[----:B------:R1:W-:Y:S01]  /*15ca0*/  STG.E.U16 desc[UR10][R12.64], R2 ;  /* 0x000000020c007986 */ /* 0x0003e2000c10150a */
[----:B0-----:R-:W-:Y:S02]  /*15cb0*/  LEA.HI.X.SX32 R5, R85, R134, 0x1, P0 ;  /* 0x0000008655057211 */ /* 0x001fe400000f0eff */
[-C--:B------:R-:W-:Y:S01]  /*15cc0*/  LEA R20, P0, R87, R0.reuse, 0x1 ;  /* 0x0000000057147211 */ /* 0x080fe200078008ff */
[C---:B------:R-:W-:Y:S01]  /*15cd0*/  IMAD R121, R66.reuse, 0x2, R111 ;  /* 0x0000000242797824 */ /* 0x040fe200078e026f */
[----:B------:R-:W-:Y:S01]  /*15ce0*/  LEA R14, P1, R73, R0, 0x1 ;  /* 0x00000000490e7211 */ /* 0x000fe200078208ff */
[----:B------:R0:W-:Y:S01]  /*15cf0*/  STG.E.U16 desc[UR10][R4.64], R40 ;  /* 0x0000002804007986 */ /* 0x0001e2000c10150a */
[----:B------:R-:W-:Y:S02]  /*15d00*/  LEA.HI.X.SX32 R21, R87, R134, 0x1, P0 ;  /* 0x0000008657157211 */ /* 0x000fe400000f0eff */
[----:B------:R-:W-:-:S02]  /*15d10*/  LEA R85, R66, R121, 0x1 ;  /* 0x0000007942557211 */ /* 0x000fc400078e08ff */
[----:B------:R-:W-:Y:S01]  /*15d20*/  LEA.HI.X.SX32 R15, R73, R134, 0x1, P1 ;  /* 0x00000086490f7211 */ /* 0x000fe200008f0eff */
[----:B------:R-:W-:Y:S01]  /*15d30*/  STG.E.U16 desc[UR10][R20.64], R22 ;  /* 0x0000001614007986 */ /* 0x000fe2000c10150a */
[----:B-1----:R-:W-:Y:S01]  /*15d40*/  PRMT R2, R41, 0x7632, R2 ;  /* 0x0000763229027816 */ /* 0x002fe20000000002 */
[C---:B------:R-:W-:Y:S01]  /*15d50*/  IMAD R87, R66.reuse, 0x2, R85 ;  /* 0x0000000242577824 */ /* 0x040fe200078e0255 */
[-C--:B------:R-:W-:Y:S01]  /*15d60*/  LEA R226, P0, R83, R0.reuse, 0x1 ;  /* 0x0000000053e27211 */ /* 0x080fe200078008ff */
[----:B------:R1:W-:Y:S01]  /*15d70*/  STG.E.U16 desc[UR10][R14.64], R41 ;  /* 0x000000290e007986 */ /* 0x0003e2000c10150a */
[----:B------:R-:W-:Y:S02]  /*15d80*/  LEA R228, P1, R91, R0, 0x1 ;  /* 0x000000005be47211 */ /* 0x000fe400078208ff */
[----:B------:R-:W-:Y:S02]  /*15d90*/  LEA R7, R66, R87, 0x1 ;  /* 0x0000005742077211 */ /* 0x000fe400078e08ff */
[----:B------:R-:W-:-:S02]  /*15da0*/  LEA.HI.X.SX32 R227, R83, R134, 0x1, P0 ;  /* 0x0000008653e37211 */ /* 0x000fc400000f0eff */
[----:B------:R-:W-:Y:S01]  /*15db0*/  LEA.HI.X.SX32 R229, R91, R134, 0x1, P1 ;  /* 0x000000865be57211 */ /* 0x000fe200008f0eff */
[C---:B------:R-:W-:Y:S01]  /*15dc0*/  IMAD R13, R66.reuse, 0x2, R7 ;  /* 0x00000002420d7824 */ /* 0x040fe200078e0207 */
[-C--:B------:R-:W-:Y:S01]  /*15dd0*/  LEA R230, P0, R113, R0.reuse, 0x1 ;  /* 0x0000000071e67211 */ /* 0x080fe200078008ff */
[----:B------:R3:W-:Y:S01]  /*15de0*/  STG.E.U16 desc[UR10][R226.64], R2 ;  /* 0x00000002e2007986 */ /* 0x0007e2000c10150a */
[----:B------:R-:W-:Y:S02]  /*15df0*/  LEA R232, P1, R93, R0, 0x1 ;  /* 0x000000005de87211 */ /* 0x000fe400078208ff */
[C---:B------:R-:W-:Y:S01]  /*15e00*/  LEA R35, R66.reuse, R13, 0x1 ;  /* 0x0000000d42237211 */ /* 0x040fe200078e08ff */
[----:B------:R2:W-:Y:S01]  /*15e10*/  STG.E.U16 desc[UR10][R228.64], R42 ;  /* 0x0000002ae4007986 */ /* 0x0005e2000c10150a */
[-C--:B------:R-:W-:Y:S02]  /*15e20*/  LEA.HI.X.SX32 R231, R113, R134.reuse, 0x1, P0 ;  /* 0x0000008671e77211 */ /* 0x080fe400000f0eff */
[----:B------:R-:W-:Y:S01]  /*15e30*/  LEA.HI.X.SX32 R233, R93, R134, 0x1, P1 ;  /* 0x000000865de97211 */ /* 0x000fe200008f0eff */
[----:B0-----:R-:W-:Y:S01]  /*15e40*/  IMAD R5, R66, 0x2, R35 ;  /* 0x0000000242057824 */ /* 0x001fe200078e0223 */
[----:B------:R-:W-:-:S02]  /*15e50*/  LEA R184, P0, R69, R0, 0x1 ;  /* 0x0000000045b87211 */ /* 0x000fc400078008ff */
[----:B------:R-:W-:Y:S02]  /*15e60*/  LEA R224, P1, R95, R0, 0x1 ;  /* 0x000000005fe07211 */ /* 0x000fe400078208ff */
[C---:B-1----:R-:W-:Y:S02]  /*15e70*/  LEA R15, R66.reuse, R5, 0x1 ;  /* 0x00000005420f7211 */ /* 0x042fe400078e08ff */
[-C--:B------:R-:W-:Y:S02]  /*15e80*/  LEA.HI.X.SX32 R185, R69, R134.reuse, 0x1, P0 ;  /* 0x0000008645b97211 */ /* 0x080fe400000f0eff */
[----:B------:R-:W-:Y:S01]  /*15e90*/  LEA.HI.X.SX32 R225, R95, R134, 0x1, P1 ;  /* 0x000000865fe17211 */ /* 0x000fe200008f0eff */
[----:B------:R-:W-:Y:S01]  /*15ea0*/  IMAD R21, R66, 0x2, R15 ;  /* 0x0000000242157824 */ /* 0x000fe200078e020f */
[-C--:B------:R-:W-:Y:S02]  /*15eb0*/  LEA R216, P0, R71, R0.reuse, 0x1 ;  /* 0x0000000047d87211 */ /* 0x080fe400078008ff */
[----:B------:R-:W-:-:S02]  /*15ec0*/  LEA R220, P1, R105, R0, 0x1 ;  /* 0x0000000069dc7211 */ /* 0x000fc400078208ff */
[C---:B------:R-:W-:Y:S02]  /*15ed0*/  LEA R41, R66.reuse, R21, 0x1 ;  /* 0x0000001542297211 */ /* 0x040fe400078e08ff */
[-C--:B------:R-:W-:Y:S02]  /*15ee0*/  LEA.HI.X.SX32 R217, R71, R134.reuse, 0x1, P0 ;  /* 0x0000008647d97211 */ /* 0x080fe400000f0eff */
[----:B------:R-:W-:Y:S01]  /*15ef0*/  LEA.HI.X.SX32 R221, R105, R134, 0x1, P1 ;  /* 0x0000008669dd7211 */ /* 0x000fe200008f0eff */
[C---:B------:R-:W-:Y:S01]  /*15f00*/  IMAD R63, R66.reuse, 0x2, R41 ;  /* 0x00000002423f7824 */ /* 0x040fe200078e0229 */
[-C--:B------:R-:W-:Y:S02]  /*15f10*/  LEA R208, P1, R65, R0.reuse, 0x1 ;  /* 0x0000000041d07211 */ /* 0x080fe400078208ff */
[----:B------:R-:W-:Y:S02]  /*15f20*/  LEA R214, P0, R79, R0, 0x1 ;  /* 0x000000004fd67211 */ /* 0x000fe400078008ff */
[----:B------:R-:W-:-:S02]  /*15f30*/  LEA R67, R66, R63, 0x1 ;  /* 0x0000003f42437211 */ /* 0x000fc400078e08ff */
[-C--:B------:R-:W-:Y:S02]  /*15f40*/  LEA.HI.X.SX32 R209, R65, R134.reuse, 0x1, P1 ;  /* 0x0000008641d17211 */ /* 0x080fe400008f0eff */
[----:B------:R-:W-:Y:S01]  /*15f50*/  LEA.HI.X.SX32 R215, R79, R134, 0x1, P0 ;  /* 0x000000864fd77211 */ /* 0x000fe200000f0eff */
[C---:B------:R-:W-:Y:S01]  /*15f60*/  IMAD R69, R66.reuse, 0x2, R67 ;  /* 0x0000000242457824 */ /* 0x040fe200078e0243 */
[-C--:B------:R-:W-:Y:S02]  /*15f70*/  LEA R206, P1, R89, R0.reuse, 0x1 ;  /* 0x0000000059ce7211 */ /* 0x080fe400078208ff */
[----:B------:R-:W-:Y:S02]  /*15f80*/  LEA R210, P0, R107, R0, 0x1 ;  /* 0x000000006bd27211 */ /* 0x000fe400078008ff */
[----:B------:R-:W-:Y:S02]  /*15f90*/  LEA R71, R66, R69, 0x1 ;  /* 0x0000004542477211 */ /* 0x000fe400078e08ff */
[----:B------:R-:W-:-:S02]  /*15fa0*/  LEA.HI.X.SX32 R207, R89, R134, 0x1, P1 ;  /* 0x0000008659cf7211 */ /* 0x000fc400008f0eff */
[----:B------:R-:W-:Y:S01]  /*15fb0*/  LEA R202, P1, R109, R0, 0x1 ;  /* 0x000000006dca7211 */ /* 0x000fe200078208ff */
[C---:B------:R-:W-:Y:S01]  /*15fc0*/  IMAD R65, R66.reuse, 0x2, R71 ;  /* 0x0000000242417824 */ /* 0x040fe200078e0247 */
[-C--:B------:R-:W-:Y:S02]  /*15fd0*/  LEA.HI.X.SX32 R211, R107, R134.reuse, 0x1, P0 ;  /* 0x000000866bd37211 */ /* 0x080fe400000f0eff */
[----:B------:R-:W-:Y:S02]  /*15fe0*/  LEA.HI.X.SX32 R203, R109, R134, 0x1, P1 ;  /* 0x000000866dcb7211 */ /* 0x000fe400008f0eff */
[C---:B------:R-:W-:Y:S02]  /*15ff0*/  LEA R73, R66.reuse, R65, 0x1 ;  /* 0x0000004142497211 */ /* 0x040fe400078e08ff */
[-C--:B------:R-:W-:Y:S02]  /*16000*/  LEA R196, P1, R75, R0.reuse, 0x1 ;  /* 0x000000004bc47211 */ /* 0x080fe400078208ff */
[----:B------:R-:W-:Y:S01]  /*16010*/  LEA R204, P0, R117, R0, 0x1 ;  /* 0x0000000075cc7211 */ /* 0x000fe200078008ff */
[----:B------:R-:W-:Y:S01]  /*16020*/  IMAD R79, R66, 0x2, R73 ;  /* 0x00000002424f7824 */ /* 0x000fe200078e0249 */
[----:B------:R-:W-:-:S02]  /*16030*/  LEA.HI.X.SX32 R197, R75, R134, 0x1, P1 ;  /* 0x000000864bc57211 */ /* 0x000fc400008f0eff */
[-C--:B------:R-:W-:Y:S02]  /*16040*/  LEA.HI.X.SX32 R205, R117, R134.reuse, 0x1, P0 ;  /* 0x0000008675cd7211 */ /* 0x080fe400000f0eff */
[C---:B------:R-:W-:Y:S02]  /*16050*/  LEA R81, R66.reuse, R79, 0x1 ;  /* 0x0000004f42517211 */ /* 0x040fe400078e08ff */
[----:B------:R-:W-:Y:S02]  /*16060*/  LEA.HI.X.SX32 R193, R101, R134, 0x1, P2 ;  /* 0x0000008665c17211 */ /* 0x000fe400010f0eff */
[-C--:B------:R-:W-:Y:S01]  /*16070*/  LEA R190, P0, R99, R0.reuse, 0x1 ;  /* 0x0000000063be7211 */ /* 0x080fe200078008ff */
[----:B------:R-:W-:Y:S01]  /*16080*/  IMAD R23, R66, 0x2, R81 ;  /* 0x0000000242177824 */ /* 0x000fe200078e0251 */
[----:B------:R-:W-:Y:S02]  /*16090*/  LEA R186, P2, R33, R0, 0x1 ;  /* 0x0000000021ba7211 */ /* 0x000fe400078408ff */
[----:B------:R-:W-:-:S02]  /*160a0*/  LEA.HI.X.SX32 R191, R99, R134, 0x1, P0 ;  /* 0x0000008663bf7211 */ /* 0x000fc400000f0eff */
[C---:B------:R-:W-:Y:S02]  /*160b0*/  LEA R83, R66.reuse, R23, 0x1 ;  /* 0x0000001742537211 */ /* 0x040fe400078e08ff */
[----:B------:R-:W-:Y:S02]  /*160c0*/  LEA.HI.X.SX32 R187, R33, R134, 0x1, P2 ;  /* 0x0000008621bb7211 */ /* 0x000fe400010f0eff */
[-C--:B------:R-:W-:Y:S01]  /*160d0*/  LEA R188, P0, R119, R0.reuse, 0x1 ;  /* 0x0000000077bc7211 */ /* 0x080fe200078008ff */
[C---:B------:R-:W-:Y:S01]  /*160e0*/  IMAD R75, R66.reuse, 0x2, R83 ;  /* 0x00000002424b7824 */ /* 0x040fe200078e0253 */
[----:B------:R-:W-:Y:S02]  /*160f0*/  LEA R172, P2, R121, R0, 0x1 ;  /* 0x0000000079ac7211 */ /* 0x000fe400078408ff */
[----:B------:R-:W-:Y:S02]  /*16100*/  LEA.HI.X.SX32 R189, R119, R134, 0x1, P0 ;  /* 0x0000008677bd7211 */ /* 0x000fe400000f0eff */
[----:B------:R-:W-:-:S02]  /*16110*/  LEA R89, R66, R75, 0x1 ;  /* 0x0000004b42597211 */ /* 0x000fc400078e08ff */
[----:B------:R-:W-:Y:S02]  /*16120*/  LEA R182, P0, R77, R0, 0x1 ;  /* 0x000000004db67211 */ /* 0x000fe400078008ff */
[-C--:B------:R-:W-:Y:S01]  /*16130*/  LEA.HI.X.SX32 R173, R121, R134.reuse, 0x1, P2 ;  /* 0x0000008679ad7211 */ /* 0x080fe200010f0eff */
[C---:B------:R-:W-:Y:S01]  /*16140*/  IMAD R33, R66.reuse, 0x2, R89 ;  /* 0x0000000242217824 */ /* 0x040fe200078e0259 */
[----:B------:R-:W-:Y:S02]  /*16150*/  LEA.HI.X.SX32 R183, R77, R134, 0x1, P0 ;  /* 0x000000864db77211 */ /* 0x000fe400000f0eff */
[C---:B------:R-:W-:Y:S02]  /*16160*/  LEA R170, P2, R7.reuse, R0, 0x1 ;  /* 0x0000000007aa7211 */ /* 0x040fe400078408ff */
[----:B------:R-:W-:Y:S02]  /*16170*/  LEA R91, R66, R33, 0x1 ;  /* 0x00000021425b7211 */ /* 0x000fe400078e08ff */
[----:B------:R-:W-:-:S02]  /*16180*/  LEA.HI.X.SX32 R171, R7, R134, 0x1, P2 ;  /* 0x0000008607ab7211 */ /* 0x000fc400010f0eff */
[-C--:B------:R-:W-:Y:S01]  /*16190*/  LEA R180, P1, R103, R0.reuse, 0x1 ;  /* 0x0000000067b47211 */ /* 0x080fe200078208ff */
[C---:B------:R-:W-:Y:S01]  /*161a0*/  IMAD R77, R66.reuse, 0x2, R91 ;  /* 0x00000002424d7824 */ /* 0x040fe200078e025b */
[----:B------:R-:W-:Y:S02]  /*161b0*/  LEA R176, P0, R85, R0, 0x1 ;  /* 0x0000000055b07211 */ /* 0x000fe400078008ff */
[-C--:B------:R-:W-:Y:S02]  /*161c0*/  LEA.HI.X.SX32 R181, R103, R134.reuse, 0x1, P1 ;  /* 0x0000008667b57211 */ /* 0x080fe400008f0eff */
[C---:B------:R-:W-:Y:S02]  /*161d0*/  LEA R93, R66.reuse, R77, 0x1 ;  /* 0x0000004d425d7211 */ /* 0x040fe400078e08ff */
[----:B------:R-:W-:Y:S02]  /*161e0*/  LEA.HI.X.SX32 R177, R85, R134, 0x1, P0 ;  /* 0x0000008655b17211 */ /* 0x000fe400000f0eff */
[-C--:B------:R-:W-:Y:S01]  /*161f0*/  LEA R178, P1, R111, R0.reuse, 0x1 ;  /* 0x000000006fb27211 */ /* 0x080fe200078208ff */
[----:B------:R-:W-:Y:S01]  /*16200*/  IMAD R7, R66, 0x2, R93 ;  /* 0x0000000242077824 */ /* 0x000fe200078e025d */
[----:B------:R-:W-:-:S02]  /*16210*/  LEA R166, P2, R5, R0, 0x1 ;  /* 0x0000000005a67211 */ /* 0x000fc400078408ff */
[-C--:B------:R-:W-:Y:S02]  /*16220*/  LEA.HI.X.SX32 R179, R111, R134.reuse, 0x1, P1 ;  /* 0x000000866fb37211 */ /* 0x080fe400008f0eff */
[C---:B------:R-:W-:Y:S02]  /*16230*/  LEA R85, R66.reuse, R7, 0x1 ;  /* 0x0000000742557211 */ /* 0x040fe400078e08ff */
[----:B------:R-:W-:Y:S02]  /*16240*/  LEA.HI.X.SX32 R167, R5, R134, 0x1, P2 ;  /* 0x0000008605a77211 */ /* 0x000fe400010f0eff */
[-C--:B------:R-:W-:Y:S01]  /*16250*/  LEA R174, P1, R87, R0.reuse, 0x1 ;  /* 0x0000000057ae7211 */ /* 0x080fe200078208ff */
[----:B------:R-:W-:Y:S01]  /*16260*/  IMAD R5, R66, 0x2, R85 ;  /* 0x0000000242057824 */ /* 0x000fe200078e0255 */
[----:B------:R-:W-:Y:S02]  /*16270*/  LEA R164, P0, R13, R0, 0x1 ;  /* 0x000000000da47211 */ /* 0x000fe400078008ff */
[----:B------:R-:W-:-:S02]  /*16280*/  LEA.HI.X.SX32 R175, R87, R134, 0x1, P1 ;  /* 0x0000008657af7211 */ /* 0x000fc400008f0eff */
[----:B------:R-:W-:Y:S02]  /*16290*/  LEA.HI.X.SX32 R165, R13, R134, 0x1, P0 ;  /* 0x000000860da57211 */ /* 0x000fe400000f0eff */
[-C--:B------:R-:W-:Y:S02]  /*162a0*/  LEA R168, P1, R35, R0.reuse, 0x1 ;  /* 0x0000000023a87211 */ /* 0x080fe400078208ff */
[----:B------:R-:W-:Y:S02]  /*162b0*/  LEA R162, P0, R15, R0, 0x1 ;  /* 0x000000000fa27211 */ /* 0x000fe400078008ff */
[C---:B------:R-:W-:Y:S02]  /*162c0*/  LEA R13, R66.reuse, R5, 0x1 ;  /* 0x00000005420d7211 */ /* 0x040fe400078e08ff */
[-C--:B------:R-:W-:Y:S02]  /*162d0*/  LEA.HI.X.SX32 R169, R35, R134.reuse, 0x1, P1 ;  /* 0x0000008623a97211 */ /* 0x080fe400008f0eff */
[----:B------:R-:W-:Y:S01]  /*162e0*/  LEA.HI.X.SX32 R163, R15, R134, 0x1, P0 ;  /* 0x000000860fa37211 */ /* 0x000fe200000f0eff */
[----:B------:R-:W-:Y:S01]  /*162f0*/  IMAD R15, R66, 0x2, R13 ;  /* 0x00000002420f7824 */ /* 0x000fe200078e020d */
[----:B------:R-:W-:-:S02]  /*16300*/  LEA R156, P1, R21, R0, 0x1 ;  /* 0x00000000159c7211 */ /* 0x000fc400078208ff */
[----:B------:R-:W-:Y:S02]  /*16310*/  LEA R160, P2, R41, R0, 0x1 ;  /* 0x0000000029a07211 */ /* 0x000fe400078408ff */
[-C--:B------:R-:W-:Y:S02]  /*16320*/  LEA.HI.X.SX32 R157, R21, R134.reuse, 0x1, P1 ;  /* 0x00000086159d7211 */ /* 0x080fe400008f0eff */
[C---:B------:R-:W-:Y:S02]  /*16330*/  LEA R21, R66.reuse, R15, 0x1 ;  /* 0x0000000f42157211 */ /* 0x040fe400078e08ff */
[----:B------:R-:W-:Y:S02]  /*16340*/  LEA.HI.X.SX32 R161, R41, R134, 0x1, P2 ;  /* 0x0000008629a17211 */ /* 0x000fe400010f0eff */
[-C--:B------:R-:W-:Y:S01]  /*16350*/  LEA R158, P0, R63, R0.reuse, 0x1 ;  /* 0x000000003f9e7211 */ /* 0x080fe200078008ff */
[----:B------:R-:W-:Y:S01]  /*16360*/  IMAD R35, R66, 0x2, R21 ;  /* 0x0000000242237824 */ /* 0x000fe200078e0215 */
[----:B------:R-:W-:-:S02]  /*16370*/  LEA R154, P1, R67, R0, 0x1 ;  /* 0x00000000439a7211 */ /* 0x000fc400078208ff */
[----:B------:R-:W-:Y:S02]  /*16380*/  LEA R148, P2, R69, R0, 0x1 ;  /* 0x0000000045947211 */ /* 0x000fe400078408ff */
[C---:B------:R-:W-:Y:S02]  /*16390*/  LEA R41, R66.reuse, R35, 0x1 ;  /* 0x0000002342297211 */ /* 0x040fe400078e08ff */
[-C--:B------:R-:W-:Y:S02]  /*163a0*/  LEA.HI.X.SX32 R159, R63, R134.reuse, 0x1, P0 ;  /* 0x000000863f9f7211 */ /* 0x080fe400000f0eff */
[-C--:B------:R-:W-:Y:S01]  /*163b0*/  LEA.HI.X.SX32 R155, R67, R134.reuse, 0x1, P1 ;  /* 0x00000086439b7211 */ /* 0x080fe200008f0eff */
[----:B------:R-:W-:Y:S01]  /*163c0*/  IMAD R63, R66, 0x2, R41 ;  /* 0x00000002423f7824 */ /* 0x000fe200078e0229 */
[----:B------:R-:W-:Y:S02]  /*163d0*/  LEA.HI.X.SX32 R149, R69, R134, 0x1, P2 ;  /* 0x0000008645957211 */ /* 0x000fe400010f0eff */
[----:B------:R-:W-:-:S02]  /*163e0*/  LEA R150, P1, R65, R0, 0x1 ;  /* 0x0000000041967211 */ /* 0x000fc400078208ff */
[----:B------:R-:W-:Y:S02]  /*163f0*/  LEA R146, P2, R73, R0, 0x1 ;  /* 0x0000000049927211 */ /* 0x000fe400078408ff */
[-C--:B------:R-:W-:Y:S02]  /*16400*/  LEA.HI.X.SX32 R151, R65, R134.reuse, 0x1, P1 ;  /* 0x0000008641977211 */ /* 0x080fe400008f0eff */
[----:B------:R-:W-:Y:S02]  /*16410*/  LEA.HI.X.SX32 R147, R73, R134, 0x1, P2 ;  /* 0x0000008649937211 */ /* 0x000fe400010f0eff */
[C---:B------:R-:W-:Y:S02]  /*16420*/  LEA R142, P2, R23.reuse, R0, 0x1 ;  /* 0x00000000178e7211 */ /* 0x040fe400078408ff */
[----:B------:R-:W-:Y:S02]  /*16430*/  LEA R65, R66, R63, 0x1 ;  /* 0x0000003f42417211 */ /* 0x000fe400078e08ff */
[----:B------:R-:W-:-:S02]  /*16440*/  LEA.HI.X.SX32 R143, R23, R134, 0x1, P2 ;  /* 0x00000086178f7211 */ /* 0x000fc400010f0eff */
[-C--:B------:R-:W-:Y:S01]  /*16450*/  LEA R152, P0, R71, R0.reuse, 0x1 ;  /* 0x0000000047987211 */ /* 0x080fe200078008ff */
[C---:B------:R-:W-:Y:S01]  /*16460*/  IMAD R23, R66.reuse, 0x2, R65 ;  /* 0x0000000242177824 */ /* 0x040fe200078e0241 */
[----:B------:R-:W-:Y:S02]  /*16470*/  LEA R144, P1, R81, R0, 0x1 ;  /* 0x0000000051907211 */ /* 0x000fe400078208ff */
[----:B------:R-:W-:Y:S02]  /*16480*/  LEA.HI.X.SX32 R153, R71, R134, 0x1, P0 ;  /* 0x0000008647997211 */ /* 0x000fe400000f0eff */
[C---:B------:R-:W-:Y:S02]  /*16490*/  LEA R140, P0, R79.reuse, R0, 0x1 ;  /* 0x000000004f8c7211 */ /* 0x040fe400078008ff */
[----:B------:R-:W-:Y:S02]  /*164a0*/  LEA R67, R66, R23, 0x1 ;  /* 0x0000001742437211 */ /* 0x000fe400078e08ff */
[----:B------:R-:W-:-:S02]  /*164b0*/  LEA.HI.X.SX32 R141, R79, R134, 0x1, P0 ;  /* 0x000000864f8d7211 */ /* 0x000fc400000f0eff */
[----:B------:R-:W-:Y:S01]  /*164c0*/  LEA R138, P0, R83, R0, 0x1 ;  /* 0x00000000538a7211 */ /* 0x000fe200078008ff */
[C---:B------:R-:W-:Y:S01]  /*164d0*/  IMAD R69, R66.reuse, 0x2, R67 ;  /* 0x0000000242457824 */ /* 0x040fe200078e0243 */
[-C--:B------:R-:W-:Y:S02]  /*164e0*/  LEA.HI.X.SX32 R145, R81, R134.reuse, 0x1, P1 ;  /* 0x0000008651917211 */ /* 0x080fe400008f0eff */
[----:B------:R-:W-:Y:S02]  /*164f0*/  LEA.HI.X.SX32 R139, R83, R134, 0x1, P0 ;  /* 0x00000086538b7211 */ /* 0x000fe400000f0eff */
[-C--:B------:R-:W-:Y:S02]  /*16500*/  LEA R128, P1, R75, R0.reuse, 0x1 ;  /* 0x000000004b807211 */ /* 0x080fe400078208ff */
[----:B------:R-:W-:Y:S02]  /*16510*/  LEA R130, P0, R33, R0, 0x1 ;  /* 0x0000000021827211 */ /* 0x000fe400078008ff */
[----:B------:R-:W-:-:S02]  /*16520*/  LEA R71, R66, R69, 0x1 ;  /* 0x0000004542477211 */ /* 0x000fc400078e08ff */
[-C--:B------:R-:W-:Y:S02]  /*16530*/  LEA.HI.X.SX32 R129, R75, R134.reuse, 0x1, P1 ;  /* 0x000000864b817211 */ /* 0x080fe400008f0eff */
[----:B------:R-:W-:Y:S01]  /*16540*/  LEA.HI.X.SX32 R131, R33, R134, 0x1, P0 ;  /* 0x0000008621837211 */ /* 0x000fe200000f0eff */
[----:B------:R-:W-:Y:S01]  /*16550*/  IMAD R33, R66, 0x2, R71 ;  /* 0x0000000242217824 */ /* 0x000fe200078e0247 */
[-C--:B------:R-:W-:Y:S02]  /*16560*/  LEA R126, P1, R91, R0.reuse, 0x1 ;  /* 0x000000005b7e7211 */ /* 0x080fe400078208ff */
[----:B------:R-:W-:Y:S02]  /*16570*/  LEA R124, P0, R93, R0, 0x1 ;  /* 0x000000005d7c7211 */ /* 0x000fe400078008ff */
[----:B------:R-:W-:Y:S02]  /*16580*/  LEA.HI.X.SX32 R127, R91, R134, 0x1, P1 ;  /* 0x000000865b7f7211 */ /* 0x000fe400008f0eff */
        /* <DEDUP_REMOVED lines=8> */
[----:B------:R-:W-:Y:S02]  /*16610*/  LEA.HI.X.SX32 R113, R5, R134, 0x1, P0 ;  /* 0x0000008605717211 */ /* 0x000fe400000f0eff */
[----:B------:R-:W-:Y:S01]  /*16620*/  LEA R116, P1, R13, R0, 0x1 ;  /* 0x000000000d747211 */ /* 0x000fe200078208ff */
[----:B------:R-:W-:Y:S01]  /*16630*/  IMAD R5, R66, 0x2, R75 ;  /* 0x0000000242057824 */ /* 0x000fe200078e024b */
[-C--:B------:R-:W-:Y:S02]  /*16640*/  LEA.HI.X.SX32 R137, R89, R134.reuse, 0x1, P2 ;  /* 0x0000008659897211 */ /* 0x080fe400010f0eff */
[----:B------:R-:W-:Y:S02]  /*16650*/  LEA.HI.X.SX32 R117, R13, R134, 0x1, P1 ;  /* 0x000000860d757211 */ /* 0x000fe400008f0eff */
[-C--:B------:R-:W-:Y:S02]  /*16660*/  LEA R120, P2, R77, R0.reuse, 0x1 ;  /* 0x000000004d787211 */ /* 0x080fe400078408ff */
[----:B------:R-:W-:-:S02]  /*16670*/  LEA R110, P0, R21, R0, 0x1 ;  /* 0x00000000156e7211 */ /* 0x000fc400078008ff */
[C---:B------:R-:W-:Y:S02]  /*16680*/  LEA R13, R66.reuse, R5, 0x1 ;  /* 0x00000005420d7211 */ /* 0x040fe400078e08ff */
[-C--:B------:R-:W-:Y:S02]  /*16690*/  LEA.HI.X.SX32 R121, R77, R134.reuse, 0x1, P2 ;  /* 0x000000864d797211 */ /* 0x080fe400010f0eff */
[----:B------:R-:W-:Y:S01]  /*166a0*/  LEA.HI.X.SX32 R111, R21, R134, 0x1, P0 ;  /* 0x00000086156f7211 */ /* 0x000fe200000f0eff */
[----:B------:R-:W-:Y:S01]  /*166b0*/  IMAD R21, R66, 0x2, R13 ;  /* 0x0000000242157824 */ /* 0x000fe200078e020d */
[-C--:B------:R-:W-:Y:S02]  /*166c0*/  LEA R118, P2, R85, R0.reuse, 0x1 ;  /* 0x0000000055767211 */ /* 0x080fe400078408ff */
        /* <DEDUP_REMOVED lines=21> */
[-C--:B------:R-:W-:Y:S02]  /*16820*/  LEA.HI.X.SX32 R99, R69, R134.reuse, 0x1, P1 ;  /* 0x0000008645637211 */ /* 0x080fe400008f0eff */
[----:B------:R-:W-:-:S02]  /*16830*/  LEA.HI.X.SX32 R23, R71, R134, 0x1, P2 ;  /* 0x0000008647177211 */ /* 0x000fc400010f0eff */
[C---:B------:R-:W-:Y:S02]  /*16840*/  LEA R94, P2, R7.reuse, R0, 0x1 ;  /* 0x00000000075e7211 */ /* 0x040fe400078408ff */
[C---:B------:R-:W-:Y:S02]  /*16850*/  LEA R69, R66.reuse, R67, 0x1 ;  /* 0x0000004342457211 */ /* 0x040fe400078e08ff */
[----:B------:R-:W-:Y:S02]  /*16860*/  LEA.HI.X.SX32 R95, R7, R134, 0x1, P2 ;  /* 0x00000086075f7211 */ /* 0x000fe400010f0eff */
[-C--:B------:R-:W-:Y:S01]  /*16870*/  LEA R40, P0, R33, R0.reuse, 0x1 ;  /* 0x0000000021287211 */ /* 0x080fe200078008ff */
[----:B------:R-:W-:Y:S01]  /*16880*/  IMAD R7, R66, 0x2, R69 ;  /* 0x0000000242077824 */ /* 0x000fe200078e0245 */
[----:B------:R-:W-:Y:S02]  /*16890*/  LEA R14, P1, R73, R0, 0x1 ;  /* 0x00000000490e7211 */ /* 0x000fe400078208ff */
[----:B------:R-:W-:-:S02]  /*168a0*/  LEA.HI.X.SX32 R41, R33, R134, 0x1, P0 ;  /* 0x0000008621297211 */ /* 0x000fc400000f0eff */
[----:B------:R-:W-:Y:S02]  /*168b0*/  LEA.HI.X.SX32 R15, R73, R134, 0x1, P1 ;  /* 0x00000086490f7211 */ /* 0x000fe400008f0eff */
[C---:B------:R-:W-:Y:S02]  /*168c0*/  LEA R86, P1, R5.reuse, R0, 0x1 ;  /* 0x0000000005567211 */ /* 0x040fe400078208ff */
[C---:B------:R-:W-:Y:S02]  /*168d0*/  LEA R33, R66.reuse, R7, 0x1 ;  /* 0x0000000742217211 */ /* 0x040fe400078e08ff */
[----:B------:R-:W-:Y:S02]  /*168e0*/  LEA.HI.X.SX32 R87, R5, R134, 0x1, P1 ;  /* 0x0000008605577211 */ /* 0x000fe400008f0eff */
[-C--:B------:R-:W-:Y:S01]  /*168f0*/  LEA R92, P0, R75, R0.reuse, 0x1 ;  /* 0x000000004b5c7211 */ /* 0x080fe200078008ff */
[----:B------:R-:W-:Y:S01]  /*16900*/  IMAD R5, R66, 0x2, R33 ;  /* 0x0000000242057824 */ /* 0x000fe200078e0221 */
[----:B------:R-:W-:-:S02]  /*16910*/  LEA R90, P2, R13, R0, 0x1 ;  /* 0x000000000d5a7211 */ /* 0x000fc400078408ff */
[-C--:B------:R-:W-:Y:S02]  /*16920*/  LEA.HI.X.SX32 R93, R75, R134.reuse, 0x1, P0 ;  /* 0x000000864b5d7211 */ /* 0x080fe400000f0eff */
        /* <DEDUP_REMOVED lines=23> */
[----:B------:R-:W-:Y:S02]  /*16aa0*/  LEA.HI.X.SX32 R71, R7, R134, 0x1, P0 ;  /* 0x0000008607477211 */ /* 0x000fe400000f0eff */
[C---:B------:R-:W-:Y:S02]  /*16ab0*/  LEA R7, R66.reuse, R5, 0x1 ;  /* 0x0000000542077211 */ /* 0x040fe400078e08ff */
[-C--:B------:R-:W-:Y:S02]  /*16ac0*/  LEA R74, P1, R33, R0.reuse, 0x1 ;  /* 0x00000000214a7211 */ /* 0x080fe400078208ff */
[----:B------:R-:W-:Y:S01]  /*16ad0*/  LEA R68, P0, R13, R0, 0x1 ;  /* 0x000000000d447211 */ /* 0x000fe200078008ff */
[----:B------:R-:W-:Y:S01]  /*16ae0*/  IMAD R135, R66, 0x2, R7 ;  /* 0x0000000242877824 */ /* 0x000fe200078e0207 */
[----:B------:R-:W-:-:S02]  /*16af0*/  LEA.HI.X.SX32 R65, R35, R134, 0x1, P2 ;  /* 0x0000008623417211 */ /* 0x000fc400010f0eff */
[----:B------:R-:W-:Y:S02]  /*16b00*/  LEA R12, P2, R5, R0, 0x1 ;  /* 0x00000000050c7211 */ /* 0x000fe400078408ff */
[C---:B------:R-:W-:Y:S02]  /*16b10*/  LEA R237, R66.reuse, R135, 0x1 ;  /* 0x0000008742ed7211 */ /* 0x040fe400078e08ff */
[-C--:B------:R-:W-:Y:S02]  /*16b20*/  LEA.HI.X.SX32 R75, R33, R134.reuse, 0x1, P1 ;  /* 0x00000086214b7211 */ /* 0x080fe400008f0eff */
[----:B------:R-:W-:Y:S02]  /*16b30*/  LEA.HI.X.SX32 R69, R13, R134, 0x1, P0 ;  /* 0x000000860d457211 */ /* 0x000fe400000f0eff */
[----:B------:R-:W-:Y:S02]  /*16b40*/  LEA R32, P1, R21, R0, 0x1 ;  /* 0x0000000015207211 */ /* 0x000fe400078208ff */
[----:B------:R-:W-:Y:S01]  /*16b50*/  LEA.HI.X.SX32 R13, R5, R134, 0x1, P2 ;  /* 0x00000086050d7211 */ /* 0x000fe200010f0eff */
[----:B------:R-:W-:Y:S01]  /*16b60*/  IMAD R5, R66, 0x2, R237 ;  /* 0x0000000242057824 */ /* 0x000fe200078e02ed */
[----:B------:R-:W-:-:S02]  /*16b70*/  LEA R34, P0, R63, R0, 0x1 ;  /* 0x000000003f227211 */ /* 0x000fc400078008ff */
[----:B------:R-:W-:Y:S02]  /*16b80*/  LEA.HI.X.SX32 R33, R21, R134, 0x1, P1 ;  /* 0x0000008615217211 */ /* 0x000fe400008f0eff */
[----:B------:R-:W-:Y:S02]  /*16b90*/  LEA R20, P1, R67, R0, 0x1 ;  /* 0x0000000043147211 */ /* 0x000fe400078208ff */
[----:B------:R-:W-:Y:S02]  /*16ba0*/  LEA.HI.X.SX32 R35, R63, R134, 0x1, P0 ;  /* 0x000000863f237211 */ /* 0x000fe400000f0eff */
[-C--:B------:R-:W-:Y:S02]  /*16bb0*/  LEA R66, P0, R7, R0.reuse, 0x1 ;  /* 0x0000000007427211 */ /* 0x080fe400078008ff */
[----:B------:R-:W-:Y:S02]  /*16bc0*/  LEA R238, P3, R5, R0, 0x1 ;  /* 0x0000000005ee7211 */ /* 0x000fe400078608ff */
[----:B------:R-:W-:-:S02]  /*16bd0*/  LEA.HI.X.SX32 R21, R67, R134, 0x1, P1 ;  /* 0x0000008643157211 */ /* 0x000fc400008f0eff */
[-C--:B------:R-:W-:Y:S02]  /*16be0*/  LEA.HI.X.SX32 R67, R7, R134.reuse, 0x1, P0 ;  /* 0x0000008607437211 */ /* 0x080fe400000f0eff */
[----:B------:R-:W-:Y:S02]  /*16bf0*/  LEA.HI.X.SX32 R239, R5, R134, 0x1, P3 ;  /* 0x0000008605ef7211 */ /* 0x000fe400018f0eff */
[----:B------:R-:W0:Y:S01]  /*16c00*/  LDS.128 R4, [R62] ;  /* 0x000000003e047984 */ /* 0x000e220000000c00 */
[-C--:B------:R-:W-:Y:S02]  /*16c10*/  LEA R234, P1, R135, R0.reuse, 0x1 ;  /* 0x0000000087ea7211 */ /* 0x080fe400078208ff */
[----:B------:R-:W-:Y:S02]  /*16c20*/  LEA R236, P2, R237, R0, 0x1 ;  /* 0x00000000edec7211 */ /* 0x000fe400078408ff */
[----:B------:R-:W-:Y:S02]  /*16c30*/  PRMT R0, R42, 0x7632, R0 ;  /* 0x000076322a007816 */ /* 0x000fe40000000000 */
[----:B------:R-:W-:-:S02]  /*16c40*/  PRMT R63, R48, 0x7632, R63 ;  /* 0x00007632303f7816 */ /* 0x000fc4000000003f */
[-C--:B------:R-:W-:Y:S01]  /*16c50*/  LEA.HI.X.SX32 R235, R135, R134.reuse, 0x1, P1 ;  /* 0x0000008687eb7211 */ /* 0x080fe200008f0eff */
[----:B------:R1:W-:Y:S01]  /*16c60*/  STG.E.U16 desc[UR10][R230.64], R0 ;  /* 0x00000000e6007986 */ /* 0x0003e2000c10150a */
[----:B------:R-:W-:Y:S02]  /*16c70*/  LEA.HI.X.SX32 R237, R237, R134, 0x1, P2 ;  /* 0x00000086eded7211 */ /* 0x000fe400010f0eff */
[----:B------:R-:W-:Y:S01]  /*16c80*/  PRMT R134, R49, 0x7632, R134 ;  /* 0x0000763231867816 */ /* 0x000fe20000000086 */
[----:B------:R4:W-:Y:S01]  /*16c90*/  STG.E.U16 desc[UR10][R232.64], R43 ;  /* 0x0000002be8007986 */ /* 0x0009e2000c10150a */
[----:B---3--:R-:W-:Y:S02]  /*16ca0*/  PRMT R2, R50, 0x7632, R2 ;  /* 0x0000763232027816 */ /* 0x008fe40000000002 */
[----:B--2---:R-:W-:Y:S01]  /*16cb0*/  PRMT R42, R56, 0x7632, R42 ;  /* 0x00007632382a7816 */ /* 0x004fe2000000002a */
[----:B------:R2:W-:Y:S01]  /*16cc0*/  STG.E.U16 desc[UR10][R194.64], R60 ;  /* 0x0000003cc2007986 */ /* 0x0005e2000c10150a */
[----:B------:R-:W-:-:S03]  /*16cd0*/  ISETP.GE.U32.AND P0, PT, R61, 0x40, PT ;  /* 0x000000403d00780c */ /* 0x000fc60003f06070 */
[----:B------:R3:W-:Y:S01]  /*16ce0*/  STG.E.U16 desc[UR10][R184.64], R48 ;  /* 0x00000030b8007986 */ /* 0x0007e2000c10150a */
[----:B-1----:R-:W-:-:S03]  /*16cf0*/  PRMT R0, R51, 0x7632, R0 ;  /* 0x0000763233007816 */ /* 0x002fc60000000000 */
[----:B------:R-:W-:Y:S01]  /*16d00*/  STG.E.U16 desc[UR10][R224.64], R63 ;  /* 0x0000003fe0007986 */ /* 0x000fe2000c10150a */
[----:B----4-:R-:W-:-:S03]  /*16d10*/  PRMT R43, R57, 0x7632, R43 ;  /* 0x00007632392b7816 */ /* 0x010fc6000000002b */
[----:B------:R1:W-:Y:S01]  /*16d20*/  STG.E.U16 desc[UR10][R222.64], R49 ;  /* 0x00000031de007986 */ /* 0x0003e2000c10150a */
[----:B--2---:R-:W-:-:S03]  /*16d30*/  PRMT R60, R27, 0x7632, R60 ;  /* 0x000076321b3c7816 */ /* 0x004fc6000000003c */
[----:B------:R-:W-:Y:S01]  /*16d40*/  STG.E.U16 desc[UR10][R216.64], R134 ;  /* 0x00000086d8007986 */ /* 0x000fe2000c10150a */
[----:B---3--:R-:W-:-:S03]  /*16d50*/  PRMT R48, R58, 0x7632, R48 ;  /* 0x000076323a307816 */ /* 0x008fc60000000030 */
[----:B------:R-:W-:Y:S04]  /*16d60*/  STG.E.U16 desc[UR10][R220.64], R50 ;  /* 0x00000032dc007986 */ /* 0x000fe8000c10150a */
[----:B------:R2:W-:Y:S01]  /*16d70*/  STG.E.U16 desc[UR10][R218.64], R2 ;  /* 0x00000002da007986 */ /* 0x0005e2000c10150a */
[----:B-1----:R-:W-:-:S03]  /*16d80*/  PRMT R49, R38, 0x7632, R49 ;  /* 0x0000763226317816 */ /* 0x002fc60000000031 */
[----:B------:R-:W-:Y:S04]  /*16d90*/  STG.E.U16 desc[UR10][R214.64], R51 ;  /* 0x00000033d6007986 */ /* 0x000fe8000c10150a */
[----:B------:R0:W-:Y:S04]  /*16da0*/  STG.E.U16 desc[UR10][R208.64], R0 ;  /* 0x00000000d0007986 */ /* 0x0001e8000c10150a */
[----:B------:R1:W-:Y:S01]  /*16db0*/  STG.E.U16 desc[UR10][R212.64], R56 ;  /* 0x00000038d4007986 */ /* 0x0003e2000c10150a */
[----:B--2---:R-:W-:-:S03]  /*16dc0*/  PRMT R2, R59, 0x7632, R2 ;  /* 0x000076323b027816 */ /* 0x004fc60000000002 */
[----:B------:R2:W-:Y:S04]  /*16dd0*/  STG.E.U16 desc[UR10][R210.64], R42 ;  /* 0x0000002ad2007986 */ /* 0x0005e8000c10150a */
[----:B------:R3:W-:Y:S01]  /*16de0*/  STG.E.U16 desc[UR10][R206.64], R57 ;  /* 0x00000039ce007986 */ /* 0x0007e2000c10150a */
[----:B0-----:R-:W-:-:S03]  /*16df0*/  PRMT R0, R4, 0x7632, R0 ;  /* 0x0000763204007816 */ /* 0x001fc60000000000 */
[----:B------:R0:W-:Y:S01]  /*16e00*/  STG.E.U16 desc[UR10][R200.64], R43 ;  /* 0x0000002bc8007986 */ /* 0x0001e2000c10150a */
[----:B-1----:R-:W-:-:S03]  /*16e10*/  PRMT R56, R29, 0x7632, R56 ;  /* 0x000076321d387816 */ /* 0x002fc60000000038 */
[----:B------:R-:W-:Y:S01]  /*16e20*/  STG.E.U16 desc[UR10][R204.64], R58 ;  /* 0x0000003acc007986 */ /* 0x000fe2000c10150a */
[----:B--2---:R-:W-:-:S03]  /*16e30*/  PRMT R42, R5, 0x7632, R42 ;  /* 0x00007632052a7816 */ /* 0x004fc6000000002a */
[----:B------:R1:W-:Y:S01]  /*16e40*/  STG.E.U16 desc[UR10][R202.64], R48 ;  /* 0x00000030ca007986 */ /* 0x0003e2000c10150a */
[----:B---3--:R-:W-:-:S03]  /*16e50*/  PRMT R57, R30, 0x7632, R57 ;  /* 0x000076321e397816 */ /* 0x008fc60000000039 */
[----:B------:R-:W-:Y:S01]  /*16e60*/  STG.E.U16 desc[UR10][R198.64], R59 ;  /* 0x0000003bc6007986 */ /* 0x000fe2000c10150a */
[----:B0-----:R-:W-:-:S03]  /*16e70*/  PRMT R43, R6, 0x7632, R43 ;  /* 0x00007632062b7816 */ /* 0x001fc6000000002b */
[----:B------:R0:W-:Y:S04]  /*16e80*/  STG.E.U16 desc[UR10][R190.64], R2 ;  /* 0x00000002be007986 */ /* 0x0001e8000c10150a */
[----:B------:R2:W-:Y:S01]  /*16e90*/  STG.E.U16 desc[UR10][R196.64], R4 ;  /* 0x00000004c4007986 */ /* 0x0005e2000c10150a */
[----:B-1----:R-:W-:-:S03]  /*16ea0*/  PRMT R48, R7, 0x7632, R48 ;  /* 0x0000763207307816 */ /* 0x002fc60000000030 */
[----:B------:R1:W-:Y:S04]  /*16eb0*/  STG.E.U16 desc[UR10][R192.64], R0 ;  /* 0x00000000c0007986 */ /* 0x0003e8000c10150a */
[----:B------:R3:W-:Y:S01]  /*16ec0*/  STG.E.U16 desc[UR10][R188.64], R5 ;  /* 0x00000005bc007986 */ /* 0x0007e2000c10150a */
[----:B0-----:R-:W-:-:S03]  /*16ed0*/  PRMT R2, R8, 0x7632, R2 ;  /* 0x0000763208027816 */ /* 0x001fc60000000002 */
[----:B------:R-:W-:Y:S01]  /*16ee0*/  STG.E.U16 desc[UR10][R180.64], R42 ;  /* 0x0000002ab4007986 */ /* 0x000fe2000c10150a */
[----:B--2---:R-:W-:-:S03]  /*16ef0*/  PRMT R4, R10, 0x7632, R4 ;  /* 0x000076320a047816 */ /* 0x004fc60000000004 */
[----:B------:R0:W-:Y:S01]  /*16f00*/  STG.E.U16 desc[UR10][R186.64], R6 ;  /* 0x00000006ba007986 */ /* 0x0001e2000c10150a */
[----:B-1----:R-:W-:-:S03]  /*16f10*/  PRMT R0, R9, 0x7632, R0 ;  /* 0x0000763209007816 */ /* 0x002fc60000000000 */
[----:B------:R1:W-:Y:S01]  /*16f20*/  STG.E.U16 desc[UR10][R182.64], R43 ;  /* 0x0000002bb6007986 */ /* 0x0003e2000c10150a */
[----:B---3--:R-:W-:-:S03]  /*16f30*/  PRMT R5, R11, 0x7632, R5 ;  /* 0x000076320b057816 */ /* 0x008fc60000000005 */
[----:B------:R-:W-:Y:S04]  /*16f40*/  STG.E.U16 desc[UR10][R178.64], R7 ;  /* 0x00000007b2007986 */ /* 0x000fe8000c10150a */
[----:B------:R2:W-:Y:S01]  /*16f50*/  STG.E.U16 desc[UR10][R172.64], R48 ;  /* 0x00000030ac007986 */ /* 0x0005e2000c10150a */
[----:B0-----:R-:W-:-:S03]  /*16f60*/  PRMT R6, R16, 0x7632, R6 ;  /* 0x0000763210067816 */ /* 0x001fc60000000006 */
[----:B------:R0:W-:Y:S01]  /*16f70*/  STG.E.U16 desc[UR10][R176.64], R8 ;  /* 0x00000008b0007986 */ /* 0x0001e2000c10150a */
[----:B-1----:R-:W-:-:S03]  /*16f80*/  PRMT R43, R45, 0x7632, R43 ;  /* 0x000076322d2b7816 */ /* 0x002fc6000000002b */
[----:B------:R1:W-:Y:S04]  /*16f90*/  STG.E.U16 desc[UR10][R174.64], R2 ;  /* 0x00000002ae007986 */ /* 0x0003e8000c10150a */
[----:B------:R-:W-:Y:S01]  /*16fa0*/  STG.E.U16 desc[UR10][R170.64], R9 ;  /* 0x00000009aa007986 */ /* 0x000fe2000c10150a */
[----:B--2---:R-:W-:-:S03]  /*16fb0*/  PRMT R48, R37, 0x7632, R48 ;  /* 0x0000763225307816 */ /* 0x004fc60000000030 */
[----:B------:R2:W-:Y:S01]  /*16fc0*/  STG.E.U16 desc[UR10][R164.64], R0 ;  /* 0x00000000a4007986 */ /* 0x0005e2000c10150a */
[----:B0-----:R-:W-:-:S03]  /*16fd0*/  PRMT R8, R36, 0x7632, R8 ;  /* 0x0000763224087816 */ /* 0x001fc60000000008 */
[----:B------:R-:W-:Y:S01]  /*16fe0*/  STG.E.U16 desc[UR10][R168.64], R10 ;  /* 0x0000000aa8007986 */ /* 0x000fe2000c10150a */
[----:B-1----:R-:W-:-:S03]  /*16ff0*/  PRMT R2, R17, 0x7632, R2 ;  /* 0x0000763211027816 */ /* 0x002fc60000000002 */
[----:B------:R0:W-:Y:S04]  /*17000*/  STG.E.U16 desc[UR10][R166.64], R4 ;  /* 0x00000004a6007986 */ /* 0x0001e8000c10150a */
[----:B------:R-:W-:Y:S01]  /*17010*/  STG.E.U16 desc[UR10][R162.64], R11 ;  /* 0x0000000ba2007986 */ /* 0x000fe2000c10150a */
[----:B--2---:R-:W-:-:S03]  /*17020*/  PRMT R0, R18, 0x7632, R0 ;  /* 0x0000763212007816 */ /* 0x004fc60000000000 */
[----:B------:R1:W-:Y:S04]  /*17030*/  STG.E.U16 desc[UR10][R156.64], R5 ;  /* 0x000000059c007986 */ /* 0x0003e8000c10150a */
[----:B------:R2:W-:Y:S01]  /*17040*/  STG.E.U16 desc[UR10][R160.64], R16 ;  /* 0x00000010a0007986 */ /* 0x0005e2000c10150a */
[----:B0-----:R-:W-:-:S03]  /*17050*/  PRMT R4, R19, 0x7632, R4 ;  /* 0x0000763213047816 */ /* 0x001fc60000000004 */
[----:B------:R0:W-:Y:S04]  /*17060*/  STG.E.U16 desc[UR10][R158.64], R6 ;  /* 0x000000069e007986 */ /* 0x0001e8000c10150a */
[----:B------:R-:W-:Y:S01]  /*17070*/  STG.E.U16 desc[UR10][R154.64], R17 ;  /* 0x000000119a007986 */ /* 0x000fe2000c10150a */
[----:B-1----:R-:W-:-:S03]  /*17080*/  PRMT R5, R24, 0x7632, R5 ;  /* 0x0000763218057816 */ /* 0x002fc60000000005 */
[----:B------:R1:W-:Y:S01]  /*17090*/  STG.E.U16 desc[UR10][R148.64], R2 ;  /* 0x0000000294007986 */ /* 0x0003e2000c10150a */
[----:B--2---:R-:W-:-:S03]  /*170a0*/  PRMT R16, R55, 0x7632, R16 ;  /* 0x0000763237107816 */ /* 0x004fc60000000010 */
[----:B------:R-:W-:Y:S01]  /*170b0*/  STG.E.U16 desc[UR10][R152.64], R18 ;  /* 0x0000001298007986 */ /* 0x000fe2000c10150a */
[----:B0-----:R-:W-:-:S03]  /*170c0*/  PRMT R6, R25, 0x7632, R6 ;  /* 0x0000763219067816 */ /* 0x001fc60000000006 */
[----:B------:R0:W-:Y:S04]  /*170d0*/  STG.E.U16 desc[UR10][R150.64], R0 ;  /* 0x0000000096007986 */ /* 0x0001e8000c10150a */
[----:B------:R-:W-:Y:S01]  /*170e0*/  STG.E.U16 desc[UR10][R146.64], R19 ;  /* 0x0000001392007986 */ /* 0x000fe2000c10150a */
[----:B-1----:R-:W-:-:S03]  /*170f0*/  PRMT R2, R26, 0x7632, R2 ;  /* 0x000076321a027816 */ /* 0x002fc60000000002 */
[----:B------:R-:W-:Y:S04]  /*17100*/  STG.E.U16 desc[UR10][R140.64], R4 ;  /* 0x000000048c007986 */ /* 0x000fe8000c10150a */
[----:B------:R-:W-:Y:S01]  /*17110*/  STG.E.U16 desc[UR10][R144.64], R24 ;  /* 0x0000001890007986 */ /* 0x000fe2000c10150a */
[----:B0-----:R-:W-:-:S03]  /*17120*/  PRMT R0, R28, 0x7632, R0 ;  /* 0x000076321c007816 */ /* 0x001fc60000000000 */
[----:B------:R-:W-:Y:S04]  /*17130*/  STG.E.U16 desc[UR10][R142.64], R5 ;  /* 0x000000058e007986 */ /* 0x000fe8000c10150a */
[----:B------:R-:W-:Y:S04]  /*17140*/  STG.E.U16 desc[UR10][R138.64], R25 ;  /* 0x000000198a007986 */ /* 0x000fe8000c10150a */
[----:B------:R-:W-:Y:S04]  /*17150*/  STG.E.U16 desc[UR10][R128.64], R6 ;  /* 0x0000000680007986 */ /* 0x000fe8000c10150a */
[----:B------:R-:W0:Y:S04]  /*17160*/  LDS.128 R4, [R62+0x800] ;  /* 0x000800003e047984 */ /* 0x000e280000000c00 */
[----:B------:R-:W-:Y:S04]  /*17170*/  STG.E.U16 desc[UR10][R136.64], R26 ;  /* 0x0000001a88007986 */ /* 0x000fe8000c10150a */
[----:B------:R1:W-:Y:S04]  /*17180*/  STG.E.U16 desc[UR10][R130.64], R2 ;  /* 0x0000000282007986 */ /* 0x0003e8000c10150a */
[----:B------:R-:W-:Y:S04]  /*17190*/  STG.E.U16 desc[UR10][R126.64], R27 ;  /* 0x0000001b7e007986 */ /* 0x000fe8000c10150a */
[----:B------:R-:W-:Y:S04]  /*171a0*/  STG.E.U16 desc[UR10][R120.64], R60 ;  /* 0x0000003c78007986 */ /* 0x000fe8000c10150a */
[----:B------:R-:W-:Y:S01]  /*171b0*/  STG.E.U16 desc[UR10][R124.64], R28 ;  /* 0x0000001c7c007986 */ /* 0x000fe2000c10150a */
[----:B-1----:R-:W-:-:S03]  /*171c0*/  PRMT R2, R31, 0x7632, R2 ;  /* 0x000076321f027816 */ /* 0x002fc60000000002 */
[----:B------:R1:W-:Y:S04]  /*171d0*/  STG.E.U16 desc[UR10][R122.64], R0 ;  /* 0x000000007a007986 */ /* 0x0003e8000c10150a */
[----:B------:R2:W-:Y:S04]  /*171e0*/  STG.E.U16 desc[UR10][R118.64], R29 ;  /* 0x0000001d76007986 */ /* 0x0005e8000c10150a */
[----:B------:R-:W-:Y:S04]  /*171f0*/  STG.E.U16 desc[UR10][R112.64], R56 ;  /* 0x0000003870007986 */ /* 0x000fe8000c10150a */
[----:B------:R3:W-:Y:S01]  /*17200*/  STG.E.U16 desc[UR10][R116.64], R30 ;  /* 0x0000001e74007986 */ /* 0x0007e2000c10150a */
[----:B-1----:R-:W-:-:S03]  /*17210*/  PRMT R0, R39, 0x7632, R0 ;  /* 0x0000763227007816 */ /* 0x002fc60000000000 */
[----:B------:R-:W-:Y:S01]  /*17220*/  STG.E.U16 desc[UR10][R114.64], R57 ;  /* 0x0000003972007986 */ /* 0x000fe2000c10150a */
[----:B0-----:R-:W-:Y:S02]  /*17230*/  PRMT R17, R4, 0x7632, R17 ;  /* 0x0000763204117816 */ /* 0x001fe40000000011 */
[----:B--2---:R-:W-:Y:S01]  /*17240*/  PRMT R119, R7, 0x7632, R119 ;  /* 0x0000763207777816 */ /* 0x004fe20000000077 */
[----:B------:R-:W-:Y:S04]  /*17250*/  STG.E.U16 desc[UR10][R110.64], R31 ;  /* 0x0000001f6e007986 */ /* 0x000fe8000c10150a */
[----:B------:R0:W-:Y:S01]  /*17260*/  STG.E.U16 desc[UR10][R104.64], R2 ;  /* 0x0000000268007986 */ /* 0x0001e2000c10150a */
[----:B---3--:R-:W-:-:S03]  /*17270*/  PRMT R117, R6, 0x7632, R117 ;  /* 0x0000763206757816 */ /* 0x008fc60000000075 */
[----:B------:R1:W-:Y:S04]  /*17280*/  STG.E.U16 desc[UR10][R108.64], R36 ;  /* 0x000000246c007986 */ /* 0x0003e8000c10150a */
[----:B------:R2:W-:Y:S04]  /*17290*/  STG.E.U16 desc[UR10][R106.64], R8 ;  /* 0x000000086a007986 */ /* 0x0005e8000c10150a */
[----:B------:R-:W-:Y:S01]  /*172a0*/  STG.E.U16 desc[UR10][R102.64], R37 ;  /* 0x0000002566007986 */ /* 0x000fe2000c10150a */
[----:B0-----:R-:W-:-:S03]  /*172b0*/  PRMT R2, R44, 0x7632, R2 ;  /* 0x000076322c027816 */ /* 0x001fc60000000002 */
[----:B------:R-:W-:Y:S01]  /*172c0*/  STG.E.U16 desc[UR10][R96.64], R48 ;  /* 0x0000003060007986 */ /* 0x000fe2000c10150a */
[----:B-1----:R-:W-:-:S03]  /*172d0*/  PRMT R36, R54, 0x7632, R36 ;  /* 0x0000763236247816 */ /* 0x002fc60000000024 */
[----:B------:R-:W-:Y:S01]  /*172e0*/  STG.E.U16 desc[UR10][R100.64], R38 ;  /* 0x0000002664007986 */ /* 0x000fe2000c10150a */
[----:B--2---:R-:W-:-:S03]  /*172f0*/  PRMT R8, R46, 0x7632, R8 ;  /* 0x000076322e087816 */ /* 0x004fc60000000008 */
[----:B------:R-:W-:Y:S04]  /*17300*/  STG.E.U16 desc[UR10][R98.64], R49 ;  /* 0x0000003162007986 */ /* 0x000fe8000c10150a */
[----:B------:R0:W-:Y:S04]  /*17310*/  STG.E.U16 desc[UR10][R22.64], R39 ;  /* 0x0000002716007986 */ /* 0x0001e8000c10150a */
[----:B------:R1:W-:Y:S04]  /*17320*/  STG.E.U16 desc[UR10][R40.64], R0 ;  /* 0x0000000028007986 */ /* 0x0003e8000c10150a */
[----:B------:R-:W-:Y:S04]  /*17330*/  STG.E.U16 desc[UR10][R14.64], R44 ;  /* 0x0000002c0e007986 */ /* 0x000fe8000c10150a */
[----:B------:R2:W-:Y:S01]  /*17340*/  STG.E.U16 desc[UR10][R94.64], R2 ;  /* 0x000000025e007986 */ /* 0x0005e2000c10150a */
[----:B0-----:R-:W-:-:S03]  /*17350*/  PRMT R39, R47, 0x7632, R39 ;  /* 0x000076322f277816 */ /* 0x001fc60000000027 */
[----:B------:R-:W-:Y:S01]  /*17360*/  STG.E.U16 desc[UR10][R92.64], R45 ;  /* 0x0000002d5c007986 */ /* 0x000fe2000c10150a */
[----:B-1----:R-:W-:Y:S02]  /*17370*/  PRMT R40, R52, 0x7632, R40 ;  /* 0x0000763234287816 */ /* 0x002fe40000000028 */
[----:B------:R-:W-:Y:S01]  /*17380*/  PRMT R0, R53, 0x7632, R0 ;  /* 0x0000763235007816 */ /* 0x000fe20000000000 */
[----:B------:R-:W-:Y:S04]  /*17390*/  STG.E.U16 desc[UR10][R86.64], R43 ;  /* 0x0000002b56007986 */ /* 0x000fe8000c10150a */
[----:B------:R-:W-:Y:S01]  /*173a0*/  STG.E.U16 desc[UR10][R90.64], R46 ;  /* 0x0000002e5a007986 */ /* 0x000fe2000c10150a */
[----:B--2---:R-:W-:-:S03]  /*173b0*/  PRMT R2, R5, 0x7632, R2 ;  /* 0x0000763205027816 */ /* 0x004fc60000000002 */
[----:B------:R-:W-:Y:S04]  /*173c0*/  STG.E.U16 desc[UR10][R88.64], R8 ;  /* 0x0000000858007986 */ /* 0x000fe8000c10150a */
[----:B------:R-:W-:Y:S04]  /*173d0*/  STG.E.U16 desc[UR10][R84.64], R47 ;  /* 0x0000002f54007986 */ /* 0x000fe8000c10150a */
[----:B------:R-:W-:Y:S04]  /*173e0*/  STG.E.U16 desc[UR10][R78.64], R39 ;  /* 0x000000274e007986 */ /* 0x000fe8000c10150a */
[----:B------:R-:W-:Y:S04]  /*173f0*/  STG.E.U16 desc[UR10][R82.64], R52 ;  /* 0x0000003452007986 */ /* 0x000fe8000c10150a */
[----:B------:R-:W-:Y:S04]  /*17400*/  STG.E.U16 desc[UR10][R80.64], R40 ;  /* 0x0000002850007986 */ /* 0x000fe8000c10150a */
[----:B------:R-:W-:Y:S04]  /*17410*/  STG.E.U16 desc[UR10][R76.64], R53 ;  /* 0x000000354c007986 */ /* 0x000fe8000c10150a */
[----:B------:R0:W-:Y:S04]  /*17420*/  STG.E.U16 desc[UR10][R70.64], R0 ;  /* 0x0000000046007986 */ /* 0x0001e8000c10150a */
[----:B------:R-:W-:Y:S04]  /*17430*/  STG.E.U16 desc[UR10][R74.64], R54 ;  /* 0x000000364a007986 */ /* 0x000fe8000c10150a */
[----:B------:R-:W-:Y:S04]  /*17440*/  STG.E.U16 desc[UR10][R72.64], R36 ;  /* 0x0000002448007986 */ /* 0x000fe8000c10150a */
[----:B------:R-:W-:Y:S01]  /*17450*/  STG.E.U16 desc[UR10][R68.64], R55 ;  /* 0x0000003744007986 */ /* 0x000fe2000c10150a */
[----:B0-----:R-:W-:-:S03]  /*17460*/  IMAD R0, R243, UR4, RZ ;  /* 0x00000004f3007c24 */ /* 0x001fc6000f8e02ff */
[----:B------:R-:W-:Y:S04]  /*17470*/  STG.E.U16 desc[UR10][R32.64], R16 ;  /* 0x0000001020007986 */ /* 0x000fe8000c10150a */
[----:B------:R-:W-:Y:S04]  /*17480*/  STG.E.U16 desc[UR10][R64.64], R4 ;  /* 0x0000000440007986 */ /* 0x000fe8000c10150a */
[----:B------:R-:W-:Y:S04]  /*17490*/  STG.E.U16 desc[UR10][R34.64], R17 ;  /* 0x0000001122007986 */ /* 0x000fe8000c10150a */
[----:B------:R0:W-:Y:S04]  /*174a0*/  STG.E.U16 desc[UR10][R20.64], R5 ;  /* 0x0000000514007986 */ /* 0x0001e8000c10150a */
[----:B------:R1:W-:Y:S04]  /*174b0*/  STG.E.U16 desc[UR10][R12.64], R2 ;  /* 0x000000020c007986 */ /* 0x0003e8000c10150a */
[----:B------:R-:W-:Y:S04]  /*174c0*/  STG.E.U16 desc[UR10][R66.64], R6 ;  /* 0x0000000642007986 */ /* 0x000fe8000c10150a */
[----:B------:R-:W-:Y:S01]  /*174d0*/  STG.E.U16 desc[UR10][R234.64], R117 ;  /* 0x00000075ea007986 */ /* 0x000fe2000c10150a */
[----:B0-----:R-:W-:-:S03]  /*174e0*/  SHF.L.U32 R5, R241, 0x2, RZ ;  /* 0x00000002f1057819 */ /* 0x001fc600000006ff */
[----:B------:R0:W-:Y:S01]  /*174f0*/  STG.E.U16 desc[UR10][R236.64], R7 ;  /* 0x00000007ec007986 */ /* 0x0001e2000c10150a */
[C---:B-1----:R-:W-:Y:S02]  /*17500*/  IMAD.SHL.U32 R2, R0.reuse, 0x4, RZ ;  /* 0x0000000400027824 */ /* 0x042fe400078e00ff */
[----:B------:R-:W-:Y:S01]  /*17510*/  IMAD.HI R0, R0, 0x4, RZ ;  /* 0x0000000400007827 */ /* 0x000fe200078e02ff */
[----:B------:R-:W-:Y:S01]  /*17520*/  STG.E.U16 desc[UR10][R238.64], R119 ;  /* 0x00000077ee007986 */ /* 0x000fe2000c10150a */
[----:B------:R-:W-:Y:S01]  /*17530*/  BAR.SYNC.DEFER_BLOCKING 0x0 ;  /* 0x0000000000007b1d */ /* 0x000fe20000010000 */
[----:B-----5:R-:W-:Y:S01]  /*17540*/  IADD3 R2, P1, P2, R5, UR8, R2 ;  /* 0x0000000805027c10 */ /* 0x020fe2000fa3e002 */
[----:B0-----:R-:W-:-:S04]  /*17550*/  IMAD.HI R7, R241, 0x4, RZ ;  /* 0x00000004f1077827 */ /* 0x001fc800078e02ff */
[----:B------:R0:W-:Y:S02]  /*17560*/  STSM.16.M88 [R3], R132 ;  /* 0x0000008403007844 */ /* 0x0001e40000000000 */
[----:B------:R-:W-:Y:S01]  /*17570*/  BAR.SYNC.DEFER_BLOCKING 0x0 ;  /* 0x0000000000007b1d */ /* 0x000fe20000010000 */
[----:B0-----:R-:W-:-:S05]  /*17580*/  IADD3.X R3, PT, PT, R7, UR9, R0, P1, P2 ;  /* 0x0000000907037c10 */ /* 0x001fca0008fe4400 */
[----:B------:R-:W0:Y:S04]  /*17590*/  LDSM.16.M88 R133, [R133+UR6] ;  /* 0x000000068585783b */ /* 0x000e280008000000 */
[----:B0-----:R0:W-:Y:S01]  /*175a0*/  @!P0 STG.E desc[UR10][R2.64], R133 ;  /* 0x0000008502008986 */ /* 0x0011e2000c10190a */
[----:B------:R-:W-:Y:S06]  /*175b0*/  BAR.SYNC.DEFER_BLOCKING 0x0 ;  /* 0x0000000000007b1d */ /* 0x000fec0000010000 */
[----:B------:R-:W-:Y:S05]  /*175c0*/  @P6 BRA `(.L_x_20) ;  /* 0x0000000000a06947 */ /* 0x000fea0003800000 */
[----:B------:R-:W1:Y:S01]  /*175d0*/  S2UR UR5, SR_CgaCtaId ;  /* 0x00000000000579c3 */ /* 0x000e620000008800 */
[----:B------:R-:W-:Y:S01]  /*175e0*/  NOP ;  /* 0x0000000000007918 */ /* 0x000fe20000000000 */
[----:B------:R-:W-:Y:S01]  /*175f0*/  UMOV UR4, 0x50 ;  /* 0x0000005000047882 */ /* 0x000fe20000000000 */
[----:B------:R-:W-:Y:S01]  /*17600*/  MOV R0, UR7 ;  /* 0x0000000700007c02 */ /* 0x000fe20008000f00 */
[----:B0-----:R-:W-:Y:S01]  /*17610*/  IMAD.MOV.U32 R3, RZ, RZ, 0xffff ;  /* 0x0000ffffff037424 */ /* 0x001fe200078e00ff */
[----:B------:R-:W-:Y:S02]  /*17620*/  MOV R7, 0x1 ;  /* 0x0000000100077802 */ /* 0x000fe40000000f00 */
[----:B------:R-:W-:-:S04]  /*17630*/  LOP3.LUT R0, R0, 0xffff, RZ, 0xc0, !PT ;  /* 0x0000ffff00007812 */ /* 0x000fc800078ec0ff */
[----:B------:R-:W-:-:S05]  /*17640*/  SHF.R.U32.HI R0, RZ, 0x5, R0 ;  /* 0x00000005ff007819 */ /* 0x000fca0000011600 */
[----:B------:R-:W-:Y:S01]  /*17650*/  VIADD R2, R0, 0x10 ;  /* 0x0000001000027836 */ /* 0x000fe20000000000 */
[----:B------:R-:W-:Y:S01]  /*17660*/  SHF.L.U32 R0, R3, R0, RZ ;  /* 0x0000000003007219 */ /* 0x000fe200000006ff */
[----:B-1----:R-:W-:-:S03]  /*17670*/  ULEA UR6, UR5, UR4, 0x18 ;  /* 0x0000000405067291 */ /* 0x002fc6000f8ec0ff */
[----:B------:R-:W-:-:S04]  /*17680*/  SHF.L.U32 R3, R7, R2, RZ ;  /* 0x0000000207037219 */ /* 0x000fc800000006ff */
[----:B------:R-:W-:Y:S02]  /*17690*/  LOP3.LUT R0, R3, R0, RZ, 0xfc, !PT ;  /* 0x0000000003007212 */ /* 0x000fe400078efcff */
[----:B------:R-:W0:Y:S02]  /*176a0*/  LDS R5, [UR6] ;  /* 0x00000006ff057984 */ /* 0x000e240008000800 */
[C---:B------:R-:W-:Y:S02]  /*176b0*/  LOP3.LUT R2, R0.reuse, 0xffff, RZ, 0xc0, !PT ;  /* 0x0000ffff00027812 */ /* 0x040fe400078ec0ff */
[----:B0-----:R-:W-:-:S04]  /*176c0*/  LOP3.LUT R3, R0, 0xffff, R5, 0x80, !PT ;  /* 0x0000ffff00037812 */ /* 0x001fc800078e8005 */
[----:B------:R-:W-:-:S13]  /*176d0*/  ISETP.NE.AND P0, PT, R3, R2, PT ;  /* 0x000000020300720c */ /* 0x000fda0003f05270 */
[----:B------:R-:W-:Y:S05]  /*176e0*/  @P0 BRA `(.L_x_21) ;  /* 0x0000000000500947 */ /* 0x000fea0003800000 */
[----:B------:R-:W-:Y:S02]  /*176f0*/  SHF.R.U32.HI R5, RZ, 0x10, R5 ;  /* 0x00000010ff057819 */ /* 0x000fe40000011605 */
[----:B------:R-:W-:-:S04]  /*17700*/  SHF.R.U32.HI R2, RZ, 0x10, R0 ;  /* 0x00000010ff027819 */ /* 0x000fc80000011600 */
[----:B------:R-:W-:-:S04]  /*17710*/  LOP3.LUT R5, R5, R2, RZ, 0xc0, !PT ;  /* 0x0000000205057212 */ /* 0x000fc800078ec0ff */
[----:B------:R-:W-:-:S13]  /*17720*/  ISETP.NE.AND P0, PT, R5, R2, PT ;  /* 0x000000020500720c */ /* 0x000fda0003f05270 */
[----:B------:R-:W-:Y:S05]  /*17730*/  @P0 BRA `(.L_x_22) ;  /* 0x0000000000300947 */ /* 0x000fea0003800000 */
[----:B------:R-:W-:Y:S01]  /*17740*/  R2UR UR4, R0 ;  /* 0x00000000000472ca */ /* 0x000fe200000e0000 */
[----:B------:R-:W-:Y:S01]  /*17750*/  VOTEU.ANY UR5, UPT, PT ;  /* 0x0000000000057886 */ /* 0x000fe200038e0100 */
[----:B------:R-:W0:Y:S01]  /*17760*/  S2R R0, SR_LANEID ;  /* 0x0000000000007919 */ /* 0x000e220000000000 */
[----:B------:R-:W-:-:S10]  /*17770*/  UFLO.U32 UR5, UR5 ;  /* 0x00000005000572bd */ /* 0x000fd400080e0000 */
[----:B------:R-:W-:-:S06]  /*17780*/  ULOP3.LUT UR4, URZ, UR4, URZ, 0x33, !UPT ;  /* 0x00000004ff047292 */ /* 0x000fcc000f8e33ff */
[----:B------:R-:W-:-:S04]  /*17790*/  MOV R2, UR4 ;  /* 0x0000000400027c02 */ /* 0x000fc80008000f00 */
[----:B------:R-:W1:Y:S02]  /*177a0*/  REDUX UR7, R2 ;  /* 0x00000000020773c4 */ /* 0x000e640000000000 */
[----:B------:R2:W-:Y:S01]  /*177b0*/  UTCATOMSWS.AND URZ, UR4 ;  /* 0x0000000400ff79e3 */ /* 0x0005e20008000000 */
[----:B0-----:R-:W-:Y:S01]  /*177c0*/  ISETP.EQ.U32.AND P0, PT, R0, UR5, PT ;  /* 0x0000000500007c0c */ /* 0x001fe2000bf02070 */
[----:B-1----:R-:W-:-:S12]  /*177d0*/  IMAD.U32 R0, RZ, RZ, UR7 ;  /* 0x00000007ff007e24 */ /* 0x002fd8000f8e00ff */
[----:B------:R2:W-:Y:S01]  /*177e0*/  @P0 ATOMS.AND RZ, [UR6], R0 ;  /* 0x00000000ffff098c */ /* 0x0005e2000a800006 */
[----:B------:R-:W-:Y:S05]  /*177f0*/  BRA `(.L_x_20) ;  /* 0x0000000000147947 */ /* 0x000fea0003800000 */
.L_x_22:
[----:B------:R-:W-:-:S07]  /*17800*/  MOV R2, 0x17820 ;  /* 0x0001782000027802 */ /* 0x000fce0000000f00 */
[----:B------:R-:W-:Y:S05]  /*17810*/  CALL.REL.NOINC `($__internal_0_$__cuda_sm10x_tcgen05_guardrail_trap_col_being_dealloced_not_returned_by_alloc) ;  /* 0x0000000000447944 */ /* 0x000fea0003c00000 */
[----:B------:R-:W-:Y:S05]  /*17820*/  BRA `(.L_x_20) ;  /* 0x0000000000087947 */ /* 0x000fea0003800000 */
.L_x_21:
[----:B------:R-:W-:-:S07]  /*17830*/  MOV R2, 0x17850 ;  /* 0x0001785000027802 */ /* 0x000fce0000000f00 */
[----:B------:R-:W-:Y:S05]  /*17840*/  CALL.REL.NOINC `($__internal_2_$__cuda_sm10x_tcgen05_guardrail_trap_unallocated_columns_being_dealloced) ;  /* 0x0000000000507944 */ /* 0x000fea0003c00000 */
.L_x_20:
[----:B------:R-:W-:Y:S01]  /*17850*/  NOP ;  /* 0x0000000000007918 */ /* 0x000fe20000000000 */
[----:B--2---:R-:W-:Y:S05]  /*17860*/  EXIT ;  /* 0x000000000000794d */ /* 0x004fea0003800000 */
.L_x_8:
[----:B------:R-:W1:Y:S02]  /*17870*/  SYNCS.PHASECHK.TRANS64.TRYWAIT P3, [UR6+0x10000], RZ ;  /* 0x010000ffff0075a7 */ /* 0x000e640008061106 */
[----:B-1----:R-:W-:Y:S05]  /*17880*/  @!P3 BRA `(.L_x_8) ;  /* 0xfffffffc00f8b947 */ /* 0x002fea000383ffff */
[----:B------:R-:W-:Y:S05]  /*17890*/  BRA `(.L_x_7) ;  /* 0xffffff0400247947 */ /* 0x000fea000383ffff */
.L_x_14:
[----:B------:R-:W1:Y:S02]  /*178a0*/  SYNCS.PHASECHK.TRANS64.TRYWAIT P1, [UR6+0x20010], RZ ;  /* 0x020010ffff0075a7 */ /* 0x000e640008021106 */
[----:B-1----:R-:W-:Y:S05]  /*178b0*/  @!P1 BRA `(.L_x_14) ;  /* 0xfffffffc00f89947 */ /* 0x002fea000383ffff */
[----:B------:R-:W-:Y:S05]  /*178c0*/  BRA `(.L_x_23) ;  /* 0xffffff7c00307947 */ /* 0x000fea000383ffff */
.L_x_15:
[----:B------:R-:W2:Y:S02]  /*178d0*/  SYNCS.PHASECHK.TRANS64.TRYWAIT P1, [UR4], R36 ;  /* 0x00000024ff0075a7 */ /* 0x000ea40008021104 */
[----:B--2---:R-:W-:Y:S05]  /*178e0*/  @!P1 BRA `(.L_x_15) ;  /* 0xfffffffc00f89947 */ /* 0x004fea000383ffff */
[----:B------:R-:W-:Y:S05]  /*178f0*/  BRA `(.L_x_24) ;  /* 0xffffff8800187947 */ /* 0x000fea000383ffff */
.L_x_19:
[----:B------:R-:W0:Y:S02]  /*17900*/  SYNCS.PHASECHK.TRANS64.TRYWAIT P3, [UR4], R139 ;  /* 0x0000008bff0075a7 */ /* 0x000e240008061104 */
[----:B0-----:R-:W-:Y:S05]  /*17910*/  @!P3 BRA `(.L_x_19) ;  /* 0xfffffffc00f8b947 */ /* 0x001fea000383ffff */
[----:B------:R-:W-:Y:S05]  /*17920*/  BRA `(.L_x_18) ;  /* 0xffffffb400547947 */ /* 0x000fea000383ffff */
        .weak           $__internal_0_$__cuda_sm10x_tcgen05_guardrail_trap_col_being_dealloced_not_returned_by_alloc
        .type           $__internal_0_$__cuda_sm10x_tcgen05_guardrail_trap_col_being_dealloced_not_returned_by_alloc,@function
        .size           $__internal_0_$__cuda_sm10x_tcgen05_guardrail_trap_col_being_dealloced_not_returned_by_alloc,($__internal_1_$__cuda_sm10x_tcgen05_guardrail_trap_phase_invalid_during_alloc - $__internal_0_$__cuda_sm10x_tcgen05_guardrail_trap_col_being_dealloced_not_returned_by_alloc)
$__internal_0_$__cuda_sm10x_tcgen05_guardrail_trap_col_being_dealloced_not_returned_by_alloc:
[----:B------:R-:W-:Y:S05]  /*17930*/  BPT.TRAP 0x1 ;  /* 0x000000040000795c */ /* 0x000fea0000300000 */
[----:B------:R-:W-:-:S04]  /*17940*/  HFMA2 R3, -RZ, RZ, 0, 0 ;  /* 0x00000000ff037431 */ /* 0x000fc800000001ff */
[----:B------:R-:W-:Y:S05]  /*17950*/  RET.REL.NODEC R2 `(attn_fwd) ;  /* 0xfffffe8402a87950 */ /* 0x000fea0003c3ffff */
        .weak           $__internal_1_$__cuda_sm10x_tcgen05_guardrail_trap_phase_invalid_during_alloc
        .type           $__internal_1_$__cuda_sm10x_tcgen05_guardrail_trap_phase_invalid_during_alloc,@function
        .size           $__internal_1_$__cuda_sm10x_tcgen05_guardrail_trap_phase_invalid_during_alloc,($__internal_2_$__cuda_sm10x_tcgen05_guardrail_trap_unallocated_columns_being_dealloced - $__internal_1_$__cuda_sm10x_tcgen05_guardrail_trap_phase_invalid_during_alloc)
$__internal_1_$__cuda_sm10x_tcgen05_guardrail_trap_phase_invalid_during_alloc:
[----:B------:R-:W-:Y:S05]  /*17960*/  BPT.TRAP 0x1 ;  /* 0x000000040000795c */ /* 0x000fea0000300000 */
[----:B------:R-:W-:-:S04]  /*17970*/  IMAD.MOV.U32 R5, RZ, RZ, 0x0 ;  /* 0x00000000ff057424 */ /* 0x000fc800078e00ff */
[----:B------:R-:W-:Y:S05]  /*17980*/  RET.REL.NODEC R4 `(attn_fwd) ;  /* 0xfffffe84049c7950 */ /* 0x000fea0003c3ffff */
        .weak           $__internal_2_$__cuda_sm10x_tcgen05_guardrail_trap_unallocated_columns_being_dealloced
        .type           $__internal_2_$__cuda_sm10x_tcgen05_guardrail_trap_unallocated_columns_being_dealloced,@function
        .size           $__internal_2_$__cuda_sm10x_tcgen05_guardrail_trap_unallocated_columns_being_dealloced,(.L_x_28 - $__internal_2_$__cuda_sm10x_tcgen05_guardrail_trap_unallocated_columns_being_dealloced)
$__internal_2_$__cuda_sm10x_tcgen05_guardrail_trap_unallocated_columns_being_dealloced:
[----:B------:R-:W-:Y:S05]  /*17990*/  BPT.TRAP 0x1 ;  /* 0x000000040000795c */ /* 0x000fea0000300000 */
[----:B------:R-:W-:-:S04]  /*179a0*/  MOV R3, 0x0 ;  /* 0x0000000000037802 */ /* 0x000fc80000000f00 */
[----:B------:R-:W-:Y:S05]  /*179b0*/  RET.REL.NODEC R2 `(attn_fwd) ;  /* 0xfffffe8402907950 */ /* 0x000fea0003c3ffff */
.L_x_25:
[----:B------:R-:W-:-:S00]  /*179c0*/  BRA `(.L_x_25) ;  /* 0xfffffffc00fc7947 */ /* 0x000fc0000383ffff */
[----:B------:R-:W-:-:S00]  /*179d0*/  NOP ;  /* 0x0000000000007918 */ /* 0x000fc00000000000 */
        /* <DEDUP_REMOVED lines=10> */
.L_x_28:


//--------------------- .nv.global.init           --------------------------
	.section	.nv.global.init,"aw",@progbits
.nv.global.init:
	.type		_$_str,@object
	.size		_$_str,(.L_3 - _$_str)
_$_str:
        /*0000*/ 	.byte	0x5f, 0x5f, 0x43, 0x55, 0x44, 0x41, 0x5f, 0x46, 0x54, 0x5a, 0x00
.L_3:


//--------------------- .nv.shared.attn_fwd       --------------------------
	.section	.nv.shared.attn_fwd,"aw",@nobits
	.sectionflags	@""
	.align	16
	.zero		1024


//--------------------- .nv.shared.reserved.0     --------------------------
	.section	.nv.shared.reserved.0,"aw",@nobits
	.align	8
	.weak		__nv_reservedSMEM_offset_0_alias
	.size		__nv_reservedSMEM_offset_0_alias, 0, 64
	.other		__nv_reservedSMEM_offset_0_alias,@"STO_CUDA_RESERVED_SHARED STV_DEFAULT"
__nv_reservedSMEM_offset_0_alias:
	.zero		0
.nv.shared.reserved.0:
	.zero		64
	.weak		__nv_reservedSMEM_allocation_phase
	.type		__nv_reservedSMEM_allocation_phase,@object
	.size		__nv_reservedSMEM_allocation_phase,(.L_0 - __nv_reservedSMEM_allocation_phase)
__nv_reservedSMEM_allocation_phase:
	.zero		1
.L_0:
	.zero		7
	.weak		__nv_reservedSMEM_devtool_atexit_pc
	.type		__nv_reservedSMEM_devtool_atexit_pc,@object
	.size		__nv_reservedSMEM_devtool_atexit_pc,(__nv_reservedSMEM_allocation_mask - __nv_reservedSMEM_devtool_atexit_pc)
__nv_reservedSMEM_devtool_atexit_pc:
	.zero		8
	.weak		__nv_reservedSMEM_allocation_mask
	.type		__nv_reservedSMEM_allocation_mask,@object
	.size		__nv_reservedSMEM_allocation_mask,(.L_2 - __nv_reservedSMEM_allocation_mask)
__nv_reservedSMEM_allocation_mask:
	.zero		4
.L_2:


//--------------------- .nv.constant0.attn_fwd    --------------------------
	.section	.nv.constant0.attn_fwd,"a",@progbits
	.sectionflags	@""
	.align	4
.nv.constant0.attn_fwd:
	.zero		1032


//--------------------- SYMBOLS --------------------------

	.type		.nv.reservedSmem.offset0,@object
	.size		.nv.reservedSmem.offset0,0x4
	.type		.nv.reservedSmem.cap,@object
	.size		.nv.reservedSmem.cap,0x4
